	.target	sm_80

	.elftype	@"ET_EXEC"


//--------------------- .note.nv.tkinfo           --------------------------
	.section	.note.nv.tkinfo,"",@"SHT_NOTE"
	.sectionflags	@"SHF_NOTE_NV_TKINFO"
	.tkinfo
        /*0018*/ 	.word	0x00000002
        /*0030*/ 	.string	""
        /*0030*/ 	.string	"ptxas"
        /*0030*/ 	.string	"Cuda compilation tools, release 13.0, V13.0.88"
        /*0030*/ 	.string	"Build cuda_13.0.r13.0/compiler.36424714_0"
        /*0030*/ 	.string	"-v  -suppress-debug-info  -lineinfo  -arch sm_80 "



//--------------------- .note.nv.cuinfo           --------------------------
	.section	.note.nv.cuinfo,"",@"SHT_NOTE"
	.sectionflags	@"SHF_NOTE_NV_CUINFO"
        /*0018*/ 	.short	0x0002
        /*001a*/ 	.short	0x0050
        /*001c*/ 	.short	0x0082
	.zero		2


//--------------------- .nv.info                  --------------------------
	.section	.nv.info,"",@"SHT_CUDA_INFO"
	.align	4


	//----- nvinfo : EIATTR_REGCOUNT
	.align		4
        /*0000*/ 	.byte	0x04, 0x2f
        /*0002*/ 	.short	(.L_1 - .L_0)
	.align		4
.L_0:
        /*0004*/ 	.word	index@(matmul_kernel)
        /*0008*/ 	.word	0x000000ff


	//----- nvinfo : EIATTR_FRAME_SIZE
	.align		4
.L_1:
        /*000c*/ 	.byte	0x04, 0x11
        /*000e*/ 	.short	(.L_3 - .L_2)
	.align		4
.L_2:
        /*0010*/ 	.word	index@(matmul_kernel)
        /*0014*/ 	.word	0x000043c8


	//----- nvinfo : EIATTR_MIN_STACK_SIZE
	.align		4
.L_3:
        /*0018*/ 	.byte	0x04, 0x12
        /*001a*/ 	.short	(.L_5 - .L_4)
	.align		4
.L_4:
        /*001c*/ 	.word	index@(matmul_kernel)
        /*0020*/ 	.word	0x000043c8
.L_5:


//--------------------- .nv.info.matmul_kernel    --------------------------
	.section	.nv.info.matmul_kernel,"",@"SHT_CUDA_INFO"
	.sectionflags	@""
	.align	4


	//----- nvinfo : EIATTR_CUDA_API_VERSION
	.align		4
        /*0000*/ 	.byte	0x04, 0x37
        /*0002*/ 	.short	(.L_7 - .L_6)
.L_6:
        /*0004*/ 	.word	0x00000082


	//----- nvinfo : EIATTR_SW2861232_WAR
	.align		4
.L_7:
        /*0008*/ 	.byte	0x01, 0x35
	.zero		2


	//----- nvinfo : EIATTR_PARAM_CBANK
	.align		4
        /*000c*/ 	.byte	0x04, 0x0a
        /*000e*/ 	.short	(.L_9 - .L_8)
	.align		4
.L_8:
        /*0010*/ 	.word	index@(.nv.constant0.matmul_kernel)
        /*0014*/ 	.short	0x0160
        /*0016*/ 	.short	0x0050


	//----- nvinfo : EIATTR_CBANK_PARAM_SIZE
	.align		4
.L_9:
        /*0018*/ 	.byte	0x03, 0x19
        /*001a*/ 	.short	0x0050


	//----- nvinfo : EIATTR_KPARAM_INFO
	.align		4
        /*001c*/ 	.byte	0x04, 0x17
        /*001e*/ 	.short	(.L_11 - .L_10)
.L_10:
        /*0020*/ 	.word	0x00000000
        /*0024*/ 	.short	0x000d
        /*0026*/ 	.short	0x0048
        /*0028*/ 	.byte	0x00, 0xf4, 0x21, 0x00


	//----- nvinfo : EIATTR_KPARAM_INFO
	.align		4
.L_11:
        /*002c*/ 	.byte	0x04, 0x17
        /*002e*/ 	.short	(.L_13 - .L_12)
.L_12:
        /*0030*/ 	.word	0x00000000
        /*0034*/ 	.short	0x000c
        /*0036*/ 	.short	0x0040
        /*0038*/ 	.byte	0x00, 0xf4, 0x21, 0x00


	//----- nvinfo : EIATTR_KPARAM_INFO
	.align		4
.L_13:
        /*003c*/ 	.byte	0x04, 0x17
        /*003e*/ 	.short	(.L_15 - .L_14)
.L_14:
        /*0040*/ 	.word	0x00000000
        /*0044*/ 	.short	0x000b
        /*0046*/ 	.short	0x0038
        /*0048*/ 	.byte	0x00, 0xf0, 0x11, 0x00


	//----- nvinfo : EIATTR_KPARAM_INFO
	.align		4
.L_15:
        /*004c*/ 	.byte	0x04, 0x17
        /*004e*/ 	.short	(.L_17 - .L_16)
.L_16:
        /*0050*/ 	.word	0x00000000
        /*0054*/ 	.short	0x000a
        /*0056*/ 	.short	0x0034
        /*0058*/ 	.byte	0x00, 0xf0, 0x11, 0x00


	//----- nvinfo : EIATTR_KPARAM_INFO
	.align		4
.L_17:
        /*005c*/ 	.byte	0x04, 0x17
        /*005e*/ 	.short	(.L_19 - .L_18)
.L_18:
        /*0060*/ 	.word	0x00000000
        /*0064*/ 	.short	0x0009
        /*0066*/ 	.short	0x0030
        /*0068*/ 	.byte	0x00, 0xf0, 0x11, 0x00


	//----- nvinfo : EIATTR_KPARAM_INFO
	.align		4
.L_19:
        /*006c*/ 	.byte	0x04, 0x17
        /*006e*/ 	.short	(.L_21 - .L_20)
.L_20:
        /*0070*/ 	.word	0x00000000
        /*0074*/ 	.short	0x0008
        /*0076*/ 	.short	0x002c
        /*0078*/ 	.byte	0x00, 0xf0, 0x11, 0x00


	//----- nvinfo : EIATTR_KPARAM_INFO
	.align		4
.L_21:
        /*007c*/ 	.byte	0x04, 0x17
        /*007e*/ 	.short	(.L_23 - .L_22)
.L_22:
        /*0080*/ 	.word	0x00000000
        /*0084*/ 	.short	0x0007
        /*0086*/ 	.short	0x0028
        /*0088*/ 	.byte	0x00, 0xf0, 0x11, 0x00


	//----- nvinfo : EIATTR_KPARAM_INFO
	.align		4
.L_23:
        /*008c*/ 	.byte	0x04, 0x17
        /*008e*/ 	.short	(.L_25 - .L_24)
.L_24:
        /*0090*/ 	.word	0x00000000
        /*0094*/ 	.short	0x0006
        /*0096*/ 	.short	0x0024
        /*0098*/ 	.byte	0x00, 0xf0, 0x11, 0x00


	//----- nvinfo : EIATTR_KPARAM_INFO
	.align		4
.L_25:
        /*009c*/ 	.byte	0x04, 0x17
        /*009e*/ 	.short	(.L_27 - .L_26)
.L_26:
        /*00a0*/ 	.word	0x00000000
        /*00a4*/ 	.short	0x0005
        /*00a6*/ 	.short	0x0020
        /*00a8*/ 	.byte	0x00, 0xf0, 0x11, 0x00


	//----- nvinfo : EIATTR_KPARAM_INFO
	.align		4
.L_27:
        /*00ac*/ 	.byte	0x04, 0x17
        /*00ae*/ 	.short	(.L_29 - .L_28)
.L_28:
        /*00b0*/ 	.word	0x00000000
        /*00b4*/ 	.short	0x0004
        /*00b6*/ 	.short	0x001c
        /*00b8*/ 	.byte	0x00, 0xf0, 0x11, 0x00


	//----- nvinfo : EIATTR_KPARAM_INFO
	.align		4
.L_29:
        /*00bc*/ 	.byte	0x04, 0x17
        /*00be*/ 	.short	(.L_31 - .L_30)
.L_30:
        /*00c0*/ 	.word	0x00000000
        /*00c4*/ 	.short	0x0003
        /*00c6*/ 	.short	0x0018
        /*00c8*/ 	.byte	0x00, 0xf0, 0x11, 0x00


	//----- nvinfo : EIATTR_KPARAM_INFO
	.align		4
.L_31:
        /*00cc*/ 	.byte	0x04, 0x17
        /*00ce*/ 	.short	(.L_33 - .L_32)
.L_32:
        /*00d0*/ 	.word	0x00000000
        /*00d4*/ 	.short	0x0002
        /*00d6*/ 	.short	0x0010
        /*00d8*/ 	.byte	0x00, 0xf4, 0x21, 0x00


	//----- nvinfo : EIATTR_KPARAM_INFO
	.align		4
.L_33:
        /*00dc*/ 	.byte	0x04, 0x17
        /*00de*/ 	.short	(.L_35 - .L_34)
.L_34:
        /*00e0*/ 	.word	0x00000000
        /*00e4*/ 	.short	0x0001
        /*00e6*/ 	.short	0x0008
        /*00e8*/ 	.byte	0x00, 0xf4, 0x21, 0x00


	//----- nvinfo : EIATTR_KPARAM_INFO
	.align		4
.L_35:
        /*00ec*/ 	.byte	0x04, 0x17
        /*00ee*/ 	.short	(.L_37 - .L_36)
.L_36:
        /*00f0*/ 	.word	0x00000000
        /*00f4*/ 	.short	0x0000
        /*00f6*/ 	.short	0x0000
        /*00f8*/ 	.byte	0x00, 0xf4, 0x21, 0x00


	//----- nvinfo : EIATTR_MAXREG_COUNT
	.align		4
.L_37:
        /*00fc*/ 	.byte	0x03, 0x1b
        /*00fe*/ 	.short	0x00ff


	//----- nvinfo : EIATTR_NUM_BARRIERS
	.align		4
        /*0100*/ 	.byte	0x02, 0x4c
        /*0102*/ 	.byte	0x01
	.zero		1


	//----- nvinfo : EIATTR_ANNOTATIONS
	.align		4
        /*0104*/ 	.byte	0x04, 0x55
        /*0106*/ 	.short	(.L_39 - .L_38)


	//   ....[0]....
.L_38:
        /*0108*/ 	.word	0x00000001
        /*010c*/ 	.byte	0x80, 0x06, 0x00, 0x00, 0x01, 0x00, 0x00, 0x00, 0xe0, 0x06, 0x00, 0x00, 0x01, 0x00, 0x00, 0x00
        /* <DEDUP_REMOVED lines=2544> */
        /*a01c*/ 	.byte	0xd0, 0x21, 0x02, 0x00


	//----- nvinfo : EIATTR_MERCURY_ISA_VERSION
	.align		4
.L_39:
        /*a020*/ 	.byte	0x03, 0x5f
        /*a022*/ 	.short	0x0000


	//----- nvinfo : EIATTR_EXIT_INSTR_OFFSETS
	.align		4
        /*a024*/ 	.byte	0x04, 0x1c
        /*a026*/ 	.short	(.L_41 - .L_40)


	//   ....[0]....
.L_40:
        /*a028*/ 	.word	0x0009abd0


	//   ....[1]....
        /*a02c*/ 	.word	0x0009abf0


	//----- nvinfo : EIATTR_REQNTID
	.align		4
.L_41:
        /*a030*/ 	.byte	0x04, 0x10
        /*a032*/ 	.short	(.L_43 - .L_42)
.L_42:
        /*a034*/ 	.word	0x00000080
        /*a038*/ 	.word	0x00000001
        /*a03c*/ 	.word	0x00000001
.L_43:


//--------------------- .nv.callgraph             --------------------------
	.section	.nv.callgraph,"",@"SHT_CUDA_CALLGRAPH"
	.align	4
	.sectionentsize	8
	.align		4
        /*0000*/ 	.word	0x00000000
	.align		4
        /*0004*/ 	.word	0xffffffff
	.align		4
        /*0008*/ 	.word	0x00000000
	.align		4
        /*000c*/ 	.word	0xfffffffe
	.align		4
        /*0010*/ 	.word	0x00000000
	.align		4
        /*0014*/ 	.word	0xfffffffd
	.align		4
        /*0018*/ 	.word	0x00000000
	.align		4
        /*001c*/ 	.word	0xfffffffc


//--------------------- .nv.rel.action            --------------------------
	.section	.nv.rel.action,"",@"SHT_CUDA_RELOCINFO"
	.align	8
	.sectionentsize	8
        /*0000*/ 	.byte	0x73, 0x00, 0x00, 0x00, 0x00, 0x00, 0x00, 0x00, 0x00, 0x00, 0x00, 0x11, 0x25, 0x00, 0x05, 0x36


//--------------------- .nv.constant0.matmul_kernel --------------------------
	.section	.nv.constant0.matmul_kernel,"a",@progbits
	.sectionflags	@""
	.align	4
.nv.constant0.matmul_kernel:
	.zero		432


//--------------------- .text.matmul_kernel       --------------------------
	.section	.text.matmul_kernel,"ax",@progbits
	.sectioninfo	@"SHI_REGISTERS=255"
	.align	128
        .global         matmul_kernel
        .type           matmul_kernel,@function
        .size           matmul_kernel,(.L_x_4 - matmul_kernel)
        .other          matmul_kernel,@"STO_CUDA_ENTRY STV_DEFAULT"
matmul_kernel:
.text.matmul_kernel:
[----:B------:R-:W-:-:S03]  /*0000*/  IMAD.MOV.U32 R1, RZ, RZ, c[0x0][0x28] ;  /* 0x00000a00ff017624 */ /* 0x000fc600078e00ff */
[----:B------:R-:W-:Y:S01]  /*0010*/  IMAD.MOV.U32 R6, RZ, RZ, 0x1ff ;  /* 0x000001ffff067424 */ /* 0x000fe200078e00ff */
[----:B------:R-:W1:Y:S01]  /*0020*/  S2R R5, SR_CTAID.X ;  /* 0x0000000000057919 */ /* 0x000e620000002500 */
[----:B------:R-:W-:Y:S01]  /*0030*/  IADD3 R1, R1, -0x43c8, RZ ;  /* 0xffffbc3801017810 */ /* 0x000fe20007ffe0ff */
[----:B------:R-:W-:Y:S01]  /*0040*/  IMAD.MOV.U32 R124, RZ, RZ, c[0x0][0x180] ;  /* 0x00006000ff7c7624 */ /* 0x000fe200078e00ff */
[----:B------:R-:W-:Y:S01]  /*0050*/  ULDC.64 UR4, c[0x0][0x118] ;  /* 0x0000460000047ab9 */ /* 0x000fe20000000a00 */
[----:B------:R-:W-:Y:S01]  /*0060*/  IADD3 R0, R6, c[0x0][0x17c], RZ ;  /* 0x00005f0006007a10 */ /* 0x000fe20007ffe0ff */
[----:B------:R-:W2:Y:S03]  /*0070*/  S2R R20, SR_TID.X ;  /* 0x0000000000147919 */ /* 0x000ea60000002100 */
[----:B------:R-:W-:-:S04]  /*0080*/  SHF.R.S32.HI R3, RZ, 0x1f, R0 ;  /* 0x0000001fff037819 */ /* 0x000fc80000011400 */
[----:B------:R-:W-:-:S04]  /*0090*/  LEA.HI R3, R3, R0, RZ, 0x9 ;  /* 0x0000000003037211 */ /* 0x000fc800078f48ff */
[----:B------:R-:W-:-:S04]  /*00a0*/  SHF.R.S32.HI R4, RZ, 0x9, R3 ;  /* 0x00000009ff047819 */ /* 0x000fc80000011403 */
[-C--:B------:R-:W-:Y:S02]  /*00b0*/  IABS R7, R4.reuse ;  /* 0x0000000400077213 */ /* 0x080fe40000000000 */
[----:B------:R-:W-:Y:S02]  /*00c0*/  IABS R11, R4 ;  /* 0x00000004000b7213 */ /* 0x000fe40000000000 */
[----:B------:R-:W3:Y:S01]  /*00d0*/  I2F.RP R0, R7 ;  /* 0x0000000700007306 */ /* 0x000ee20000209400 */
[----:B-1----:R-:W-:Y:S02]  /*00e0*/  IABS R10, R5 ;  /* 0x00000005000a7213 */ /* 0x002fe40000000000 */
[----:B--2---:R-:W-:-:S05]  /*00f0*/  LOP3.LUT R122, R20, 0x7f, RZ, 0xc0, !PT ;  /* 0x0000007f147a7812 */ /* 0x004fca00078ec0ff */
[----:B---3--:R-:W1:Y:S02]  /*0100*/  MUFU.RCP R0, R0 ;  /* 0x0000000000007308 */ /* 0x008e640000001000 */
[----:B-1----:R-:W-:Y:S01]  /*0110*/  IADD3 R2, R0, 0xffffffe, RZ ;  /* 0x0ffffffe00027810 */ /* 0x002fe20007ffe0ff */
[----:B------:R-:W-:-:S05]  /*0120*/  IMAD.MOV R0, RZ, RZ, -R11 ;  /* 0x000000ffff007224 */ /* 0x000fca00078e0a0b */
[----:B------:R1:W2:Y:S02]  /*0130*/  F2I.FTZ.U32.TRUNC.NTZ R3, R2 ;  /* 0x0000000200037305 */ /* 0x0002a4000021f000 */
[----:B-1----:R-:W-:Y:S02]  /*0140*/  IMAD.MOV.U32 R2, RZ, RZ, RZ ;  /* 0x000000ffff027224 */ /* 0x002fe400078e00ff */
[----:B--2---:R-:W-:-:S04]  /*0150*/  IMAD.MOV R8, RZ, RZ, -R3 ;  /* 0x000000ffff087224 */ /* 0x004fc800078e0a03 */
[----:B------:R-:W-:Y:S02]  /*0160*/  IMAD R9, R8, R7, RZ ;  /* 0x0000000708097224 */ /* 0x000fe400078e02ff */
[----:B------:R-:W-:Y:S02]  /*0170*/  IMAD.MOV.U32 R8, RZ, RZ, R10 ;  /* 0x000000ffff087224 */ /* 0x000fe400078e000a */
[----:B------:R-:W-:-:S06]  /*0180*/  IMAD.HI.U32 R3, R3, R9, R2 ;  /* 0x0000000903037227 */ /* 0x000fcc00078e0002 */
[----:B------:R-:W-:-:S04]  /*0190*/  IMAD.HI.U32 R3, R3, R8, RZ ;  /* 0x0000000803037227 */ /* 0x000fc800078e00ff */
[----:B------:R-:W-:-:S05]  /*01a0*/  IMAD R0, R3, R0, R8 ;  /* 0x0000000003007224 */ /* 0x000fca00078e0208 */
[----:B------:R-:W-:-:S13]  /*01b0*/  ISETP.GT.U32.AND P1, PT, R7, R0, PT ;  /* 0x000000000700720c */ /* 0x000fda0003f24070 */
[----:B------:R-:W-:Y:S01]  /*01c0*/  @!P1 IMAD.IADD R0, R0, 0x1, -R7 ;  /* 0x0000000100009824 */ /* 0x000fe200078e0a07 */
[----:B------:R-:W-:Y:S02]  /*01d0*/  @!P1 IADD3 R3, R3, 0x1, RZ ;  /* 0x0000000103039810 */ /* 0x000fe40007ffe0ff */
[----:B------:R-:W-:Y:S02]  /*01e0*/  ISETP.NE.AND P1, PT, R4, RZ, PT ;  /* 0x000000ff0400720c */ /* 0x000fe40003f25270 */
[----:B------:R-:W-:Y:S02]  /*01f0*/  ISETP.GE.U32.AND P0, PT, R0, R7, PT ;  /* 0x000000070000720c */ /* 0x000fe40003f06070 */
[----:B------:R-:W-:-:S04]  /*0200*/  LOP3.LUT R0, R5, R4, RZ, 0x3c, !PT ;  /* 0x0000000405007212 */ /* 0x000fc800078e3cff */
[----:B------:R-:W-:Y:S02]  /*0210*/  ISETP.GE.AND P2, PT, R0, RZ, PT ;  /* 0x000000ff0000720c */ /* 0x000fe40003f46270 */
[----:B------:R-:W-:-:S05]  /*0220*/  IADD3 R0, R6, c[0x0][0x178], RZ ;  /* 0x00005e0006007a10 */ /* 0x000fca0007ffe0ff */
[----:B------:R-:W-:-:S05]  /*0230*/  @P0 IADD3 R3, R3, 0x1, RZ ;  /* 0x0000000103030810 */ /* 0x000fca0007ffe0ff */
[----:B------:R-:W-:Y:S01]  /*0240*/  IMAD.MOV.U32 R8, RZ, RZ, R3 ;  /* 0x000000ffff087224 */ /* 0x000fe200078e0003 */
[----:B------:R-:W-:-:S03]  /*0250*/  SHF.R.S32.HI R3, RZ, 0x1f, R0 ;  /* 0x0000001fff037819 */ /* 0x000fc60000011400 */
[----:B------:R-:W-:Y:S01]  /*0260*/  @!P2 IMAD.MOV R8, RZ, RZ, -R8 ;  /* 0x000000ffff08a224 */ /* 0x000fe200078e0a08 */
[----:B------:R-:W-:Y:S02]  /*0270*/  LEA.HI R3, R3, R0, RZ, 0x9 ;  /* 0x0000000003037211 */ /* 0x000fe400078f48ff */
[----:B------:R-:W-:-:S04]  /*0280*/  @!P1 LOP3.LUT R8, RZ, R4, RZ, 0x33, !PT ;  /* 0x00000004ff089212 */ /* 0x000fc800078e33ff */
[----:B------:R-:W-:Y:S01]  /*0290*/  LEA.HI.SX32 R3, R3, -R8, 0x17 ;  /* 0x8000000803037211 */ /* 0x000fe200078fbaff */
[----:B------:R-:W-:-:S03]  /*02a0*/  IMAD.MOV R6, RZ, RZ, -R8 ;  /* 0x000000ffff067224 */ /* 0x000fc600078e0a08 */
[----:B------:R-:W-:Y:S01]  /*02b0*/  IMNMX R11, R3, 0x1, PT ;  /* 0x00000001030b7817 */ /* 0x000fe20003800200 */
[----:B------:R-:W-:-:S03]  /*02c0*/  IMAD R10, R4, R6, R5 ;  /* 0x00000006040a7224 */ /* 0x000fc600078e0205 */
[----:B------:R-:W-:Y:S02]  /*02d0*/  IABS R7, R11 ;  /* 0x0000000b00077213 */ /* 0x000fe40000000000 */
[----:B------:R-:W-:Y:S02]  /*02e0*/  IABS R6, R10 ;  /* 0x0000000a00067213 */ /* 0x000fe40000000000 */
[----:B------:R-:W1:Y:S08]  /*02f0*/  I2F.RP R0, R7 ;  /* 0x0000000700007306 */ /* 0x000e700000209400 */
[----:B-1----:R-:W1:Y:S02]  /*0300*/  MUFU.RCP R0, R0 ;  /* 0x0000000000007308 */ /* 0x002e640000001000 */
[----:B-1----:R-:W-:-:S02]  /*0310*/  IADD3 R2, R0, 0xffffffe, RZ ;  /* 0x0ffffffe00027810 */ /* 0x002fc40007ffe0ff */
[----:B------:R-:W-:-:S04]  /*0320*/  IABS R0, c[0x0][0x17c] ;  /* 0x00005f0000007a13 */ /* 0x000fc80000000000 */
[----:B------:R1:W2:Y:S02]  /*0330*/  F2I.FTZ.U32.TRUNC.NTZ R3, R2 ;  /* 0x0000000200037305 */ /* 0x0002a4000021f000 */
[----:B-1----:R-:W-:Y:S02]  /*0340*/  IMAD.MOV.U32 R2, RZ, RZ, RZ ;  /* 0x000000ffff027224 */ /* 0x002fe400078e00ff */
[----:B--2---:R-:W-:-:S04]  /*0350*/  IMAD.MOV R9, RZ, RZ, -R3 ;  /* 0x000000ffff097224 */ /* 0x004fc800078e0a03 */
[----:B------:R-:W-:Y:S01]  /*0360*/  IMAD.MOV.U32 R4, RZ, RZ, R9 ;  /* 0x000000ffff047224 */ /* 0x000fe200078e0009 */
[----:B------:R-:W-:-:S03]  /*0370*/  IABS R9, R11 ;  /* 0x0000000b00097213 */ /* 0x000fc60000000000 */
[----:B------:R-:W-:Y:S02]  /*0380*/  IMAD R5, R4, R7, RZ ;  /* 0x0000000704057224 */ /* 0x000fe400078e02ff */
[----:B------:R-:W-:Y:S02]  /*0390*/  IMAD.MOV.U32 R4, RZ, RZ, R6 ;  /* 0x000000ffff047224 */ /* 0x000fe400078e0006 */
[----:B------:R-:W-:-:S04]  /*03a0*/  IMAD.HI.U32 R3, R3, R5, R2 ;  /* 0x0000000503037227 */ /* 0x000fc800078e0002 */
[----:B------:R-:W-:Y:S01]  /*03b0*/  IMAD.MOV R2, RZ, RZ, -R9 ;  /* 0x000000ffff027224 */ /* 0x000fe200078e0a09 */
[----:B------:R-:W-:Y:S01]  /*03c0*/  IABS R9, c[0x0][0x178] ;  /* 0x00005e0000097a13 */ /* 0x000fe20000000000 */
[----:B------:R-:W-:-:S03]  /*03d0*/  IMAD.HI.U32 R3, R3, R4, RZ ;  /* 0x0000000403037227 */ /* 0x000fc600078e00ff */
[----:B------:R-:W1:Y:S01]  /*03e0*/  I2F.RP R6, R9 ;  /* 0x0000000900067306 */ /* 0x000e620000209400 */
[----:B------:R-:W-:-:S05]  /*03f0*/  IMAD R2, R3, R2, R4 ;  /* 0x0000000203027224 */ /* 0x000fca00078e0204 */
[----:B------:R-:W-:Y:S02]  /*0400*/  ISETP.GT.U32.AND P1, PT, R7, R2, PT ;  /* 0x000000020700720c */ /* 0x000fe40003f24070 */
[----:B------:R-:W2:Y:S08]  /*0410*/  I2F.RP R4, R0 ;  /* 0x0000000000047306 */ /* 0x000eb00000209400 */
[----:B-1----:R-:W-:Y:S03]  /*0420*/  MUFU.RCP R6, R6 ;  /* 0x0000000600067308 */ /* 0x002fe60000001000 */
[----:B------:R-:W-:Y:S01]  /*0430*/  @!P1 IMAD.IADD R2, R2, 0x1, -R7 ;  /* 0x0000000102029824 */ /* 0x000fe200078e0a07 */
[----:B------:R-:W-:-:S02]  /*0440*/  @!P1 IADD3 R3, R3, 0x1, RZ ;  /* 0x0000000103039810 */ /* 0x000fc40007ffe0ff */
[----:B------:R-:W-:Y:S02]  /*0450*/  ISETP.NE.AND P1, PT, R11, RZ, PT ;  /* 0x000000ff0b00720c */ /* 0x000fe40003f25270 */
[----:B--2---:R-:W1:Y:S01]  /*0460*/  MUFU.RCP R4, R4 ;  /* 0x0000000400047308 */ /* 0x004e620000001000 */
[----:B------:R-:W-:Y:S02]  /*0470*/  ISETP.GE.U32.AND P0, PT, R2, R7, PT ;  /* 0x000000070200720c */ /* 0x000fe40003f06070 */
[----:B------:R-:W-:Y:S02]  /*0480*/  LOP3.LUT R2, R10, R11, RZ, 0x3c, !PT ;  /* 0x0000000b0a027212 */ /* 0x000fe400078e3cff */
[----:B------:R-:W-:Y:S02]  /*0490*/  SHF.R.U32.HI R7, RZ, 0x5, R20 ;  /* 0x00000005ff077819 */ /* 0x000fe40000011614 */
[----:B------:R-:W-:Y:S02]  /*04a0*/  ISETP.GE.AND P2, PT, R2, RZ, PT ;  /* 0x000000ff0200720c */ /* 0x000fe40003f46270 */
[----:B------:R-:W-:-:S02]  /*04b0*/  SGXT.U32 R7, R7, 0x2 ;  /* 0x000000020707781a */ /* 0x000fc40000000000 */
[----:B------:R-:W-:-:S03]  /*04c0*/  LOP3.LUT R20, R20, 0x1f, RZ, 0xc0, !PT ;  /* 0x0000001f14147812 */ /* 0x000fc600078ec0ff */
[----:B------:R-:W-:Y:S02]  /*04d0*/  @P0 IADD3 R3, R3, 0x1, RZ ;  /* 0x0000000103030810 */ /* 0x000fe40007ffe0ff */
[----:B-1----:R-:W-:-:S03]  /*04e0*/  IADD3 R5, R4, 0xffffffe, RZ ;  /* 0x0ffffffe04057810 */ /* 0x002fc60007ffe0ff */
[----:B------:R-:W-:Y:S01]  /*04f0*/  IMAD.MOV.U32 R242, RZ, RZ, R3 ;  /* 0x000000fffff27224 */ /* 0x000fe200078e0003 */
[----:B------:R-:W-:Y:S02]  /*0500*/  IADD3 R3, R6, 0xffffffe, RZ ;  /* 0x0ffffffe06037810 */ /* 0x000fe40007ffe0ff */
[----:B------:R-:W1:Y:S01]  /*0510*/  F2I.FTZ.U32.TRUNC.NTZ R5, R5 ;  /* 0x0000000500057305 */ /* 0x000e62000021f000 */
[----:B------:R-:W-:Y:S01]  /*0520*/  @!P2 IMAD.MOV R242, RZ, RZ, -R242 ;  /* 0x000000fffff2a224 */ /* 0x000fe200078e0af2 */
[----:B------:R-:W-:-:S05]  /*0530*/  @!P1 LOP3.LUT R242, RZ, R11, RZ, 0x33, !PT ;  /* 0x0000000bfff29212 */ /* 0x000fca00078e33ff */
[----:B------:R-:W-:Y:S01]  /*0540*/  IMAD.MOV R2, RZ, RZ, -R242 ;  /* 0x000000ffff027224 */ /* 0x000fe200078e0af2 */
[----:B------:R-:W2:Y:S01]  /*0550*/  F2I.FTZ.U32.TRUNC.NTZ R3, R3 ;  /* 0x0000000300037305 */ /* 0x000ea2000021f000 */
[----:B------:R-:W-:Y:S02]  /*0560*/  IMAD.SHL.U32 R242, R242, 0x200, RZ ;  /* 0x00000200f2f27824 */ /* 0x000fe400078e00ff */
[----:B------:R-:W-:-:S03]  /*0570*/  IMAD R2, R11, R2, R10 ;  /* 0x000000020b027224 */ /* 0x000fc600078e020a */
[----:B------:R-:W-:Y:S01]  /*0580*/  LOP3.LUT R6, R242, R7, RZ, 0xfc, !PT ;  /* 0x00000007f2067212 */ /* 0x000fe200078efcff */
[----:B------:R-:W-:Y:S02]  /*0590*/  IMAD.IADD R2, R8, 0x1, R2 ;  /* 0x0000000108027824 */ /* 0x000fe400078e0202 */
[----:B-1----:R-:W-:Y:S01]  /*05a0*/  IMAD.MOV R4, RZ, RZ, -R5 ;  /* 0x000000ffff047224 */ /* 0x002fe200078e0a05 */
[----:B------:R-:W-:Y:S01]  /*05b0*/  LOP3.LUT R14, R6, 0x1fc, RZ, 0xfc, !PT ;  /* 0x000001fc060e7812 */ /* 0x000fe200078efcff */
[----:B------:R-:W-:Y:S01]  /*05c0*/  IMAD R243, R2, 0x200, R122 ;  /* 0x0000020002f37824 */ /* 0x000fe200078e027a */
[----:B------:R-:W-:Y:S01]  /*05d0*/  LOP3.LUT R17, R6, 0x70, RZ, 0xfc, !PT ;  /* 0x0000007006117812 */ /* 0x000fe200078efcff */
[----:B------:R-:W-:Y:S01]  /*05e0*/  IMAD.MOV.U32 R11, RZ, RZ, R4 ;  /* 0x000000ffff0b7224 */ /* 0x000fe200078e0004 */
[----:B------:R-:W-:Y:S01]  /*05f0*/  IABS R21, R14 ;  /* 0x0000000e00157213 */ /* 0x000fe20000000000 */
[----:B------:R-:W-:Y:S01]  /*0600*/  IMAD.MOV.U32 R4, RZ, RZ, RZ ;  /* 0x000000ffff047224 */ /* 0x000fe200078e00ff */
[----:B------:R-:W-:Y:S01]  /*0610*/  IADD3 R252, R243, 0x80, RZ ;  /* 0x00000080f3fc7810 */ /* 0x000fe20007ffe0ff */
[----:B------:R-:W-:Y:S01]  /*0620*/  IMAD R7, R11, R0, RZ ;  /* 0x000000000b077224 */ /* 0x000fe200078e02ff */
[----:B------:R-:W-:Y:S01]  /*0630*/  IADD3 R16, R243, 0x100, RZ ;  /* 0x00000100f3107810 */ /* 0x000fe20007ffe0ff */
[----:B--2---:R-:W-:Y:S01]  /*0640*/  IMAD.MOV R8, RZ, RZ, -R3 ;  /* 0x000000ffff087224 */ /* 0x004fe200078e0a03 */
[----:B------:R-:W-:Y:S01]  /*0650*/  IABS R10, R252 ;  /* 0x000000fc000a7213 */ /* 0x000fe20000000000 */
[----:B------:R-:W-:Y:S01]  /*0660*/  IMAD.HI.U32 R7, R5, R7, R4 ;  /* 0x0000000705077227 */ /* 0x000fe200078e0004 */
[----:B------:R-:W-:Y:S01]  /*0670*/  IADD3 R15, R243, 0x180, RZ ;  /* 0x00000180f30f7810 */ /* 0x000fe20007ffe0ff */
[----:B------:R-:W-:Y:S01]  /*0680*/  STL [R1+0x18a4], R16 ;  /* 0x0018a41001007387 */ /* 0x000fe20000100800 */
[----:B------:R-:W-:Y:S01]  /*0690*/  IABS R12, R16 ;  /* 0x00000010000c7213 */ /* 0x000fe20000000000 */
[----:B------:R-:W-:Y:S01]  /*06a0*/  IMAD R5, R8, R9, RZ ;  /* 0x0000000908057224 */ /* 0x000fe200078e02ff */
[----:B------:R-:W-:Y:S01]  /*06b0*/  IABS R8, R243 ;  /* 0x000000f300087213 */ /* 0x000fe20000000000 */
[----:B------:R-:W-:Y:S01]  /*06c0*/  IMAD.MOV.U32 R2, RZ, RZ, RZ ;  /* 0x000000ffff027224 */ /* 0x000fe200078e00ff */
[----:B------:R-:W-:Y:S01]  /*06d0*/  IABS R13, R15 ;  /* 0x0000000f000d7213 */ /* 0x000fe20000000000 */
[----:B------:R1:W-:Y:S01]  /*06e0*/  STL [R1+0x18a0], R15 ;  /* 0x0018a00f01007387 */ /* 0x0003e20000100800 */
[----:B------:R-:W-:Y:S01]  /*06f0*/  ISETP.GE.AND P2, PT, R14, RZ, PT ;  /* 0x000000ff0e00720c */ /* 0x000fe20003f46270 */
[----:B------:R-:W-:Y:S01]  /*0700*/  IMAD.HI.U32 R2, R3, R5, R2 ;  /* 0x0000000503027227 */ /* 0x000fe200078e0002 */
[----:B------:R-:W-:Y:S01]  /*0710*/  LOP3.LUT R14, R6, 0x18, RZ, 0xfc, !PT ;  /* 0x00000018060e7812 */ /* 0x000fe200078efcff */
[----:B------:R2:W-:Y:S01]  /*0720*/  STL.64 [R1+0x35f0], R242 ;  /* 0x0035f0f201007387 */ /* 0x0005e20000100a00 */
[----:B------:R-:W-:Y:S01]  /*0730*/  IABS R95, R17 ;  /* 0x00000011005f7213 */ /* 0x000fe20000000000 */
[----:B------:R-:W-:Y:S01]  /*0740*/  IMAD.HI.U32 R5, R7, R21, RZ ;  /* 0x0000001507057227 */ /* 0x000fe200078e00ff */
[----:B------:R-:W-:-:S02]  /*0750*/  IABS R35, R14 ;  /* 0x0000000e00237213 */ /* 0x000fc40000000000 */
[----:B------:R-:W-:Y:S01]  /*0760*/  LOP3.LUT R18, R6, 0x1f4, RZ, 0xfc, !PT ;  /* 0x000001f406127812 */ /* 0x000fe200078efcff */
[----:B------:R-:W-:-:S03]  /*0770*/  IMAD.HI.U32 R3, R2, R8, RZ ;  /* 0x0000000802037227 */ /* 0x000fc600078e00ff */
[----:B------:R-:W-:Y:S01]  /*0780*/  IABS R55, R18 ;  /* 0x0000001200377213 */ /* 0x000fe20000000000 */
[----:B------:R-:W-:-:S04]  /*0790*/  IMAD.HI.U32 R4, R2, R10, RZ ;  /* 0x0000000a02047227 */ /* 0x000fc800078e00ff */
[----:B------:R-:W-:Y:S02]  /*07a0*/  IMAD.MOV R5, RZ, RZ, -R5 ;  /* 0x000000ffff057224 */ /* 0x000fe400078e0a05 */
[----:B------:R-:W-:Y:S02]  /*07b0*/  IMAD.MOV R3, RZ, RZ, -R3 ;  /* 0x000000ffff037224 */ /* 0x000fe400078e0a03 */
[----:B------:R-:W-:Y:S02]  /*07c0*/  IMAD.MOV R11, RZ, RZ, -R4 ;  /* 0x000000ffff0b7224 */ /* 0x000fe400078e0a04 */
[----:B------:R-:W-:Y:S02]  /*07d0*/  IMAD R21, R0, R5, R21 ;  /* 0x0000000500157224 */ /* 0x000fe400078e0215 */
[----:B------:R-:W-:-:S03]  /*07e0*/  IMAD.HI.U32 R4, R2, R12, RZ ;  /* 0x0000000c02047227 */ /* 0x000fc600078e00ff */
[----:B------:R-:W-:Y:S01]  /*07f0*/  ISETP.GT.U32.AND P4, PT, R0, R21, PT ;  /* 0x000000150000720c */ /* 0x000fe20003f84070 */
[----:B------:R-:W-:-:S04]  /*0800*/  IMAD.HI.U32 R5, R2, R13, RZ ;  /* 0x0000000d02057227 */ /* 0x000fc800078e00ff */
[C---:B------:R-:W-:Y:S02]  /*0810*/  IMAD R2, R9.reuse, R3, R8 ;  /* 0x0000000309027224 */ /* 0x040fe400078e0208 */
[----:B------:R-:W-:Y:S02]  /*0820*/  IMAD.MOV R8, RZ, RZ, -R5 ;  /* 0x000000ffff087224 */ /* 0x000fe400078e0a05 */
[C---:B------:R-:W-:Y:S01]  /*0830*/  IMAD R3, R9.reuse, R11, R10 ;  /* 0x0000000b09037224 */ /* 0x040fe200078e020a */
[C---:B------:R-:W-:Y:S01]  /*0840*/  ISETP.GT.U32.AND P1, PT, R9.reuse, R2, PT ;  /* 0x000000020900720c */ /* 0x040fe20003f24070 */
[----:B------:R-:W-:Y:S01]  /*0850*/  IMAD R5, R9, R8, R13 ;  /* 0x0000000809057224 */ /* 0x000fe200078e020d */
[----:B------:R-:W-:Y:S01]  /*0860*/  IABS R11, R6 ;  /* 0x00000006000b7213 */ /* 0x000fe20000000000 */
[----:B------:R-:W-:Y:S01]  /*0870*/  IMAD.MOV R4, RZ, RZ, -R4 ;  /* 0x000000ffff047224 */ /* 0x000fe200078e0a04 */
[----:B------:R-:W-:Y:S01]  /*0880*/  LOP3.LUT R10, R6, 0x4, RZ, 0xfc, !PT ;  /* 0x00000004060a7812 */ /* 0x000fe200078efcff */
[----:B------:R-:W-:Y:S01]  /*0890*/  @!P4 IMAD.IADD R21, R21, 0x1, -R0 ;  /* 0x000000011515c824 */ /* 0x000fe200078e0a00 */
[----:B------:R-:W-:Y:S01]  /*08a0*/  ISETP.GT.U32.AND P5, PT, R9, R5, PT ;  /* 0x000000050900720c */ /* 0x000fe20003fa4070 */
[----:B------:R-:W-:Y:S01]  /*08b0*/  IMAD.HI.U32 R8, R7, R11, RZ ;  /* 0x0000000b07087227 */ /* 0x000fe200078e00ff */
[----:B------:R-:W-:-:S02]  /*08c0*/  IABS R25, R10 ;  /* 0x0000000a00197213 */ /* 0x000fc40000000000 */
[C---:B------:R-:W-:Y:S01]  /*08d0*/  ISETP.GT.U32.AND P0, PT, R9.reuse, R3, PT ;  /* 0x000000030900720c */ /* 0x040fe20003f04070 */
[C---:B------:R-:W-:Y:S01]  /*08e0*/  IMAD R4, R9.reuse, R4, R12 ;  /* 0x0000000409047224 */ /* 0x040fe200078e020c */
[----:B------:R-:W-:Y:S01]  /*08f0*/  ISETP.GT.U32.AND P4, PT, R0, R21, PT ;  /* 0x000000150000720c */ /* 0x000fe20003f84070 */
[--C-:B------:R-:W-:Y:S01]  /*0900*/  @!P1 IMAD.IADD R2, R2, 0x1, -R9.reuse ;  /* 0x0000000102029824 */ /* 0x100fe200078e0a09 */
[----:B------:R-:W-:Y:S01]  /*0910*/  ISETP.GE.AND P1, PT, R10, RZ, PT ;  /* 0x000000ff0a00720c */ /* 0x000fe20003f26270 */
[----:B------:R-:W-:Y:S01]  /*0920*/  IMAD.MOV R8, RZ, RZ, -R8 ;  /* 0x000000ffff087224 */ /* 0x000fe200078e0a08 */
[C---:B------:R-:W-:Y:S02]  /*0930*/  ISETP.GT.U32.AND P3, PT, R9.reuse, R4, PT ;  /* 0x000000040900720c */ /* 0x040fe40003f64070 */
[----:B------:R-:W-:Y:S01]  /*0940*/  ISETP.GT.U32.AND P6, PT, R9, R2, PT ;  /* 0x000000020900720c */ /* 0x000fe20003fc4070 */
[----:B------:R-:W-:Y:S01]  /*0950*/  @!P5 IMAD.IADD R5, R5, 0x1, -R9 ;  /* 0x000000010505d824 */ /* 0x000fe200078e0a09 */
[----:B------:R-:W-:Y:S01]  /*0960*/  LOP3.LUT R10, R6, 0x8, RZ, 0xfc, !PT ;  /* 0x00000008060a7812 */ /* 0x000fe200078efcff */
[----:B------:R-:W-:Y:S01]  /*0970*/  IMAD R11, R0, R8, R11 ;  /* 0x00000008000b7224 */ /* 0x000fe200078e020b */
[----:B------:R-:W-:Y:S01]  /*0980*/  LOP3.LUT R12, R6, 0xc, RZ, 0xfc, !PT ;  /* 0x0000000c060c7812 */ /* 0x000fe200078efcff */
[----:B------:R-:W-:Y:S01]  /*0990*/  IMAD.HI.U32 R8, R7, R25, RZ ;  /* 0x0000001907087227 */ /* 0x000fe200078e00ff */
[----:B------:R-:W-:-:S02]  /*09a0*/  ISETP.GT.U32.AND P5, PT, R9, R5, PT ;  /* 0x000000050900720c */ /* 0x000fc40003fa4070 */
[----:B------:R-:W-:Y:S01]  /*09b0*/  IABS R23, R10 ;  /* 0x0000000a00177213 */ /* 0x000fe20000000000 */
[----:B------:R-:W-:Y:S01]  /*09c0*/  IMAD.MOV R8, RZ, RZ, -R8 ;  /* 0x000000ffff087224 */ /* 0x000fe200078e0a08 */
[----:B------:R-:W-:Y:S01]  /*09d0*/  IABS R27, R12 ;  /* 0x0000000c001b7213 */ /* 0x000fe20000000000 */
[--C-:B------:R-:W-:Y:S01]  /*09e0*/  @!P0 IMAD.IADD R3, R3, 0x1, -R9.reuse ;  /* 0x0000000103038824 */ /* 0x100fe200078e0a09 */
[----:B------:R-:W-:Y:S01]  /*09f0*/  LOP3.LUT R13, R6, 0x14, RZ, 0xfc, !PT ;  /* 0x00000014060d7812 */ /* 0x000fe200078efcff */
[----:B------:R-:W-:Y:S01]  /*0a00*/  @!P6 IMAD.IADD R2, R2, 0x1, -R9 ;  /* 0x000000010202e824 */ /* 0x000fe200078e0a09 */
[----:B------:R-:W-:Y:S01]  /*0a10*/  ISETP.GE.AND P6, PT, R243, RZ, PT ;  /* 0x000000fff300720c */ /* 0x000fe20003fc6270 */
[C---:B------:R-:W-:Y:S01]  /*0a20*/  IMAD R25, R0.reuse, R8, R25 ;  /* 0x0000000800197224 */ /* 0x040fe200078e0219 */
[----:B------:R-:W-:Y:S01]  /*0a30*/  ISETP.GT.U32.AND P0, PT, R9, R3, PT ;  /* 0x000000030900720c */ /* 0x000fe20003f04070 */
[----:B------:R-:W-:Y:S01]  /*0a40*/  @!P4 IMAD.IADD R21, R21, 0x1, -R0 ;  /* 0x000000011515c824 */ /* 0x000fe200078e0a00 */
[----:B------:R-:W-:Y:S01]  /*0a50*/  ISETP.GT.U32.AND P4, PT, R0, R11, PT ;  /* 0x0000000b0000720c */ /* 0x000fe20003f84070 */
[--C-:B------:R-:W-:Y:S01]  /*0a60*/  @!P3 IMAD.IADD R4, R4, 0x1, -R9.reuse ;  /* 0x000000010404b824 */ /* 0x100fe200078e0a09 */
[----:B------:R-:W-:Y:S01]  /*0a70*/  IABS R29, R13 ;  /* 0x0000000d001d7213 */ /* 0x000fe20000000000 */
[----:B------:R-:W-:Y:S01]  /*0a80*/  @!P5 IMAD.IADD R5, R5, 0x1, -R9 ;  /* 0x000000010505d824 */ /* 0x000fe200078e0a09 */
[----:B------:R-:W-:Y:S01]  /*0a90*/  ISETP.GE.AND P5, PT, R15, RZ, PT ;  /* 0x000000ff0f00720c */ /* 0x000fe20003fa6270 */
[----:B------:R-:W-:Y:S01]  /*0aa0*/  IMAD.HI.U32 R8, R7, R23, RZ ;  /* 0x0000001707087227 */ /* 0x000fe200078e00ff */
[----:B------:R-:W-:-:S02]  /*0ab0*/  ISETP.GT.U32.AND P3, PT, R9, R4, PT ;  /* 0x000000040900720c */ /* 0x000fc40003f64070 */
[----:B-1----:R-:W-:Y:S01]  /*0ac0*/  LOP3.LUT R15, R6, 0x1c, RZ, 0xfc, !PT ;  /* 0x0000001c060f7812 */ /* 0x002fe200078efcff */
[----:B------:R-:W-:Y:S01]  /*0ad0*/  @!P6 IMAD.MOV R2, RZ, RZ, -R2 ;  /* 0x000000ffff02e224 */ /* 0x000fe200078e0a02 */
[C---:B------:R-:W-:Y:S01]  /*0ae0*/  ISETP.GT.U32.AND P6, PT, R0.reuse, R25, PT ;  /* 0x000000190000720c */ /* 0x040fe20003fc4070 */
[----:B------:R-:W-:Y:S01]  /*0af0*/  IMAD.MOV R8, RZ, RZ, -R8 ;  /* 0x000000ffff087224 */ /* 0x000fe200078e0a08 */
[----:B------:R-:W-:Y:S01]  /*0b00*/  IABS R31, R15 ;  /* 0x0000000f001f7213 */ /* 0x000fe20000000000 */
[----:B------:R-:W-:Y:S01]  /*0b10*/  @!P4 IMAD.IADD R11, R11, 0x1, -R0 ;  /* 0x000000010b0bc824 */ /* 0x000fe200078e0a00 */
[----:B------:R-:W-:Y:S01]  /*0b20*/  ISETP.NE.AND P4, PT, RZ, c[0x0][0x178], PT ;  /* 0x00005e00ff007a0c */ /* 0x000fe20003f85270 */
[----:B------:R-:W-:Y:S02]  /*0b30*/  IMAD R23, R0, R8, R23 ;  /* 0x0000000800177224 */ /* 0x000fe400078e0217 */
[----:B------:R-:W-:Y:S02]  /*0b40*/  IMAD.MOV.U32 R8, RZ, RZ, R5 ;  /* 0x000000ffff087224 */ /* 0x000fe400078e0005 */
[--C-:B------:R-:W-:Y:S01]  /*0b50*/  @!P0 IMAD.IADD R3, R3, 0x1, -R9.reuse ;  /* 0x0000000103038824 */ /* 0x100fe200078e0a09 */
[----:B------:R-:W-:Y:S01]  /*0b60*/  ISETP.GE.AND P0, PT, R16, RZ, PT ;  /* 0x000000ff1000720c */ /* 0x000fe20003f06270 */
[----:B------:R-:W-:Y:S01]  /*0b70*/  @!P5 IMAD.MOV R8, RZ, RZ, -R8 ;  /* 0x000000ffff08d224 */ /* 0x000fe200078e0a08 */
[----:B------:R-:W-:Y:S01]  /*0b80*/  ISETP.GT.U32.AND P5, PT, R0, R11, PT ;  /* 0x0000000b0000720c */ /* 0x000fe20003fa4070 */
[----:B------:R-:W-:Y:S01]  /*0b90*/  @!P6 IMAD.IADD R25, R25, 0x1, -R0 ;  /* 0x000000011919e824 */ /* 0x000fe200078e0a00 */
[----:B------:R-:W-:Y:S01]  /*0ba0*/  LOP3.LUT R16, R6, 0x20, RZ, 0xfc, !PT ;  /* 0x0000002006107812 */ /* 0x000fe200078efcff */
[----:B------:R-:W-:Y:S01]  /*0bb0*/  @!P3 IMAD.IADD R4, R4, 0x1, -R9 ;  /* 0x000000010404b824 */ /* 0x000fe200078e0a09 */
[----:B------:R-:W-:Y:S01]  /*0bc0*/  ISETP.GE.AND P3, PT, R252, RZ, PT ;  /* 0x000000fffc00720c */ /* 0x000fe20003f66270 */
[----:B------:R-:W-:Y:S01]  /*0bd0*/  IMAD.HI.U32 R9, R7, R27, RZ ;  /* 0x0000001b07097227 */ /* 0x000fe200078e00ff */
[----:B------:R-:W-:-:S02]  /*0be0*/  ISETP.GT.U32.AND P6, PT, R0, R25, PT ;  /* 0x000000190000720c */ /* 0x000fc40003fc4070 */
[----:B------:R-:W-:Y:S01]  /*0bf0*/  IABS R37, R16 ;  /* 0x0000001000257213 */ /* 0x000fe20000000000 */
[----:B------:R-:W-:Y:S02]  /*0c00*/  IMAD.MOV R9, RZ, RZ, -R9 ;  /* 0x000000ffff097224 */ /* 0x000fe400078e0a09 */
[----:B------:R-:W-:Y:S01]  /*0c10*/  @!P0 IMAD.MOV R4, RZ, RZ, -R4 ;  /* 0x000000ffff048224 */ /* 0x000fe200078e0a04 */
[----:B------:R-:W-:Y:S01]  /*0c20*/  ISETP.GE.AND P0, PT, R12, RZ, PT ;  /* 0x000000ff0c00720c */ /* 0x000fe20003f06270 */
[----:B------:R-:W-:Y:S01]  /*0c30*/  IMAD R27, R0, R9, R27 ;  /* 0x00000009001b7224 */ /* 0x000fe200078e021b */
[----:B------:R-:W-:Y:S01]  /*0c40*/  LOP3.LUT R12, R6, 0x10, RZ, 0xfc, !PT ;  /* 0x00000010060c7812 */ /* 0x000fe200078efcff */
[--C-:B------:R-:W-:Y:S01]  /*0c50*/  @!P5 IMAD.IADD R11, R11, 0x1, -R0.reuse ;  /* 0x000000010b0bd824 */ /* 0x100fe200078e0a00 */
[C---:B------:R-:W-:Y:S01]  /*0c60*/  ISETP.GT.U32.AND P5, PT, R0.reuse, R23, PT ;  /* 0x000000170000720c */ /* 0x040fe20003fa4070 */
[----:B------:R-:W-:Y:S01]  /*0c70*/  @!P3 IMAD.MOV R3, RZ, RZ, -R3 ;  /* 0x000000ffff03b224 */ /* 0x000fe200078e0a03 */
[----:B------:R-:W-:Y:S01]  /*0c80*/  LOP3.LUT R9, RZ, c[0x0][0x178], RZ, 0x33, !PT ;  /* 0x00005e00ff097a12 */ /* 0x000fe200078e33ff */
[----:B------:R-:W-:Y:S01]  /*0c90*/  @!P6 IMAD.IADD R25, R25, 0x1, -R0 ;  /* 0x000000011919e824 */ /* 0x000fe200078e0a00 */
[----:B------:R-:W-:Y:S01]  /*0ca0*/  ISETP.GT.U32.AND P6, PT, R0, R27, PT ;  /* 0x0000001b0000720c */ /* 0x000fe20003fc4070 */
[----:B------:R-:W-:Y:S01]  /*0cb0*/  @!P2 IMAD.MOV R21, RZ, RZ, -R21 ;  /* 0x000000ffff15a224 */ /* 0x000fe200078e0a15 */
[----:B------:R-:W-:Y:S01]  /*0cc0*/  IABS R33, R12 ;  /* 0x0000000c00217213 */ /* 0x000fe20000000000 */
[----:B------:R-:W-:Y:S01]  /*0cd0*/  @!P1 IMAD.MOV R25, RZ, RZ, -R25 ;  /* 0x000000ffff199224 */ /* 0x000fe200078e0a19 */
[----:B------:R-:W-:-:S02]  /*0ce0*/  SEL R5, R9, R2, !P4 ;  /* 0x0000000209057207 */ /* 0x000fc40006000000 */
[C---:B------:R-:W-:Y:S02]  /*0cf0*/  SEL R2, R9.reuse, R3, !P4 ;  /* 0x0000000309027207 */ /* 0x040fe40006000000 */
[----:B------:R-:W-:Y:S01]  /*0d00*/  SEL R3, R9, R4, !P4 ;  /* 0x0000000409037207 */ /* 0x000fe20006000000 */
[----:B------:R-:W-:Y:S01]  /*0d10*/  @!P5 IMAD.IADD R23, R23, 0x1, -R0 ;  /* 0x000000011717d824 */ /* 0x000fe200078e0a00 */
[----:B------:R-:W-:Y:S01]  /*0d20*/  SEL R4, R9, R8, !P4 ;  /* 0x0000000809047207 */ /* 0x000fe20006000000 */
[----:B------:R-:W-:Y:S01]  /*0d30*/  IMAD.HI.U32 R8, R7, R33, RZ ;  /* 0x0000002107087227 */ /* 0x000fe200078e00ff */
[----:B------:R-:W-:Y:S02]  /*0d40*/  ISETP.GE.AND P4, PT, R6, RZ, PT ;  /* 0x000000ff0600720c */ /* 0x000fe40003f86270 */
[----:B------:R-:W-:Y:S01]  /*0d50*/  ISETP.GE.AND P3, PT, R10, RZ, PT ;  /* 0x000000ff0a00720c */ /* 0x000fe20003f66270 */
[----:B------:R-:W-:Y:S01]  /*0d60*/  IMAD.MOV R8, RZ, RZ, -R8 ;  /* 0x000000ffff087224 */ /* 0x000fe200078e0a08 */
[----:B------:R-:W-:Y:S01]  /*0d70*/  ISETP.GE.AND P1, PT, R13, RZ, PT ;  /* 0x000000ff0d00720c */ /* 0x000fe20003f26270 */
[----:B------:R-:W-:Y:S01]  /*0d80*/  @!P6 IMAD.IADD R27, R27, 0x1, -R0 ;  /* 0x000000011b1be824 */ /* 0x000fe200078e0a00 */
[C---:B------:R-:W-:Y:S01]  /*0d90*/  ISETP.GT.U32.AND P6, PT, R0.reuse, R23, PT ;  /* 0x000000170000720c */ /* 0x040fe20003fc4070 */
[----:B------:R-:W-:Y:S01]  /*0da0*/  IMAD R33, R0, R8, R33 ;  /* 0x0000000800217224 */ /* 0x000fe200078e0221 */
[----:B------:R-:W-:Y:S01]  /*0db0*/  LOP3.LUT R13, R6, 0x28, RZ, 0xfc, !PT ;  /* 0x00000028060d7812 */ /* 0x000fe200078efcff */
[----:B------:R-:W-:Y:S01]  /*0dc0*/  IMAD.HI.U32 R8, R7, R29, RZ ;  /* 0x0000001d07087227 */ /* 0x000fe200078e00ff */
[----:B------:R-:W-:-:S02]  /*0dd0*/  ISETP.GT.U32.AND P2, PT, R0, R27, PT ;  /* 0x0000001b0000720c */ /* 0x000fc40003f44070 */
[C---:B------:R-:W-:Y:S01]  /*0de0*/  ISETP.GT.U32.AND P5, PT, R0.reuse, R33, PT ;  /* 0x000000210000720c */ /* 0x040fe20003fa4070 */
[----:B------:R-:W-:Y:S01]  /*0df0*/  IMAD.MOV R8, RZ, RZ, -R8 ;  /* 0x000000ffff087224 */ /* 0x000fe200078e0a08 */
[----:B------:R-:W-:Y:S01]  /*0e00*/  IABS R41, R13 ;  /* 0x0000000d00297213 */ /* 0x000fe20000000000 */
[----:B------:R-:W-:Y:S02]  /*0e10*/  IMAD.MOV.U32 R9, RZ, RZ, R11 ;  /* 0x000000ffff097224 */ /* 0x000fe400078e000b */
[C---:B------:R-:W-:Y:S02]  /*0e20*/  IMAD R29, R0.reuse, R8, R29 ;  /* 0x00000008001d7224 */ /* 0x040fe400078e021d */
[----:B------:R-:W-:Y:S02]  /*0e30*/  @!P6 IMAD.IADD R23, R23, 0x1, -R0 ;  /* 0x000000011717e824 */ /* 0x000fe400078e0a00 */
[----:B------:R-:W-:Y:S01]  /*0e40*/  IMAD.HI.U32 R8, R7, R31, RZ ;  /* 0x0000001f07087227 */ /* 0x000fe200078e00ff */
[----:B------:R-:W-:-:S03]  /*0e50*/  ISETP.GT.U32.AND P6, PT, R0, R29, PT ;  /* 0x0000001d0000720c */ /* 0x000fc60003fc4070 */
[----:B------:R-:W-:Y:S02]  /*0e60*/  IMAD.MOV R8, RZ, RZ, -R8 ;  /* 0x000000ffff087224 */ /* 0x000fe400078e0a08 */
[----:B------:R-:W-:-:S04]  /*0e70*/  IMAD.HI.U32 R10, R7, R35, RZ ;  /* 0x00000023070a7227 */ /* 0x000fc800078e00ff */
[----:B------:R-:W-:Y:S02]  /*0e80*/  IMAD R31, R0, R8, R31 ;  /* 0x00000008001f7224 */ /* 0x000fe400078e021f */
[----:B------:R-:W-:Y:S01]  /*0e90*/  @!P4 IMAD.MOV R9, RZ, RZ, -R9 ;  /* 0x000000ffff09c224 */ /* 0x000fe200078e0a09 */
[----:B------:R-:W-:Y:S01]  /*0ea0*/  ISETP.GE.AND P4, PT, R12, RZ, PT ;  /* 0x000000ff0c00720c */ /* 0x000fe20003f86270 */
[--C-:B------:R-:W-:Y:S01]  /*0eb0*/  @!P6 IMAD.IADD R29, R29, 0x1, -R0.reuse ;  /* 0x000000011d1de824 */ /* 0x100fe200078e0a00 */
[----:B------:R-:W-:Y:S01]  /*0ec0*/  ISETP.GT.U32.AND P6, PT, R0, R31, PT ;  /* 0x0000001f0000720c */ /* 0x000fe20003fc4070 */
[----:B------:R-:W-:Y:S01]  /*0ed0*/  @!P2 IMAD.IADD R27, R27, 0x1, -R0 ;  /* 0x000000011b1ba824 */ /* 0x000fe200078e0a00 */
[----:B------:R-:W-:Y:S01]  /*0ee0*/  LOP3.LUT R12, R6, 0x24, RZ, 0xfc, !PT ;  /* 0x00000024060c7812 */ /* 0x000fe200078efcff */
[----:B------:R-:W-:Y:S01]  /*0ef0*/  IMAD.MOV R10, RZ, RZ, -R10 ;  /* 0x000000ffff0a7224 */ /* 0x000fe200078e0a0a */
[----:B------:R-:W-:Y:S01]  /*0f00*/  ISETP.GE.AND P2, PT, R14, RZ, PT ;  /* 0x000000ff0e00720c */ /* 0x000fe20003f46270 */
[----:B------:R-:W-:Y:S01]  /*0f10*/  @!P0 IMAD.MOV R27, RZ, RZ, -R27 ;  /* 0x000000ffff1b8224 */ /* 0x000fe200078e0a1b */
[----:B------:R-:W-:Y:S01]  /*0f20*/  IABS R39, R12 ;  /* 0x0000000c00277213 */ /* 0x000fe20000000000 */
[C---:B------:R-:W-:Y:S01]  /*0f30*/  IMAD R35, R0.reuse, R10, R35 ;  /* 0x0000000a00237224 */ /* 0x040fe200078e0223 */
[----:B------:R-:W-:Y:S01]  /*0f40*/  ISETP.GT.U32.AND P0, PT, R0, R29, PT ;  /* 0x0000001d0000720c */ /* 0x000fe20003f04070 */
[----:B------:R-:W-:Y:S01]  /*0f50*/  IMAD.HI.U32 R10, R7, R37, RZ ;  /* 0x00000025070a7227 */ /* 0x000fe200078e00ff */
[----:B------:R-:W-:-:S03]  /*0f60*/  LOP3.LUT R14, R6, 0x2c, RZ, 0xfc, !PT ;  /* 0x0000002c060e7812 */ /* 0x000fc600078efcff */
[--C-:B------:R-:W-:Y:S01]  /*0f70*/  @!P6 IMAD.IADD R31, R31, 0x1, -R0.reuse ;  /* 0x000000011f1fe824 */ /* 0x100fe200078e0a00 */
[----:B------:R-:W-:Y:S01]  /*0f80*/  IABS R43, R14 ;  /* 0x0000000e002b7213 */ /* 0x000fe20000000000 */
[----:B------:R-:W-:Y:S02]  /*0f90*/  @!P5 IMAD.IADD R33, R33, 0x1, -R0 ;  /* 0x000000012121d824 */ /* 0x000fe400078e0a00 */
[----:B------:R-:W-:Y:S01]  /*0fa0*/  IMAD.MOV R10, RZ, RZ, -R10 ;  /* 0x000000ffff0a7224 */ /* 0x000fe200078e0a0a */
[C---:B------:R-:W-:Y:S01]  /*0fb0*/  ISETP.GT.U32.AND P6, PT, R0.reuse, R31, PT ;  /* 0x0000001f0000720c */ /* 0x040fe20003fc4070 */
[----:B------:R-:W-:Y:S01]  /*0fc0*/  IMAD.HI.U32 R8, R7, R39, RZ ;  /* 0x0000002707087227 */ /* 0x000fe200078e00ff */
[----:B------:R-:W-:-:S03]  /*0fd0*/  ISETP.GT.U32.AND P5, PT, R0, R33, PT ;  /* 0x000000210000720c */ /* 0x000fc60003fa4070 */
[C---:B------:R-:W-:Y:S02]  /*0fe0*/  IMAD R37, R0.reuse, R10, R37 ;  /* 0x0000000a00257224 */ /* 0x040fe400078e0225 */
[----:B------:R-:W-:Y:S02]  /*0ff0*/  IMAD.MOV R8, RZ, RZ, -R8 ;  /* 0x000000ffff087224 */ /* 0x000fe400078e0a08 */
[--C-:B------:R-:W-:Y:S01]  /*1000*/  @!P0 IMAD.IADD R29, R29, 0x1, -R0.reuse ;  /* 0x000000011d1d8824 */ /* 0x100fe200078e0a00 */
[C---:B------:R-:W-:Y:S01]  /*1010*/  ISETP.GT.U32.AND P0, PT, R0.reuse, R37, PT ;  /* 0x000000250000720c */ /* 0x040fe20003f04070 */
[C---:B------:R-:W-:Y:S02]  /*1020*/  IMAD R39, R0.reuse, R8, R39 ;  /* 0x0000000800277224 */ /* 0x040fe400078e0227 */
[----:B------:R-:W-:Y:S01]  /*1030*/  @!P3 IMAD.MOV R23, RZ, RZ, -R23 ;  /* 0x000000ffff17b224 */ /* 0x000fe200078e0a17 */
[C---:B------:R-:W-:Y:S01]  /*1040*/  ISETP.GT.U32.AND P3, PT, R0.reuse, R35, PT ;  /* 0x000000230000720c */ /* 0x040fe20003f64070 */
[--C-:B------:R-:W-:Y:S01]  /*1050*/  @!P6 IMAD.IADD R31, R31, 0x1, -R0.reuse ;  /* 0x000000011f1fe824 */ /* 0x100fe200078e0a00 */
[----:B------:R-:W-:Y:S01]  /*1060*/  ISETP.GT.U32.AND P6, PT, R0, R39, PT ;  /* 0x000000270000720c */ /* 0x000fe20003fc4070 */
[----:B------:R-:W-:Y:S01]  /*1070*/  @!P5 IMAD.IADD R33, R33, 0x1, -R0 ;  /* 0x000000012121d824 */ /* 0x000fe200078e0a00 */
[----:B------:R-:W-:Y:S01]  /*1080*/  ISETP.GE.AND P5, PT, R15, RZ, PT ;  /* 0x000000ff0f00720c */ /* 0x000fe20003fa6270 */
[----:B------:R-:W-:Y:S01]  /*1090*/  IMAD.HI.U32 R8, R7, R41, RZ ;  /* 0x0000002907087227 */ /* 0x000fe200078e00ff */
[----:B------:R-:W-:-:S03]  /*10a0*/  LOP3.LUT R15, R6, 0x30, RZ, 0xfc, !PT ;  /* 0x00000030060f7812 */ /* 0x000fc600078efcff */
[--C-:B------:R-:W-:Y:S01]  /*10b0*/  @!P0 IMAD.IADD R37, R37, 0x1, -R0.reuse ;  /* 0x0000000125258824 */ /* 0x100fe200078e0a00 */
[----:B------:R-:W-:Y:S01]  /*10c0*/  IABS R45, R15 ;  /* 0x0000000f002d7213 */ /* 0x000fe20000000000 */
[----:B------:R-:W-:Y:S01]  /*10d0*/  IMAD.HI.U32 R10, R7, R43, RZ ;  /* 0x0000002b070a7227 */ /* 0x000fe200078e00ff */
[----:B------:R-:W-:Y:S02]  /*10e0*/  ISETP.GE.AND P0, PT, R12, RZ, PT ;  /* 0x000000ff0c00720c */ /* 0x000fe40003f06270 */
[----:B------:R-:W-:Y:S01]  /*10f0*/  LOP3.LUT R12, R6, 0x34, RZ, 0xfc, !PT ;  /* 0x00000034060c7812 */ /* 0x000fe200078efcff */
[--C-:B------:R-:W-:Y:S02]  /*1100*/  @!P3 IMAD.IADD R35, R35, 0x1, -R0.reuse ;  /* 0x000000012323b824 */ /* 0x100fe400078e0a00 */
[----:B------:R-:W-:Y:S01]  /*1110*/  @!P6 IMAD.IADD R39, R39, 0x1, -R0 ;  /* 0x000000012727e824 */ /* 0x000fe200078e0a00 */
[C---:B------:R-:W-:Y:S01]  /*1120*/  ISETP.GT.U32.AND P6, PT, R0.reuse, R37, PT ;  /* 0x000000250000720c */ /* 0x040fe20003fc4070 */
[----:B------:R-:W-:Y:S01]  /*1130*/  IMAD.HI.U32 R11, R7, R45, RZ ;  /* 0x0000002d070b7227 */ /* 0x000fe200078e00ff */
[----:B------:R-:W-:-:S02]  /*1140*/  ISETP.GT.U32.AND P3, PT, R0, R35, PT ;  /* 0x000000230000720c */ /* 0x000fc40003f64070 */
[----:B------:R-:W-:Y:S01]  /*1150*/  IABS R47, R12 ;  /* 0x0000000c002f7213 */ /* 0x000fe20000000000 */
[----:B------:R-:W-:Y:S02]  /*1160*/  IMAD.MOV R11, RZ, RZ, -R11 ;  /* 0x000000ffff0b7224 */ /* 0x000fe400078e0a0b */
[----:B------:R-:W-:Y:S02]  /*1170*/  IMAD.MOV R8, RZ, RZ, -R8 ;  /* 0x000000ffff087224 */ /* 0x000fe400078e0a08 */
[----:B------:R-:W-:Y:S01]  /*1180*/  IMAD R45, R0, R11, R45 ;  /* 0x0000000b002d7224 */ /* 0x000fe200078e022d */
[----:B------:R-:W-:Y:S01]  /*1190*/  LOP3.LUT R11, R6, 0x38, RZ, 0xfc, !PT ;  /* 0x00000038060b7812 */ /* 0x000fe200078efcff */
[----:B------:R-:W-:Y:S02]  /*11a0*/  IMAD.MOV R10, RZ, RZ, -R10 ;  /* 0x000000ffff0a7224 */ /* 0x000fe400078e0a0a */
[C---:B------:R-:W-:Y:S01]  /*11b0*/  IMAD R41, R0.reuse, R8, R41 ;  /* 0x0000000800297224 */ /* 0x040fe200078e0229 */
[----:B------:R-:W-:Y:S01]  /*11c0*/  IABS R73, R11 ;  /* 0x0000000b00497213 */ /* 0x000fe20000000000 */
[--C-:B------:R-:W-:Y:S01]  /*11d0*/  @!P6 IMAD.IADD R37, R37, 0x1, -R0.reuse ;  /* 0x000000012525e824 */ /* 0x100fe200078e0a00 */
[----:B------:R-:W-:Y:S01]  /*11e0*/  ISETP.GT.U32.AND P6, PT, R0, R45, PT ;  /* 0x0000002d0000720c */ /* 0x000fe20003fc4070 */
[----:B------:R-:W-:Y:S01]  /*11f0*/  @!P3 IMAD.IADD R35, R35, 0x1, -R0 ;  /* 0x000000012323b824 */ /* 0x000fe200078e0a00 */
[----:B------:R-:W-:Y:S01]  /*1200*/  ISETP.GE.AND P3, PT, R16, RZ, PT ;  /* 0x000000ff1000720c */ /* 0x000fe20003f66270 */
[----:B------:R-:W-:Y:S01]  /*1210*/  IMAD R43, R0, R10, R43 ;  /* 0x0000000a002b7224 */ /* 0x000fe200078e022b */
[----:B------:R-:W-:Y:S01]  /*1220*/  LOP3.LUT R16, R6, 0x6c, RZ, 0xfc, !PT ;  /* 0x0000006c06107812 */ /* 0x000fe200078efcff */
[----:B------:R-:W-:Y:S01]  /*1230*/  @!P4 IMAD.MOV R33, RZ, RZ, -R33 ;  /* 0x000000ffff21c224 */ /* 0x000fe200078e0a21 */
[C---:B------:R-:W-:Y:S01]  /*1240*/  ISETP.GT.U32.AND P4, PT, R0.reuse, R41, PT ;  /* 0x000000290000720c */ /* 0x040fe20003f84070 */
[----:B------:R-:W-:Y:S01]  /*1250*/  @!P1 IMAD.MOV R29, RZ, RZ, -R29 ;  /* 0x000000ffff1d9224 */ /* 0x000fe200078e0a1d */
[C---:B------:R-:W-:Y:S01]  /*1260*/  ISETP.GT.U32.AND P1, PT, R0.reuse, R39, PT ;  /* 0x000000270000720c */ /* 0x040fe20003f24070 */
[----:B------:R-:W-:Y:S01]  /*1270*/  @!P2 IMAD.MOV R35, RZ, RZ, -R35 ;  /* 0x000000ffff23a224 */ /* 0x000fe200078e0a23 */
[----:B------:R-:W-:Y:S01]  /*1280*/  ISETP.GT.U32.AND P2, PT, R0, R43, PT ;  /* 0x0000002b0000720c */ /* 0x000fe20003f44070 */
[----:B------:R-:W-:Y:S01]  /*1290*/  IMAD.HI.U32 R8, R7, R47, RZ ;  /* 0x0000002f07087227 */ /* 0x000fe200078e00ff */
[----:B------:R-:W-:-:S03]  /*12a0*/  IABS R99, R16 ;  /* 0x0000001000637213 */ /* 0x000fc60000000000 */
[----:B------:R-:W-:Y:S02]  /*12b0*/  IMAD.MOV R10, RZ, RZ, -R8 ;  /* 0x000000ffff0a7224 */ /* 0x000fe400078e0a08 */
[--C-:B------:R-:W-:Y:S02]  /*12c0*/  @!P6 IMAD.IADD R45, R45, 0x1, -R0.reuse ;  /* 0x000000012d2de824 */ /* 0x100fe400078e0a00 */
[--C-:B------:R-:W-:Y:S01]  /*12d0*/  @!P4 IMAD.IADD R41, R41, 0x1, -R0.reuse ;  /* 0x000000012929c824 */ /* 0x100fe200078e0a00 */
[----:B------:R-:W-:Y:S01]  /*12e0*/  ISETP.GE.AND P4, PT, R15, RZ, PT ;  /* 0x000000ff0f00720c */ /* 0x000fe20003f86270 */
[--C-:B------:R-:W-:Y:S01]  /*12f0*/  @!P1 IMAD.IADD R39, R39, 0x1, -R0.reuse ;  /* 0x0000000127279824 */ /* 0x100fe200078e0a00 */
[----:B------:R-:W-:Y:S01]  /*1300*/  ISETP.GE.AND P1, PT, R14, RZ, PT ;  /* 0x000000ff0e00720c */ /* 0x000fe20003f26270 */
[----:B------:R-:W-:Y:S01]  /*1310*/  IMAD R47, R0, R10, R47 ;  /* 0x0000000a002f7224 */ /* 0x000fe200078e022f */
[----:B------:R-:W-:Y:S01]  /*1320*/  LOP3.LUT R14, R6, 0x40, RZ, 0xfc, !PT ;  /* 0x00000040060e7812 */ /* 0x000fe200078efcff */
[----:B------:R-:W-:Y:S01]  /*1330*/  @!P3 IMAD.MOV R37, RZ, RZ, -R37 ;  /* 0x000000ffff25b224 */ /* 0x000fe200078e0a25 */
[C---:B------:R-:W-:Y:S01]  /*1340*/  ISETP.GT.U32.AND P3, PT, R0.reuse, R45, PT ;  /* 0x0000002d0000720c */ /* 0x040fe20003f64070 */
[----:B------:R-:W-:Y:S01]  /*1350*/  @!P2 IMAD.IADD R43, R43, 0x1, -R0 ;  /* 0x000000012b2ba824 */ /* 0x000fe200078e0a00 */
[C---:B------:R-:W-:Y:S01]  /*1360*/  ISETP.GT.U32.AND P2, PT, R0.reuse, R41, PT ;  /* 0x000000290000720c */ /* 0x040fe20003f44070 */
[----:B------:R-:W-:Y:S01]  /*1370*/  @!P0 IMAD.MOV R39, RZ, RZ, -R39 ;  /* 0x000000ffff278224 */ /* 0x000fe200078e0a27 */
[C---:B------:R-:W-:Y:S01]  /*1380*/  ISETP.GT.U32.AND P0, PT, R0.reuse, R47, PT ;  /* 0x0000002f0000720c */ /* 0x040fe20003f04070 */
[----:B------:R-:W-:Y:S01]  /*1390*/  @!P5 IMAD.MOV R31, RZ, RZ, -R31 ;  /* 0x000000ffff1fd224 */ /* 0x000fe200078e0a1f */
[----:B------:R-:W-:Y:S01]  /*13a0*/  ISETP.GE.AND P5, PT, R13, RZ, PT ;  /* 0x000000ff0d00720c */ /* 0x000fe20003fa6270 */
[----:B------:R-:W-:Y:S01]  /*13b0*/  IMAD.HI.U32 R8, R7, R73, RZ ;  /* 0x0000004907087227 */ /* 0x000fe200078e00ff */
[----:B------:R-:W-:-:S02]  /*13c0*/  ISETP.GT.U32.AND P6, PT, R0, R43, PT ;  /* 0x0000002b0000720c */ /* 0x000fc40003fc4070 */
[----:B------:R-:W-:Y:S01]  /*13d0*/  LOP3.LUT R13, R6, 0x3c, RZ, 0xfc, !PT ;  /* 0x0000003c060d7812 */ /* 0x000fe200078efcff */
[----:B------:R-:W-:Y:S01]  /*13e0*/  IMAD.MOV R8, RZ, RZ, -R8 ;  /* 0x000000ffff087224 */ /* 0x000fe200078e0a08 */
[----:B------:R-:W-:Y:S01]  /*13f0*/  IABS R79, R14 ;  /* 0x0000000e004f7213 */ /* 0x000fe20000000000 */
[--C-:B------:R-:W-:Y:S01]  /*1400*/  @!P3 IMAD.IADD R45, R45, 0x1, -R0.reuse ;  /* 0x000000012d2db824 */ /* 0x100fe200078e0a00 */
[----:B------:R-:W-:Y:S01]  /*1410*/  IABS R77, R13 ;  /* 0x0000000d004d7213 */ /* 0x000fe20000000000 */
[----:B------:R-:W-:Y:S01]  /*1420*/  IMAD R73, R0, R8, R73 ;  /* 0x0000000800497224 */ /* 0x000fe200078e0249 */
[----:B------:R-:W-:Y:S01]  /*1430*/  ISETP.GE.AND P3, PT, R11, RZ, PT ;  /* 0x000000ff0b00720c */ /* 0x000fe20003f66270 */
[--C-:B------:R-:W-:Y:S01]  /*1440*/  @!P2 IMAD.IADD R41, R41, 0x1, -R0.reuse ;  /* 0x000000012929a824 */ /* 0x100fe200078e0a00 */
[----:B------:R-:W-:Y:S01]  /*1450*/  LOP3.LUT R11, R6, 0x44, RZ, 0xfc, !PT ;  /* 0x00000044060b7812 */ /* 0x000fe200078efcff */
[----:B------:R-:W-:Y:S01]  /*1460*/  @!P0 IMAD.IADD R47, R47, 0x1, -R0 ;  /* 0x000000012f2f8824 */ /* 0x000fe200078e0a00 */
[----:B------:R-:W-:Y:S01]  /*1470*/  ISETP.GE.AND P2, PT, R12, RZ, PT ;  /* 0x000000ff0c00720c */ /* 0x000fe20003f46270 */
[----:B------:R-:W-:Y:S01]  /*1480*/  IMAD.HI.U32 R8, R7, R77, RZ ;  /* 0x0000004d07087227 */ /* 0x000fe200078e00ff */
[----:B------:R-:W-:-:S02]  /*1490*/  IABS R81, R11 ;  /* 0x0000000b00517213 */ /* 0x000fc40000000000 */
[----:B------:R-:W-:Y:S01]  /*14a0*/  LOP3.LUT R12, R6, 0x4c, RZ, 0xfc, !PT ;  /* 0x0000004c060c7812 */ /* 0x000fe200078efcff */
[----:B------:R-:W-:Y:S01]  /*14b0*/  @!P6 IMAD.IADD R43, R43, 0x1, -R0 ;  /* 0x000000012b2be824 */ /* 0x000fe200078e0a00 */
[C---:B------:R-:W-:Y:S01]  /*14c0*/  ISETP.GT.U32.AND P6, PT, R0.reuse, R73, PT ;  /* 0x000000490000720c */ /* 0x040fe20003fc4070 */
[----:B------:R-:W-:Y:S01]  /*14d0*/  @!P5 IMAD.MOV R41, RZ, RZ, -R41 ;  /* 0x000000ffff29d224 */ /* 0x000fe200078e0a29 */
[----:B------:R-:W-:Y:S01]  /*14e0*/  ISETP.GT.U32.AND P5, PT, R0, R47, PT ;  /* 0x0000002f0000720c */ /* 0x000fe20003fa4070 */
[----:B------:R-:W-:Y:S01]  /*14f0*/  IMAD.MOV R8, RZ, RZ, -R8 ;  /* 0x000000ffff087224 */ /* 0x000fe200078e0a08 */
[----:B------:R-:W-:Y:S01]  /*1500*/  IABS R83, R12 ;  /* 0x0000000c00537213 */ /* 0x000fe20000000000 */
[----:B------:R-:W-:Y:S01]  /*1510*/  IMAD.HI.U32 R10, R7, R79, RZ ;  /* 0x0000004f070a7227 */ /* 0x000fe200078e00ff */
[----:B------:R-:W-:Y:S02]  /*1520*/  ISETP.GE.AND P0, PT, R13, RZ, PT ;  /* 0x000000ff0d00720c */ /* 0x000fe40003f06270 */
[----:B------:R-:W-:Y:S01]  /*1530*/  LOP3.LUT R13, R6, 0x50, RZ, 0xfc, !PT ;  /* 0x00000050060d7812 */ /* 0x000fe200078efcff */
[----:B------:R-:W-:Y:S01]  /*1540*/  IMAD R77, R0, R8, R77 ;  /* 0x00000008004d7224 */ /* 0x000fe200078e024d */
[----:B------:R-:W-:Y:S01]  /*1550*/  LOP3.LUT R15, R6, 0x60, RZ, 0xfc, !PT ;  /* 0x00000060060f7812 */ /* 0x000fe200078efcff */
[----:B------:R-:W-:Y:S01]  /*1560*/  IMAD.HI.U32 R8, R7, R81, RZ ;  /* 0x0000005107087227 */ /* 0x000fe200078e00ff */
[----:B------:R-:W-:-:S02]  /*1570*/  IABS R87, R13 ;  /* 0x0000000d00577213 */ /* 0x000fc40000000000 */
[----:B------:R-:W-:Y:S01]  /*1580*/  IABS R103, R15 ;  /* 0x0000000f00677213 */ /* 0x000fe20000000000 */
[----:B------:R-:W-:Y:S02]  /*1590*/  IMAD.MOV R8, RZ, RZ, -R8 ;  /* 0x000000ffff087224 */ /* 0x000fe400078e0a08 */
[--C-:B------:R-:W-:Y:S02]  /*15a0*/  @!P6 IMAD.IADD R73, R73, 0x1, -R0.reuse ;  /* 0x000000014949e824 */ /* 0x100fe400078e0a00 */
[----:B------:R-:W-:Y:S02]  /*15b0*/  @!P5 IMAD.IADD R47, R47, 0x1, -R0 ;  /* 0x000000012f2fd824 */ /* 0x000fe400078e0a00 */
[C---:B------:R-:W-:Y:S01]  /*15c0*/  IMAD R81, R0.reuse, R8, R81 ;  /* 0x0000000800517224 */ /* 0x040fe200078e0251 */
[C---:B------:R-:W-:Y:S01]  /*15d0*/  ISETP.GT.U32.AND P6, PT, R0.reuse, R73, PT ;  /* 0x000000490000720c */ /* 0x040fe20003fc4070 */
[----:B------:R-:W-:Y:S02]  /*15e0*/  @!P2 IMAD.MOV R47, RZ, RZ, -R47 ;  /* 0x000000ffff2fa224 */ /* 0x000fe400078e0a2f */
[----:B------:R-:W-:Y:S01]  /*15f0*/  IMAD.MOV R10, RZ, RZ, -R10 ;  /* 0x000000ffff0a7224 */ /* 0x000fe200078e0a0a */
[C---:B------:R-:W-:Y:S01]  /*1600*/  ISETP.GT.U32.AND P2, PT, R0.reuse, R81, PT ;  /* 0x000000510000720c */ /* 0x040fe20003f44070 */
[----:B------:R-:W-:Y:S01]  /*1610*/  @!P1 IMAD.MOV R43, RZ, RZ, -R43 ;  /* 0x000000ffff2b9224 */ /* 0x000fe200078e0a2b */
[C---:B------:R-:W-:Y:S01]  /*1620*/  ISETP.GT.U32.AND P1, PT, R0.reuse, R77, PT ;  /* 0x0000004d0000720c */ /* 0x040fe20003f24070 */
[----:B------:R-:W-:Y:S01]  /*1630*/  IMAD R79, R0, R10, R79 ;  /* 0x0000000a004f7224 */ /* 0x000fe200078e024f */
[----:B------:R-:W-:Y:S01]  /*1640*/  LOP3.LUT R10, R6, 0x48, RZ, 0xfc, !PT ;  /* 0x00000048060a7812 */ /* 0x000fe200078efcff */
[----:B------:R-:W-:Y:S01]  /*1650*/  @!P4 IMAD.MOV R45, RZ, RZ, -R45 ;  /* 0x000000ffff2dc224 */ /* 0x000fe200078e0a2d */
[----:B------:R-:W-:Y:S01]  /*1660*/  ISETP.GE.AND P4, PT, R14, RZ, PT ;  /* 0x000000ff0e00720c */ /* 0x000fe20003f86270 */
[----:B------:R-:W-:Y:S01]  /*1670*/  IMAD R2, R2, c[0x0][0x184], RZ ;  /* 0x0000610002027a24 */ /* 0x000fe200078e02ff */
[----:B------:R-:W-:Y:S01]  /*1680*/  ISETP.GT.U32.AND P5, PT, R0, R79, PT ;  /* 0x0000004f0000720c */ /* 0x000fe20003fa4070 */
[--C-:B------:R-:W-:Y:S01]  /*1690*/  @!P6 IMAD.IADD R73, R73, 0x1, -R0.reuse ;  /* 0x000000014949e824 */ /* 0x100fe200078e0a00 */
[----:B------:R-:W-:Y:S01]  /*16a0*/  IABS R85, R10 ;  /* 0x0000000a00557213 */ /* 0x000fe20000000000 */
[----:B------:R-:W-:Y:S01]  /*16b0*/  IMAD R4, R4, c[0x0][0x184], RZ ;  /* 0x0000610004047a24 */ /* 0x000fe200078e02ff */
[----:B------:R-:W-:Y:S01]  /*16c0*/  ISETP.GE.AND P6, PT, R11, RZ, PT ;  /* 0x000000ff0b00720c */ /* 0x000fe20003fc6270 */
[--C-:B------:R-:W-:Y:S01]  /*16d0*/  @!P2 IMAD.IADD R81, R81, 0x1, -R0.reuse ;  /* 0x000000015151a824 */ /* 0x100fe200078e0a00 */
[----:B------:R-:W-:Y:S01]  /*16e0*/  LOP3.LUT R14, R6, 0x5c, RZ, 0xfc, !PT ;  /* 0x0000005c060e7812 */ /* 0x000fe200078efcff */
[----:B------:R-:W-:Y:S01]  /*16f0*/  @!P3 IMAD.MOV R73, RZ, RZ, -R73 ;  /* 0x000000ffff49b224 */ /* 0x000fe200078e0a49 */
[----:B------:R-:W-:Y:S01]  /*1700*/  ISETP.GE.AND P3, PT, R10, RZ, PT ;  /* 0x000000ff0a00720c */ /* 0x000fe20003f66270 */
[----:B------:R-:W-:Y:S01]  /*1710*/  @!P1 IMAD.IADD R77, R77, 0x1, -R0 ;  /* 0x000000014d4d9824 */ /* 0x000fe200078e0a00 */
[----:B------:R-:W-:Y:S01]  /*1720*/  ISETP.GT.U32.AND P2, PT, R0, R81, PT ;  /* 0x000000510000720c */ /* 0x000fe20003f44070 */
[----:B------:R-:W-:Y:S01]  /*1730*/  IMAD.HI.U32 R10, R7, R83, RZ ;  /* 0x00000053070a7227 */ /* 0x000fe200078e00ff */
[----:B------:R-:W-:-:S02]  /*1740*/  IABS R93, R14 ;  /* 0x0000000e005d7213 */ /* 0x000fc40000000000 */
[C---:B------:R-:W-:Y:S01]  /*1750*/  ISETP.GT.U32.AND P1, PT, R0.reuse, R77, PT ;  /* 0x0000004d0000720c */ /* 0x040fe20003f24070 */
[----:B------:R-:W-:Y:S02]  /*1760*/  @!P5 IMAD.IADD R79, R79, 0x1, -R0 ;  /* 0x000000014f4fd824 */ /* 0x000fe400078e0a00 */
[----:B------:R-:W-:Y:S02]  /*1770*/  IMAD.MOV R10, RZ, RZ, -R10 ;  /* 0x000000ffff0a7224 */ /* 0x000fe400078e0a0a */
[----:B------:R-:W-:Y:S01]  /*1780*/  IMAD.HI.U32 R8, R7, R85, RZ ;  /* 0x0000005507087227 */ /* 0x000fe200078e00ff */
[----:B------:R-:W-:-:S03]  /*1790*/  ISETP.GT.U32.AND P5, PT, R0, R79, PT ;  /* 0x0000004f0000720c */ /* 0x000fc60003fa4070 */
[C---:B------:R-:W-:Y:S02]  /*17a0*/  IMAD R83, R0.reuse, R10, R83 ;  /* 0x0000000a00537224 */ /* 0x040fe400078e0253 */
[----:B------:R-:W-:Y:S02]  /*17b0*/  @!P2 IMAD.IADD R81, R81, 0x1, -R0 ;  /* 0x000000015151a824 */ /* 0x000fe400078e0a00 */
[----:B------:R-:W-:Y:S01]  /*17c0*/  IMAD.MOV R8, RZ, RZ, -R8 ;  /* 0x000000ffff087224 */ /* 0x000fe200078e0a08 */
[----:B------:R-:W-:Y:S01]  /*17d0*/  ISETP.GT.U32.AND P2, PT, R0, R83, PT ;  /* 0x000000530000720c */ /* 0x000fe20003f44070 */
[----:B------:R-:W-:Y:S01]  /*17e0*/  @!P1 IMAD.IADD R77, R77, 0x1, -R0 ;  /* 0x000000014d4d9824 */ /* 0x000fe200078e0a00 */
[----:B------:R-:W-:Y:S01]  /*17f0*/  ISETP.GE.AND P1, PT, R12, RZ, PT ;  /* 0x000000ff0c00720c */ /* 0x000fe20003f26270 */
[----:B------:R-:W-:Y:S01]  /*1800*/  IMAD R85, R0, R8, R85 ;  /* 0x0000000800557224 */ /* 0x000fe200078e0255 */
[----:B------:R-:W-:Y:S01]  /*1810*/  LOP3.LUT R8, R6, 0x54, RZ, 0xfc, !PT ;  /* 0x0000005406087812 */ /* 0x000fe200078efcff */
[----:B------:R-:W-:-:S03]  /*1820*/  IMAD.HI.U32 R11, R7, R87, RZ ;  /* 0x00000057070b7227 */ /* 0x000fc600078e00ff */
[----:B------:R-:W-:Y:S01]  /*1830*/  IABS R89, R8 ;  /* 0x0000000800597213 */ /* 0x000fe20000000000 */
[--C-:B------:R-:W-:Y:S01]  /*1840*/  @!P5 IMAD.IADD R79, R79, 0x1, -R0.reuse ;  /* 0x000000014f4fd824 */ /* 0x100fe200078e0a00 */
[----:B------:R-:W-:Y:S01]  /*1850*/  ISETP.GE.AND P5, PT, R13, RZ, PT ;  /* 0x000000ff0d00720c */ /* 0x000fe20003fa6270 */
[----:B------:R-:W-:Y:S01]  /*1860*/  @!P0 IMAD.MOV R77, RZ, RZ, -R77 ;  /* 0x000000ffff4d8224 */ /* 0x000fe200078e0a4d */
[----:B------:R-:W-:Y:S01]  /*1870*/  ISETP.GT.U32.AND P0, PT, R0, R85, PT ;  /* 0x000000550000720c */ /* 0x000fe20003f04070 */
[----:B------:R-:W-:Y:S01]  /*1880*/  IMAD.MOV R11, RZ, RZ, -R11 ;  /* 0x000000ffff0b7224 */ /* 0x000fe200078e0a0b */
[----:B------:R-:W-:Y:S01]  /*1890*/  LOP3.LUT R13, R6, 0x58, RZ, 0xfc, !PT ;  /* 0x00000058060d7812 */ /* 0x000fe200078efcff */
[----:B------:R-:W-:Y:S02]  /*18a0*/  @!P2 IMAD.IADD R83, R83, 0x1, -R0 ;  /* 0x000000015353a824 */ /* 0x000fe400078e0a00 */
[----:B------:R-:W-:Y:S01]  /*18b0*/  IMAD R87, R0, R11, R87 ;  /* 0x0000000b00577224 */ /* 0x000fe200078e0257 */
[----:B------:R-:W-:Y:S01]  /*18c0*/  IABS R91, R13 ;  /* 0x0000000d005b7213 */ /* 0x000fe20000000000 */
[----:B------:R-:W-:Y:S01]  /*18d0*/  @!P4 IMAD.MOV R79, RZ, RZ, -R79 ;  /* 0x000000ffff4fc224 */ /* 0x000fe200078e0a4f */
[----:B------:R-:W-:Y:S01]  /*18e0*/  ISETP.GE.AND P4, PT, R8, RZ, PT ;  /* 0x000000ff0800720c */ /* 0x000fe20003f86270 */
[----:B------:R-:W-:Y:S01]  /*18f0*/  @!P6 IMAD.MOV R81, RZ, RZ, -R81 ;  /* 0x000000ffff51e224 */ /* 0x000fe200078e0a51 */
[C---:B------:R-:W-:Y:S01]  /*1900*/  ISETP.GT.U32.AND P2, PT, R0.reuse, R83, PT ;  /* 0x000000530000720c */ /* 0x040fe20003f44070 */
[----:B------:R-:W-:Y:S01]  /*1910*/  IMAD.HI.U32 R8, R7, R89, RZ ;  /* 0x0000005907087227 */ /* 0x000fe200078e00ff */
[----:B------:R-:W-:-:S03]  /*1920*/  ISETP.GT.U32.AND P6, PT, R0, R87, PT ;  /* 0x000000570000720c */ /* 0x000fc60003fc4070 */
[----:B------:R-:W-:-:S04]  /*1930*/  IMAD.HI.U32 R10, R7, R91, RZ ;  /* 0x0000005b070a7227 */ /* 0x000fc800078e00ff */
[----:B------:R-:W-:Y:S02]  /*1940*/  @!P0 IMAD.IADD R85, R85, 0x1, -R0 ;  /* 0x0000000155558824 */ /* 0x000fe400078e0a00 */
[----:B------:R-:W-:Y:S02]  /*1950*/  IMAD.MOV R8, RZ, RZ, -R8 ;  /* 0x000000ffff087224 */ /* 0x000fe400078e0a08 */
[----:B------:R-:W-:Y:S01]  /*1960*/  IMAD.MOV R10, RZ, RZ, -R10 ;  /* 0x000000ffff0a7224 */ /* 0x000fe200078e0a0a */
[C---:B------:R-:W-:Y:S01]  /*1970*/  ISETP.GT.U32.AND P0, PT, R0.reuse, R85, PT ;  /* 0x000000550000720c */ /* 0x040fe20003f04070 */
[C---:B------:R-:W-:Y:S02]  /*1980*/  IMAD R89, R0.reuse, R8, R89 ;  /* 0x0000000800597224 */ /* 0x040fe400078e0259 */
[C---:B------:R-:W-:Y:S02]  /*1990*/  IMAD R91, R0.reuse, R10, R91 ;  /* 0x0000000a005b7224 */ /* 0x040fe400078e025b */
[--C-:B------:R-:W-:Y:S01]  /*19a0*/  @!P2 IMAD.IADD R83, R83, 0x1, -R0.reuse ;  /* 0x000000015353a824 */ /* 0x100fe200078e0a00 */
[C---:B------:R-:W-:Y:S01]  /*19b0*/  ISETP.GT.U32.AND P2, PT, R0.reuse, R89, PT ;  /* 0x000000590000720c */ /* 0x040fe20003f44070 */
[----:B------:R-:W-:Y:S01]  /*19c0*/  @!P6 IMAD.IADD R87, R87, 0x1, -R0 ;  /* 0x000000015757e824 */ /* 0x000fe200078e0a00 */
[----:B------:R-:W-:Y:S01]  /*19d0*/  ISETP.GT.U32.AND P6, PT, R0, R91, PT ;  /* 0x0000005b0000720c */ /* 0x000fe20003fc4070 */
[----:B------:R-:W-:-:S04]  /*19e0*/  IMAD.HI.U32 R12, R7, R103, RZ ;  /* 0x00000067070c7227 */ /* 0x000fc800078e00ff */
[----:B------:R-:W-:Y:S02]  /*19f0*/  IMAD.MOV R12, RZ, RZ, -R12 ;  /* 0x000000ffff0c7224 */ /* 0x000fe400078e0a0c */
[--C-:B------:R-:W-:Y:S01]  /*1a00*/  @!P0 IMAD.IADD R85, R85, 0x1, -R0.reuse ;  /* 0x0000000155558824 */ /* 0x100fe200078e0a00 */
[----:B------:R-:W-:Y:S01]  /*1a10*/  ISETP.GE.AND P0, PT, R13, RZ, PT ;  /* 0x000000ff0d00720c */ /* 0x000fe20003f06270 */
[----:B------:R-:W-:Y:S01]  /*1a20*/  IMAD R103, R0, R12, R103 ;  /* 0x0000000c00677224 */ /* 0x000fe200078e0267 */
[C---:B------:R-:W-:Y:S01]  /*1a30*/  LOP3.LUT R12, R6.reuse, 0x64, RZ, 0xfc, !PT ;  /* 0x00000064060c7812 */ /* 0x040fe200078efcff */
[--C-:B------:R-:W-:Y:S01]  /*1a40*/  @!P2 IMAD.IADD R89, R89, 0x1, -R0.reuse ;  /* 0x000000015959a824 */ /* 0x100fe200078e0a00 */
[----:B------:R-:W-:Y:S01]  /*1a50*/  LOP3.LUT R13, R6, 0x68, RZ, 0xfc, !PT ;  /* 0x00000068060d7812 */ /* 0x000fe200078efcff */
[----:B------:R-:W-:Y:S01]  /*1a60*/  @!P6 IMAD.IADD R91, R91, 0x1, -R0 ;  /* 0x000000015b5be824 */ /* 0x000fe200078e0a00 */
[----:B------:R-:W-:Y:S01]  /*1a70*/  IABS R97, R12 ;  /* 0x0000000c00617213 */ /* 0x000fe20000000000 */
[----:B------:R-:W-:Y:S01]  /*1a80*/  IMAD.HI.U32 R11, R7, R93, RZ ;  /* 0x0000005d070b7227 */ /* 0x000fe200078e00ff */
[----:B------:R-:W-:-:S02]  /*1a90*/  IABS R101, R13 ;  /* 0x0000000d00657213 */ /* 0x000fc40000000000 */
[C---:B------:R-:W-:Y:S01]  /*1aa0*/  ISETP.GT.U32.AND P2, PT, R0.reuse, R87, PT ;  /* 0x000000570000720c */ /* 0x040fe20003f44070 */
[----:B------:R-:W-:Y:S01]  /*1ab0*/  @!P3 IMAD.MOV R85, RZ, RZ, -R85 ;  /* 0x000000ffff55b224 */ /* 0x000fe200078e0a55 */
[C---:B------:R-:W-:Y:S01]  /*1ac0*/  ISETP.GT.U32.AND P3, PT, R0.reuse, R89, PT ;  /* 0x000000590000720c */ /* 0x040fe20003f64070 */
[----:B------:R-:W-:Y:S01]  /*1ad0*/  IMAD.MOV R11, RZ, RZ, -R11 ;  /* 0x000000ffff0b7224 */ /* 0x000fe200078e0a0b */
[----:B------:R-:W-:Y:S01]  /*1ae0*/  ISETP.GT.U32.AND P6, PT, R0, R91, PT ;  /* 0x0000005b0000720c */ /* 0x000fe20003fc4070 */
[----:B------:R-:W-:-:S04]  /*1af0*/  IMAD.HI.U32 R8, R7, R97, RZ ;  /* 0x0000006107087227 */ /* 0x000fc800078e00ff */
[----:B------:R-:W-:-:S04]  /*1b00*/  IMAD.HI.U32 R10, R7, R101, RZ ;  /* 0x00000065070a7227 */ /* 0x000fc800078e00ff */
[C---:B------:R-:W-:Y:S02]  /*1b10*/  IMAD R93, R0.reuse, R11, R93 ;  /* 0x0000000b005d7224 */ /* 0x040fe400078e025d */
[----:B------:R-:W-:Y:S02]  /*1b20*/  IMAD.MOV R8, RZ, RZ, -R8 ;  /* 0x000000ffff087224 */ /* 0x000fe400078e0a08 */
[----:B------:R-:W-:Y:S02]  /*1b30*/  IMAD.MOV R11, RZ, RZ, -R10 ;  /* 0x000000ffff0b7224 */ /* 0x000fe400078e0a0a */
[----:B------:R-:W-:Y:S01]  /*1b40*/  @!P1 IMAD.MOV R83, RZ, RZ, -R83 ;  /* 0x000000ffff539224 */ /* 0x000fe200078e0a53 */
[C---:B------:R-:W-:Y:S01]  /*1b50*/  ISETP.GT.U32.AND P1, PT, R0.reuse, R93, PT ;  /* 0x0000005d0000720c */ /* 0x040fe20003f24070 */
[----:B------:R-:W-:Y:S01]  /*1b60*/  @!P2 IMAD.IADD R87, R87, 0x1, -R0 ;  /* 0x000000015757a824 */ /* 0x000fe200078e0a00 */
[C---:B------:R-:W-:Y:S01]  /*1b70*/  ISETP.GT.U32.AND P2, PT, R0.reuse, R103, PT ;  /* 0x000000670000720c */ /* 0x040fe20003f44070 */
[----:B------:R-:W-:-:S02]  /*1b80*/  IMAD R97, R0, R8, R97 ;  /* 0x0000000800617224 */ /* 0x000fc400078e0261 */
[----:B------:R-:W-:Y:S01]  /*1b90*/  IMAD R101, R0, R11, R101 ;  /* 0x0000000b00657224 */ /* 0x000fe200078e0265 */
[----:B------:R-:W-:Y:S01]  /*1ba0*/  LOP3.LUT R11, R6, 0x74, RZ, 0xfc, !PT ;  /* 0x00000074060b7812 */ /* 0x000fe200078efcff */
[--C-:B------:R-:W-:Y:S01]  /*1bb0*/  @!P3 IMAD.IADD R89, R89, 0x1, -R0.reuse ;  /* 0x000000015959b824 */ /* 0x100fe200078e0a00 */
[C---:B------:R-:W-:Y:S01]  /*1bc0*/  ISETP.GT.U32.AND P3, PT, R0.reuse, R97, PT ;  /* 0x000000610000720c */ /* 0x040fe20003f64070 */
[----:B------:R-:W-:Y:S01]  /*1bd0*/  @!P6 IMAD.IADD R91, R91, 0x1, -R0 ;  /* 0x000000015b5be824 */ /* 0x000fe200078e0a00 */
[----:B------:R-:W-:Y:S01]  /*1be0*/  ISETP.GT.U32.AND P6, PT, R0, R101, PT ;  /* 0x000000650000720c */ /* 0x000fe20003fc4070 */
[----:B------:R-:W-:Y:S01]  /*1bf0*/  IMAD.HI.U32 R10, R7, R95, RZ ;  /* 0x0000005f070a7227 */ /* 0x000fe200078e00ff */
[----:B------:R-:W-:-:S03]  /*1c00*/  IABS R105, R11 ;  /* 0x0000000b00697213 */ /* 0x000fc60000000000 */
[--C-:B------:R-:W-:Y:S01]  /*1c10*/  @!P1 IMAD.IADD R93, R93, 0x1, -R0.reuse ;  /* 0x000000015d5d9824 */ /* 0x100fe200078e0a00 */
[----:B------:R-:W-:Y:S01]  /*1c20*/  ISETP.GE.AND P1, PT, R14, RZ, PT ;  /* 0x000000ff0e00720c */ /* 0x000fe20003f26270 */
[--C-:B------:R-:W-:Y:S01]  /*1c30*/  @!P2 IMAD.IADD R103, R103, 0x1, -R0.reuse ;  /* 0x000000016767a824 */ /* 0x100fe200078e0a00 */
[----:B------:R-:W-:Y:S01]  /*1c40*/  LOP3.LUT R14, R6, 0x78, RZ, 0xfc, !PT ;  /* 0x00000078060e7812 */ /* 0x000fe200078efcff */
[----:B------:R-:W-:Y:S01]  /*1c50*/  @!P5 IMAD.MOV R87, RZ, RZ, -R87 ;  /* 0x000000ffff57d224 */ /* 0x000fe200078e0a57 */
[----:B------:R-:W-:Y:S01]  /*1c60*/  ISETP.GE.AND P2, PT, R15, RZ, PT ;  /* 0x000000ff0f00720c */ /* 0x000fe20003f46270 */
[--C-:B------:R-:W-:Y:S01]  /*1c70*/  @!P3 IMAD.IADD R97, R97, 0x1, -R0.reuse ;  /* 0x000000016161b824 */ /* 0x100fe200078e0a00 */
[C---:B------:R-:W-:Y:S01]  /*1c80*/  ISETP.GT.U32.AND P3, PT, R0.reuse, R93, PT ;  /* 0x0000005d0000720c */ /* 0x040fe20003f64070 */
[----:B------:R-:W-:Y:S01]  /*1c90*/  @!P6 IMAD.IADD R101, R101, 0x1, -R0 ;  /* 0x000000016565e824 */ /* 0x000fe200078e0a00 */
[C---:B------:R-:W-:Y:S01]  /*1ca0*/  ISETP.GT.U32.AND P6, PT, R0.reuse, R103, PT ;  /* 0x000000670000720c */ /* 0x040fe20003fc4070 */
[----:B------:R-:W-:Y:S01]  /*1cb0*/  IMAD.MOV R10, RZ, RZ, -R10 ;  /* 0x000000ffff0a7224 */ /* 0x000fe200078e0a0a */
[----:B------:R-:W-:Y:S01]  /*1cc0*/  ISETP.GT.U32.AND P5, PT, R0, R97, PT ;  /* 0x000000610000720c */ /* 0x000fe20003fa4070 */
[----:B------:R-:W-:Y:S01]  /*1cd0*/  IMAD.HI.U32 R8, R7, R99, RZ ;  /* 0x0000006307087227 */ /* 0x000fe200078e00ff */
[----:B------:R-:W-:-:S02]  /*1ce0*/  IABS R107, R14 ;  /* 0x0000000e006b7213 */ /* 0x000fc40000000000 */
[----:B------:R-:W-:Y:S01]  /*1cf0*/  LOP3.LUT R15, R6, 0xa0, RZ, 0xfc, !PT ;  /* 0x000000a0060f7812 */ /* 0x000fe200078efcff */
[C---:B------:R-:W-:Y:S02]  /*1d00*/  IMAD R95, R0.reuse, R10, R95 ;  /* 0x0000000a005f7224 */ /* 0x040fe400078e025f */
[----:B------:R-:W-:Y:S01]  /*1d10*/  IMAD.MOV R8, RZ, RZ, -R8 ;  /* 0x000000ffff087224 */ /* 0x000fe200078e0a08 */
[----:B------:R-:W-:Y:S01]  /*1d20*/  IABS R165, R15 ;  /* 0x0000000f00a57213 */ /* 0x000fe20000000000 */
[----:B------:R-:W-:Y:S01]  /*1d30*/  @!P4 IMAD.MOV R89, RZ, RZ, -R89 ;  /* 0x000000ffff59c224 */ /* 0x000fe200078e0a59 */
[----:B------:R-:W-:Y:S01]  /*1d40*/  ISETP.GT.U32.AND P4, PT, R0, R101, PT ;  /* 0x000000650000720c */ /* 0x000fe20003f84070 */
[--C-:B------:R-:W-:Y:S01]  /*1d50*/  @!P3 IMAD.IADD R93, R93, 0x1, -R0.reuse ;  /* 0x000000015d5db824 */ /* 0x100fe200078e0a00 */
[----:B------:R-:W-:Y:S01]  /*1d60*/  ISETP.GE.AND P3, PT, R12, RZ, PT ;  /* 0x000000ff0c00720c */ /* 0x000fe20003f66270 */
[----:B------:R-:W-:Y:S01]  /*1d70*/  @!P6 IMAD.IADD R103, R103, 0x1, -R0 ;  /* 0x000000016767e824 */ /* 0x000fe200078e0a00 */
[C---:B------:R-:W-:Y:S01]  /*1d80*/  ISETP.GT.U32.AND P6, PT, R0.reuse, R95, PT ;  /* 0x0000005f0000720c */ /* 0x040fe20003fc4070 */
[----:B------:R-:W-:Y:S01]  /*1d90*/  IMAD R99, R0, R8, R99 ;  /* 0x0000000800637224 */ /* 0x000fe200078e0263 */
[----:B------:R-:W-:Y:S01]  /*1da0*/  LOP3.LUT R12, R6, 0x90, RZ, 0xfc, !PT ;  /* 0x00000090060c7812 */ /* 0x000fe200078efcff */
[----:B------:R-:W-:-:S03]  /*1db0*/  IMAD.HI.U32 R8, R7, R105, RZ ;  /* 0x0000006907087227 */ /* 0x000fc600078e00ff */
[----:B------:R-:W-:Y:S01]  /*1dc0*/  IABS R173, R12 ;  /* 0x0000000c00ad7213 */ /* 0x000fe20000000000 */
[----:B------:R-:W-:Y:S01]  /*1dd0*/  @!P5 IMAD.IADD R97, R97, 0x1, -R0 ;  /* 0x000000016161d824 */ /* 0x000fe200078e0a00 */
[----:B------:R-:W-:Y:S01]  /*1de0*/  ISETP.GE.AND P5, PT, R13, RZ, PT ;  /* 0x000000ff0d00720c */ /* 0x000fe20003fa6270 */
[----:B------:R-:W-:Y:S01]  /*1df0*/  IMAD.HI.U32 R10, R7, R107, RZ ;  /* 0x0000006b070a7227 */ /* 0x000fe200078e00ff */
[----:B------:R-:W-:-:S03]  /*1e00*/  LOP3.LUT R13, R6, 0x98, RZ, 0xfc, !PT ;  /* 0x00000098060d7812 */ /* 0x000fc600078efcff */
[----:B------:R-:W-:Y:S01]  /*1e10*/  IMAD.MOV R8, RZ, RZ, -R8 ;  /* 0x000000ffff087224 */ /* 0x000fe200078e0a08 */
[----:B------:R-:W-:Y:S01]  /*1e20*/  IABS R169, R13 ;  /* 0x0000000d00a97213 */ /* 0x000fe20000000000 */
[----:B------:R-:W-:Y:S01]  /*1e30*/  @!P0 IMAD.MOV R91, RZ, RZ, -R91 ;  /* 0x000000ffff5b8224 */ /* 0x000fe200078e0a5b */
[C---:B------:R-:W-:Y:S01]  /*1e40*/  ISETP.GT.U32.AND P0, PT, R0.reuse, R99, PT ;  /* 0x000000630000720c */ /* 0x040fe20003f04070 */
[----:B------:R-:W-:Y:S02]  /*1e50*/  IMAD.MOV R10, RZ, RZ, -R10 ;  /* 0x000000ffff0a7224 */ /* 0x000fe400078e0a0a */
[----:B------:R-:W-:Y:S01]  /*1e60*/  IMAD R105, R0, R8, R105 ;  /* 0x0000000800697224 */ /* 0x000fe200078e0269 */
[----:B------:R-:W-:Y:S01]  /*1e70*/  LOP3.LUT R8, R6, 0x7c, RZ, 0xfc, !PT ;  /* 0x0000007c06087812 */ /* 0x000fe200078efcff */
[--C-:B------:R-:W-:Y:S01]  /*1e80*/  @!P4 IMAD.IADD R101, R101, 0x1, -R0.reuse ;  /* 0x000000016565c824 */ /* 0x100fe200078e0a00 */
[----:B------:R-:W-:Y:S01]  /*1e90*/  ISETP.GE.AND P4, PT, R16, RZ, PT ;  /* 0x000000ff1000720c */ /* 0x000fe20003f86270 */
[--C-:B------:R-:W-:Y:S01]  /*1ea0*/  @!P6 IMAD.IADD R95, R95, 0x1, -R0.reuse ;  /* 0x000000015f5fe824 */ /* 0x100fe200078e0a00 */
[----:B------:R-:W-:Y:S01]  /*1eb0*/  IABS R109, R8 ;  /* 0x00000008006d7213 */ /* 0x000fe20000000000 */
[----:B------:R-:W-:Y:S01]  /*1ec0*/  IMAD R107, R0, R10, R107 ;  /* 0x0000000a006b7224 */ /* 0x000fe200078e026b */
[----:B------:R-:W-:Y:S01]  /*1ed0*/  LOP3.LUT R10, R6, 0x80, RZ, 0xfc, !PT ;  /* 0x00000080060a7812 */ /* 0x000fe200078efcff */
[----:B------:R-:W-:Y:S01]  /*1ee0*/  @!P3 IMAD.MOV R97, RZ, RZ, -R97 ;  /* 0x000000ffff61b224 */ /* 0x000fe200078e0a61 */
[C---:B------:R-:W-:Y:S01]  /*1ef0*/  ISETP.GT.U32.AND P3, PT, R0.reuse, R105, PT ;  /* 0x000000690000720c */ /* 0x040fe20003f64070 */
[----:B------:R-:W-:Y:S01]  /*1f00*/  @!P2 IMAD.MOV R103, RZ, RZ, -R103 ;  /* 0x000000ffff67a224 */ /* 0x000fe200078e0a67 */
[C---:B------:R-:W-:Y:S01]  /*1f10*/  ISETP.GT.U32.AND P2, PT, R0.reuse, R95, PT ;  /* 0x0000005f0000720c */ /* 0x040fe20003f44070 */
[----:B------:R-:W-:Y:S01]  /*1f20*/  @!P5 IMAD.MOV R101, RZ, RZ, -R101 ;  /* 0x000000ffff65d224 */ /* 0x000fe200078e0a65 */
[C---:B------:R-:W-:Y:S01]  /*1f30*/  ISETP.GT.U32.AND P5, PT, R0.reuse, R107, PT ;  /* 0x0000006b0000720c */ /* 0x040fe20003fa4070 */
[--C-:B------:R-:W-:Y:S01]  /*1f40*/  @!P0 IMAD.IADD R99, R99, 0x1, -R0.reuse ;  /* 0x0000000163638824 */ /* 0x100fe200078e0a00 */
[----:B------:R-:W-:Y:S01]  /*1f50*/  IABS R111, R10 ;  /* 0x0000000a006f7213 */ /* 0x000fe20000000000 */
[----:B------:R-:W-:Y:S01]  /*1f60*/  @!P1 IMAD.MOV R93, RZ, RZ, -R93 ;  /* 0x000000ffff5d9224 */ /* 0x000fe200078e0a5d */
[----:B------:R-:W-:Y:S01]  /*1f70*/  ISETP.GE.AND P6, PT, R11, RZ, PT ;  /* 0x000000ff0b00720c */ /* 0x000fe20003fc6270 */
[----:B------:R-:W-:Y:S01]  /*1f80*/  IMAD R5, R5, c[0x0][0x184], RZ ;  /* 0x0000610005057a24 */ /* 0x000fe200078e02ff */
[----:B------:R-:W-:Y:S01]  /*1f90*/  ISETP.GT.U32.AND P1, PT, R0, R99, PT ;  /* 0x000000630000720c */ /* 0x000fe20003f24070 */
[----:B------:R-:W-:Y:S01]  /*1fa0*/  IMAD R3, R3, c[0x0][0x184], RZ ;  /* 0x0000610003037a24 */ /* 0x000fe200078e02ff */
[----:B------:R-:W-:Y:S01]  /*1fb0*/  ISETP.GE.AND P0, PT, R17, RZ, PT ;  /* 0x000000ff1100720c */ /* 0x000fe20003f06270 */
[--C-:B------:R-:W-:Y:S01]  /*1fc0*/  @!P3 IMAD.IADD R105, R105, 0x1, -R0.reuse ;  /* 0x000000016969b824 */ /* 0x100fe200078e0a00 */
[----:B------:R-:W-:Y:S01]  /*1fd0*/  ISETP.GE.AND P3, PT, R10, RZ, PT ;  /* 0x000000ff0a00720c */ /* 0x000fe20003f66270 */
[--C-:B------:R-:W-:Y:S01]  /*1fe0*/  @!P2 IMAD.IADD R95, R95, 0x1, -R0.reuse ;  /* 0x000000015f5fa824 */ /* 0x100fe200078e0a00 */
[----:B------:R-:W-:Y:S01]  /*1ff0*/  ISETP.GE.AND P2, PT, R8, RZ, PT ;  /* 0x000000ff0800720c */ /* 0x000fe20003f46270 */
[----:B------:R-:W-:Y:S01]  /*2000*/  @!P5 IMAD.IADD R107, R107, 0x1, -R0 ;  /* 0x000000016b6bd824 */ /* 0x000fe200078e0a00 */
[----:B------:R-:W-:Y:S01]  /*2010*/  ISETP.GT.U32.AND P5, PT, R0, R105, PT ;  /* 0x000000690000720c */ /* 0x000fe20003fa4070 */
[----:B------:R-:W-:Y:S01]  /*2020*/  IMAD.HI.U32 R8, R7, R109, RZ ;  /* 0x0000006d07087227 */ /* 0x000fe200078e00ff */
[----:B------:R-:W-:-:S02]  /*2030*/  LOP3.LUT R11, R6, 0x84, RZ, 0xfc, !PT ;  /* 0x00000084060b7812 */ /* 0x000fc400078efcff */
[----:B------:R-:W-:Y:S01]  /*2040*/  LOP3.LUT R17, R6, 0x118, RZ, 0xfc, !PT ;  /* 0x0000011806117812 */ /* 0x000fe200078efcff */
[----:B------:R-:W-:Y:S01]  /*2050*/  IMAD.MOV R8, RZ, RZ, -R8 ;  /* 0x000000ffff087224 */ /* 0x000fe200078e0a08 */
[----:B------:R-:W-:Y:S01]  /*2060*/  IABS R113, R11 ;  /* 0x0000000b00717213 */ /* 0x000fe20000000000 */
[--C-:B------:R-:W-:Y:S01]  /*2070*/  @!P1 IMAD.IADD R99, R99, 0x1, -R0.reuse ;  /* 0x0000000163639824 */ /* 0x100fe200078e0a00 */
[----:B------:R-:W-:Y:S01]  /*2080*/  ISETP.GE.AND P1, PT, R14, RZ, PT ;  /* 0x000000ff0e00720c */ /* 0x000fe20003f26270 */
[----:B------:R-:W-:Y:S01]  /*2090*/  IMAD R109, R0, R8, R109 ;  /* 0x00000008006d7224 */ /* 0x000fe200078e026d */
[C---:B------:R-:W-:Y:S01]  /*20a0*/  LOP3.LUT R8, R6.reuse, 0x88, RZ, 0xfc, !PT ;  /* 0x0000008806087812 */ /* 0x040fe200078efcff */
[----:B------:R-:W-:Y:S01]  /*20b0*/  IMAD.HI.U32 R10, R7, R111, RZ ;  /* 0x0000006f070a7227 */ /* 0x000fe200078e00ff */
[----:B------:R-:W-:Y:S02]  /*20c0*/  LOP3.LUT R14, R6, 0x9c, RZ, 0xfc, !PT ;  /* 0x0000009c060e7812 */ /* 0x000fe400078efcff */
[----:B------:R-:W-:Y:S01]  /*20d0*/  IABS R177, R8 ;  /* 0x0000000800b17213 */ /* 0x000fe20000000000 */
[----:B------:R-:W-:Y:S01]  /*20e0*/  @!P4 IMAD.MOV R99, RZ, RZ, -R99 ;  /* 0x000000ffff63c224 */ /* 0x000fe200078e0a63 */
[C---:B------:R-:W-:Y:S01]  /*20f0*/  ISETP.GT.U32.AND P4, PT, R0.reuse, R107, PT ;  /* 0x0000006b0000720c */ /* 0x040fe20003f84070 */
[----:B------:R-:W-:Y:S01]  /*2100*/  @!P5 IMAD.IADD R105, R105, 0x1, -R0 ;  /* 0x000000016969d824 */ /* 0x000fe200078e0a00 */
[----:B------:R-:W-:Y:S01]  /*2110*/  ISETP.GT.U32.AND P5, PT, R0, R109, PT ;  /* 0x0000006d0000720c */ /* 0x000fe20003fa4070 */
[----:B------:R-:W-:Y:S01]  /*2120*/  IMAD.MOV R10, RZ, RZ, -R10 ;  /* 0x000000ffff0a7224 */ /* 0x000fe200078e0a0a */
[----:B------:R-:W-:Y:S01]  /*2130*/  IABS R167, R14 ;  /* 0x0000000e00a77213 */ /* 0x000fe20000000000 */
[----:B------:R-:W-:Y:S01]  /*2140*/  @!P6 IMAD.MOV R105, RZ, RZ, -R105 ;  /* 0x000000ffff69e224 */ /* 0x000fe200078e0a69 */
[----:B------:R-:W-:Y:S01]  /*2150*/  LOP3.LUT R16, R6, 0x114, RZ, 0xfc, !PT ;  /* 0x0000011406107812 */ /* 0x000fe200078efcff */
[----:B------:R-:W-:Y:S01]  /*2160*/  IMAD R111, R0, R10, R111 ;  /* 0x0000000a006f7224 */ /* 0x000fe200078e026f */
[----:B------:R-:W-:Y:S01]  /*2170*/  IABS R199, R17 ;  /* 0x0000001100c77213 */ /* 0x000fe20000000000 */
[----:B------:R-:W-:Y:S01]  /*2180*/  @!P0 IMAD.MOV R95, RZ, RZ, -R95 ;  /* 0x000000ffff5f8224 */ /* 0x000fe200078e0a5f */
[----:B------:R-:W-:-:S02]  /*2190*/  ISETP.GE.AND P0, PT, R11, RZ, PT ;  /* 0x000000ff0b00720c */ /* 0x000fc40003f06270 */
[----:B------:R-:W-:Y:S01]  /*21a0*/  ISETP.GT.U32.AND P6, PT, R0, R111, PT ;  /* 0x0000006f0000720c */ /* 0x000fe20003fc4070 */
[--C-:B------:R-:W-:Y:S01]  /*21b0*/  @!P4 IMAD.IADD R107, R107, 0x1, -R0.reuse ;  /* 0x000000016b6bc824 */ /* 0x100fe200078e0a00 */
[----:B------:R-:W-:Y:S01]  /*21c0*/  ISETP.GE.AND P4, PT, R8, RZ, PT ;  /* 0x000000ff0800720c */ /* 0x000fe20003f86270 */
[----:B------:R-:W-:Y:S01]  /*21d0*/  @!P5 IMAD.IADD R109, R109, 0x1, -R0 ;  /* 0x000000016d6dd824 */ /* 0x000fe200078e0a00 */
[----:B------:R-:W-:Y:S01]  /*21e0*/  LOP3.LUT R11, R6, 0x8c, RZ, 0xfc, !PT ;  /* 0x0000008c060b7812 */ /* 0x000fe200078efcff */
[C---:B------:R-:W-:Y:S01]  /*21f0*/  IMAD.HI.U32 R8, R7.reuse, R113, RZ ;  /* 0x0000007107087227 */ /* 0x040fe200078e00ff */
[----:B------:R-:W-:Y:S02]  /*2200*/  IABS R193, R16 ;  /* 0x0000001000c17213 */ /* 0x000fe40000000000 */
[----:B------:R-:W-:Y:S01]  /*2210*/  ISETP.GT.U32.AND P5, PT, R0, R109, PT ;  /* 0x0000006d0000720c */ /* 0x000fe20003fa4070 */
[----:B------:R-:W-:Y:S01]  /*2220*/  IMAD.MOV R10, RZ, RZ, -R8 ;  /* 0x000000ffff0a7224 */ /* 0x000fe200078e0a08 */
[----:B------:R-:W-:Y:S01]  /*2230*/  IABS R175, R11 ;  /* 0x0000000b00af7213 */ /* 0x000fe20000000000 */
[----:B------:R-:W-:-:S04]  /*2240*/  IMAD.HI.U32 R8, R7, R177, RZ ;  /* 0x000000b107087227 */ /* 0x000fc800078e00ff */
[----:B------:R-:W-:Y:S02]  /*2250*/  @!P6 IMAD.IADD R111, R111, 0x1, -R0 ;  /* 0x000000016f6fe824 */ /* 0x000fe400078e0a00 */
[----:B------:R-:W-:Y:S02]  /*2260*/  IMAD.MOV R8, RZ, RZ, -R8 ;  /* 0x000000ffff087224 */ /* 0x000fe400078e0a08 */
[C---:B------:R-:W-:Y:S01]  /*2270*/  IMAD R113, R0.reuse, R10, R113 ;  /* 0x0000000a00717224 */ /* 0x040fe200078e0271 */
[C---:B------:R-:W-:Y:S01]  /*2280*/  ISETP.GT.U32.AND P6, PT, R0.reuse, R111, PT ;  /* 0x0000006f0000720c */ /* 0x040fe20003fc4070 */
[----:B------:R-:W-:Y:S02]  /*2290*/  IMAD R177, R0, R8, R177 ;  /* 0x0000000800b17224 */ /* 0x000fe400078e02b1 */
[----:B------:R-:W-:-:S04]  /*22a0*/  IMAD.HI.U32 R8, R7, R175, RZ ;  /* 0x000000af07087227 */ /* 0x000fc800078e00ff */
[----:B------:R-:W-:Y:S01]  /*22b0*/  @!P5 IMAD.IADD R109, R109, 0x1, -R0 ;  /* 0x000000016d6dd824 */ /* 0x000fe200078e0a00 */
[----:B------:R-:W-:Y:S01]  /*22c0*/  ISETP.GT.U32.AND P5, PT, R0, R113, PT ;  /* 0x000000710000720c */ /* 0x000fe20003fa4070 */
[----:B------:R-:W-:-:S04]  /*22d0*/  IMAD.HI.U32 R10, R7, R173, RZ ;  /* 0x000000ad070a7227 */ /* 0x000fc800078e00ff */
[----:B------:R-:W-:Y:S02]  /*22e0*/  IMAD.MOV R8, RZ, RZ, -R8 ;  /* 0x000000ffff087224 */ /* 0x000fe400078e0a08 */
[----:B------:R-:W-:Y:S02]  /*22f0*/  IMAD.MOV R10, RZ, RZ, -R10 ;  /* 0x000000ffff0a7224 */ /* 0x000fe400078e0a0a */
[C---:B------:R-:W-:Y:S02]  /*2300*/  IMAD R175, R0.reuse, R8, R175 ;  /* 0x0000000800af7224 */ /* 0x040fe400078e02af */
[----:B------:R-:W-:Y:S01]  /*2310*/  @!P1 IMAD.MOV R107, RZ, RZ, -R107 ;  /* 0x000000ffff6b9224 */ /* 0x000fe200078e0a6b */
[----:B------:R-:W-:Y:S01]  /*2320*/  ISETP.GE.AND P1, PT, R11, RZ, PT ;  /* 0x000000ff0b00720c */ /* 0x000fe20003f26270 */
[----:B------:R-:W-:Y:S01]  /*2330*/  IMAD R173, R0, R10, R173 ;  /* 0x0000000a00ad7224 */ /* 0x000fe200078e02ad */
[----:B------:R-:W-:Y:S01]  /*2340*/  LOP3.LUT R11, R6, 0x94, RZ, 0xfc, !PT ;  /* 0x00000094060b7812 */ /* 0x000fe200078efcff */
[--C-:B------:R-:W-:Y:S01]  /*2350*/  @!P6 IMAD.IADD R111, R111, 0x1, -R0.reuse ;  /* 0x000000016f6fe824 */ /* 0x100fe200078e0a00 */
[C---:B------:R-:W-:Y:S01]  /*2360*/  ISETP.GT.U32.AND P6, PT, R0.reuse, R175, PT ;  /* 0x000000af0000720c */ /* 0x040fe20003fc4070 */
[----:B------:R-:W-:Y:S01]  /*2370*/  @!P5 IMAD.IADD R113, R113, 0x1, -R0 ;  /* 0x000000017171d824 */ /* 0x000fe200078e0a00 */
[C---:B------:R-:W-:Y:S01]  /*2380*/  ISETP.GT.U32.AND P5, PT, R0.reuse, R173, PT ;  /* 0x000000ad0000720c */ /* 0x040fe20003fa4070 */
[----:B------:R-:W-:Y:S01]  /*2390*/  @!P2 IMAD.MOV R109, RZ, RZ, -R109 ;  /* 0x000000ffff6da224 */ /* 0x000fe200078e0a6d */
[----:B------:R-:W-:Y:S01]  /*23a0*/  IABS R171, R11 ;  /* 0x0000000b00ab7213 */ /* 0x000fe20000000000 */
[----:B------:R-:W-:Y:S01]  /*23b0*/  @!P3 IMAD.MOV R111, RZ, RZ, -R111 ;  /* 0x000000ffff6fb224 */ /* 0x000fe200078e0a6f */
[----:B------:R-:W-:Y:S01]  /*23c0*/  ISETP.GT.U32.AND P2, PT, R0, R177, PT ;  /* 0x000000b10000720c */ /* 0x000fe20003f44070 */
[----:B------:R-:W-:-:S04]  /*23d0*/  IMAD.HI.U32 R10, R7, R165, RZ ;  /* 0x000000a5070a7227 */ /* 0x000fc800078e00ff */
[----:B------:R-:W-:-:S04]  /*23e0*/  IMAD.HI.U32 R8, R7, R171, RZ ;  /* 0x000000ab07087227 */ /* 0x000fc800078e00ff */
[----:B------:R-:W-:Y:S02]  /*23f0*/  @!P6 IMAD.IADD R175, R175, 0x1, -R0 ;  /* 0x00000001afafe824 */ /* 0x000fe400078e0a00 */
[----:B------:R-:W-:Y:S02]  /*2400*/  IMAD.MOV R8, RZ, RZ, -R8 ;  /* 0x000000ffff087224 */ /* 0x000fe400078e0a08 */
[----:B------:R-:W-:Y:S01]  /*2410*/  @!P5 IMAD.IADD R173, R173, 0x1, -R0 ;  /* 0x00000001adadd824 */ /* 0x000fe200078e0a00 */
[C---:B------:R-:W-:Y:S01]  /*2420*/  ISETP.GT.U32.AND P5, PT, R0.reuse, R175, PT ;  /* 0x000000af0000720c */ /* 0x040fe20003fa4070 */
[C---:B------:R-:W-:Y:S02]  /*2430*/  IMAD R171, R0.reuse, R8, R171 ;  /* 0x0000000800ab7224 */ /* 0x040fe400078e02ab */
[----:B------:R-:W-:Y:S01]  /*2440*/  IMAD.HI.U32 R8, R7, R169, RZ ;  /* 0x000000a907087227 */ /* 0x000fe200078e00ff */
[----:B------:R-:W-:-:S03]  /*2450*/  ISETP.GT.U32.AND P3, PT, R0, R173, PT ;  /* 0x000000ad0000720c */ /* 0x000fc60003f64070 */
[----:B------:R-:W-:Y:S01]  /*2460*/  @!P2 IMAD.IADD R177, R177, 0x1, -R0 ;  /* 0x00000001b1b1a824 */ /* 0x000fe200078e0a00 */
[C---:B------:R-:W-:Y:S01]  /*2470*/  ISETP.GT.U32.AND P2, PT, R0.reuse, R113, PT ;  /* 0x000000710000720c */ /* 0x040fe20003f44070 */
[----:B------:R-:W-:Y:S02]  /*2480*/  IMAD.MOV R8, RZ, RZ, -R8 ;  /* 0x000000ffff087224 */ /* 0x000fe400078e0a08 */
[----:B------:R-:W-:Y:S01]  /*2490*/  IMAD.MOV R10, RZ, RZ, -R10 ;  /* 0x000000ffff0a7224 */ /* 0x000fe200078e0a0a */
[C---:B------:R-:W-:Y:S01]  /*24a0*/  ISETP.GT.U32.AND P6, PT, R0.reuse, R177, PT ;  /* 0x000000b10000720c */ /* 0x040fe20003fc4070 */
[C---:B------:R-:W-:Y:S02]  /*24b0*/  IMAD R169, R0.reuse, R8, R169 ;  /* 0x0000000800a97224 */ /* 0x040fe400078e02a9 */
[----:B------:R-:W-:Y:S02]  /*24c0*/  @!P5 IMAD.IADD R175, R175, 0x1, -R0 ;  /* 0x00000001afafd824 */ /* 0x000fe400078e0a00 */
[----:B------:R-:W-:Y:S01]  /*24d0*/  IMAD.HI.U32 R8, R7, R167, RZ ;  /* 0x000000a707087227 */ /* 0x000fe200078e00ff */
[----:B------:R-:W-:-:S03]  /*24e0*/  ISETP.GT.U32.AND P5, PT, R0, R169, PT ;  /* 0x000000a90000720c */ /* 0x000fc60003fa4070 */
[----:B------:R-:W-:Y:S02]  /*24f0*/  IMAD.MOV R8, RZ, RZ, -R8 ;  /* 0x000000ffff087224 */ /* 0x000fe400078e0a08 */
[--C-:B------:R-:W-:Y:S01]  /*2500*/  @!P2 IMAD.IADD R113, R113, 0x1, -R0.reuse ;  /* 0x000000017171a824 */ /* 0x100fe200078e0a00 */
[----:B------:R-:W-:Y:S01]  /*2510*/  ISETP.GT.U32.AND P2, PT, R0, R171, PT ;  /* 0x000000ab0000720c */ /* 0x000fe20003f44070 */
[--C-:B------:R-:W-:Y:S01]  /*2520*/  @!P6 IMAD.IADD R177, R177, 0x1, -R0.reuse ;  /* 0x00000001b1b1e824 */ /* 0x100fe200078e0a00 */
[----:B------:R-:W-:Y:S01]  /*2530*/  ISETP.GE.AND P6, PT, R12, RZ, PT ;  /* 0x000000ff0c00720c */ /* 0x000fe20003fc6270 */
[----:B------:R-:W-:Y:S01]  /*2540*/  IMAD R167, R0, R8, R167 ;  /* 0x0000000800a77224 */ /* 0x000fe200078e02a7 */
[----:B------:R-:W-:Y:S01]  /*2550*/  LOP3.LUT R12, R6, 0xa4, RZ, 0xfc, !PT ;  /* 0x000000a4060c7812 */ /* 0x000fe200078efcff */
[--C-:B------:R-:W-:Y:S01]  /*2560*/  @!P3 IMAD.IADD R173, R173, 0x1, -R0.reuse ;  /* 0x00000001adadb824 */ /* 0x100fe200078e0a00 */
[----:B------:R-:W-:Y:S01]  /*2570*/  ISETP.GE.AND P3, PT, R11, RZ, PT ;  /* 0x000000ff0b00720c */ /* 0x000fe20003f66270 */
[----:B------:R-:W-:Y:S01]  /*2580*/  @!P5 IMAD.IADD R169, R169, 0x1, -R0 ;  /* 0x00000001a9a9d824 */ /* 0x000fe200078e0a00 */
[----:B------:R-:W-:Y:S01]  /*2590*/  IABS R163, R12 ;  /* 0x0000000c00a37213 */ /* 0x000fe20000000000 */
[----:B------:R-:W-:Y:S01]  /*25a0*/  IMAD R165, R0, R10, R165 ;  /* 0x0000000a00a57224 */ /* 0x000fe200078e02a5 */
[----:B------:R-:W-:Y:S01]  /*25b0*/  LOP3.LUT R11, R6, 0xa8, RZ, 0xfc, !PT ;  /* 0x000000a8060b7812 */ /* 0x000fe200078efcff */
[----:B------:R-:W-:Y:S01]  /*25c0*/  @!P4 IMAD.MOV R177, RZ, RZ, -R177 ;  /* 0x000000ffffb1c224 */ /* 0x000fe200078e0ab1 */
[C---:B------:R-:W-:Y:S01]  /*25d0*/  ISETP.GT.U32.AND P5, PT, R0.reuse, R169, PT ;  /* 0x000000a90000720c */ /* 0x040fe20003fa4070 */
[----:B------:R-:W-:Y:S01]  /*25e0*/  IMAD.HI.U32 R8, R7, R163, RZ ;  /* 0x000000a307087227 */ /* 0x000fe200078e00ff */
[----:B------:R-:W-:-:S02]  /*25f0*/  ISETP.GT.U32.AND P4, PT, R0, R167, PT ;  /* 0x000000a70000720c */ /* 0x000fc40003f84070 */
[----:B------:R-:W-:Y:S01]  /*2600*/  IABS R161, R11 ;  /* 0x0000000b00a17213 */ /* 0x000fe20000000000 */
[----:B------:R-:W-:Y:S02]  /*2610*/  IMAD.MOV R8, RZ, RZ, -R8 ;  /* 0x000000ffff087224 */ /* 0x000fe400078e0a08 */
        /* <DEDUP_REMOVED lines=9> */
[----:B------:R-:W-:Y:S01]  /*26b0*/  ISETP.GT.U32.AND P0, PT, R0, R171, PT ;  /* 0x000000ab0000720c */ /* 0x000fe20003f04070 */
[----:B------:R-:W-:Y:S01]  /*26c0*/  IMAD.HI.U32 R8, R7, R161, RZ ;  /* 0x000000a107087227 */ /* 0x000fe200078e00ff */
[----:B------:R-:W-:-:S03]  /*26d0*/  IABS R153, R13 ;  /* 0x0000000d00997213 */ /* 0x000fc60000000000 */
[----:B------:R-:W-:Y:S01]  /*26e0*/  @!P4 IMAD.IADD R167, R167, 0x1, -R0 ;  /* 0x00000001a7a7c824 */ /* 0x000fe200078e0a00 */
[----:B------:R-:W-:Y:S01]  /*26f0*/  ISETP.GE.AND P4, PT, R12, RZ, PT ;  /* 0x000000ff0c00720c */ /* 0x000fe20003f86270 */
[----:B------:R-:W-:Y:S01]  /*2700*/  IMAD.MOV R10, RZ, RZ, -R8 ;  /* 0x000000ffff0a7224 */ /* 0x000fe200078e0a08 */
[----:B------:R-:W-:Y:S01]  /*2710*/  LOP3.LUT R12, R6, 0xb0, RZ, 0xfc, !PT ;  /* 0x000000b0060c7812 */ /* 0x000fe200078efcff */
[--C-:B------:R-:W-:Y:S01]  /*2720*/  @!P6 IMAD.IADD R165, R165, 0x1, -R0.reuse ;  /* 0x00000001a5a5e824 */ /* 0x100fe200078e0a00 */
[----:B------:R-:W-:Y:S01]  /*2730*/  ISETP.GT.U32.AND P6, PT, R0, R167, PT ;  /* 0x000000a70000720c */ /* 0x000fe20003fc4070 */
[----:B------:R-:W-:Y:S01]  /*2740*/  @!P5 IMAD.IADD R163, R163, 0x1, -R0 ;  /* 0x00000001a3a3d824 */ /* 0x000fe200078e0a00 */
[----:B------:R-:W-:Y:S01]  /*2750*/  IABS R151, R12 ;  /* 0x0000000c00977213 */ /* 0x000fe20000000000 */
[----:B------:R-:W-:-:S03]  /*2760*/  IMAD.HI.U32 R8, R7, R153, RZ ;  /* 0x0000009907087227 */ /* 0x000fc600078e00ff */
[----:B------:R-:W-:Y:S01]  /*2770*/  ISETP.GT.U32.AND P5, PT, R0, R163, PT ;  /* 0x000000a30000720c */ /* 0x000fe20003fa4070 */
[----:B------:R-:W-:Y:S01]  /*2780*/  @!P0 IMAD.IADD R171, R171, 0x1, -R0 ;  /* 0x00000001abab8824 */ /* 0x000fe200078e0a00 */
[----:B------:R-:W-:Y:S01]  /*2790*/  ISETP.GE.AND P0, PT, R15, RZ, PT ;  /* 0x000000ff0f00720c */ /* 0x000fe20003f06270 */
[----:B------:R-:W-:Y:S01]  /*27a0*/  IMAD.MOV R8, RZ, RZ, -R8 ;  /* 0x000000ffff087224 */ /* 0x000fe200078e0a08 */
[----:B------:R-:W-:Y:S01]  /*27b0*/  LOP3.LUT R15, R6, 0x110, RZ, 0xfc, !PT ;  /* 0x00000110060f7812 */ /* 0x000fe200078efcff */
[----:B------:R-:W-:Y:S01]  /*27c0*/  @!P3 IMAD.MOV R171, RZ, RZ, -R171 ;  /* 0x000000ffffabb224 */ /* 0x000fe200078e0aab */
[C---:B------:R-:W-:Y:S01]  /*27d0*/  ISETP.GT.U32.AND P3, PT, R0.reuse, R165, PT ;  /* 0x000000a50000720c */ /* 0x040fe20003f64070 */
[C---:B------:R-:W-:Y:S01]  /*27e0*/  IMAD R153, R0.reuse, R8, R153 ;  /* 0x0000000800997224 */ /* 0x040fe200078e0299 */
[----:B------:R-:W-:Y:S01]  /*27f0*/  IABS R191, R15 ;  /* 0x0000000f00bf7213 */ /* 0x000fe20000000000 */
[----:B------:R-:W-:Y:S02]  /*2800*/  IMAD R161, R0, R10, R161 ;  /* 0x0000000a00a17224 */ /* 0x000fe400078e02a1 */
[----:B------:R-:W-:-:S02]  /*2810*/  @!P6 IMAD.IADD R167, R167, 0x1, -R0 ;  /* 0x00000001a7a7e824 */ /* 0x000fc400078e0a00 */
[--C-:B------:R-:W-:Y:S01]  /*2820*/  @!P5 IMAD.IADD R163, R163, 0x1, -R0.reuse ;  /* 0x00000001a3a3d824 */ /* 0x100fe200078e0a00 */
[C---:B------:R-:W-:Y:S01]  /*2830*/  ISETP.GT.U32.AND P5, PT, R0.reuse, R153, PT ;  /* 0x000000990000720c */ /* 0x040fe20003fa4070 */
[----:B------:R-:W-:Y:S01]  /*2840*/  @!P1 IMAD.MOV R175, RZ, RZ, -R175 ;  /* 0x000000ffffaf9224 */ /* 0x000fe200078e0aaf */
[----:B------:R-:W-:Y:S01]  /*2850*/  ISETP.GT.U32.AND P6, PT, R0, R161, PT ;  /* 0x000000a10000720c */ /* 0x000fe20003fc4070 */
[----:B------:R-:W-:Y:S01]  /*2860*/  IMAD.HI.U32 R8, R7, R151, RZ ;  /* 0x0000009707087227 */ /* 0x000fe200078e00ff */
[----:B------:R-:W-:Y:S02]  /*2870*/  ISETP.GE.AND P1, PT, R14, RZ, PT ;  /* 0x000000ff0e00720c */ /* 0x000fe40003f26270 */
[C---:B------:R-:W-:Y:S01]  /*2880*/  LOP3.LUT R14, R6.reuse, 0xb4, RZ, 0xfc, !PT ;  /* 0x000000b4060e7812 */ /* 0x040fe200078efcff */
[----:B------:R-:W-:Y:S01]  /*2890*/  @!P3 IMAD.IADD R165, R165, 0x1, -R0 ;  /* 0x00000001a5a5b824 */ /* 0x000fe200078e0a00 */
[----:B------:R-:W-:Y:S01]  /*28a0*/  ISETP.GE.AND P3, PT, R11, RZ, PT ;  /* 0x000000ff0b00720c */ /* 0x000fe20003f66270 */
[----:B------:R-:W-:Y:S01]  /*28b0*/  IMAD.MOV R8, RZ, RZ, -R8 ;  /* 0x000000ffff087224 */ /* 0x000fe200078e0a08 */
[----:B------:R-:W-:Y:S01]  /*28c0*/  LOP3.LUT R11, R6, 0xb8, RZ, 0xfc, !PT ;  /* 0x000000b8060b7812 */ /* 0x000fe200078efcff */
[----:B------:R-:W-:Y:S01]  /*28d0*/  @!P2 IMAD.MOV R169, RZ, RZ, -R169 ;  /* 0x000000ffffa9a224 */ /* 0x000fe200078e0aa9 */
[----:B------:R-:W-:Y:S01]  /*28e0*/  IABS R149, R14 ;  /* 0x0000000e00957213 */ /* 0x000fe20000000000 */
[--C-:B------:R-:W-:Y:S01]  /*28f0*/  @!P5 IMAD.IADD R153, R153, 0x1, -R0.reuse ;  /* 0x000000019999d824 */ /* 0x100fe200078e0a00 */
[----:B------:R-:W-:Y:S01]  /*2900*/  IABS R147, R11 ;  /* 0x0000000b00937213 */ /* 0x000fe20000000000 */
[----:B------:R-:W-:Y:S01]  /*2910*/  @!P6 IMAD.IADD R161, R161, 0x1, -R0 ;  /* 0x00000001a1a1e824 */ /* 0x000fe200078e0a00 */
[----:B------:R-:W-:Y:S01]  /*2920*/  ISETP.GE.AND P6, PT, R13, RZ, PT ;  /* 0x000000ff0d00720c */ /* 0x000fe20003fc6270 */
[C---:B------:R-:W-:Y:S01]  /*2930*/  IMAD R151, R0.reuse, R8, R151 ;  /* 0x0000000800977224 */ /* 0x040fe200078e0297 */
[C---:B------:R-:W-:Y:S01]  /*2940*/  ISETP.GT.U32.AND P2, PT, R0.reuse, R153, PT ;  /* 0x000000990000720c */ /* 0x040fe20003f44070 */
[----:B------:R-:W-:Y:S01]  /*2950*/  IMAD.HI.U32 R8, R7, R147, RZ ;  /* 0x0000009307087227 */ /* 0x000fe200078e00ff */
[----:B------:R-:W-:-:S02]  /*2960*/  ISETP.GT.U32.AND P5, PT, R0, R161, PT ;  /* 0x000000a10000720c */ /* 0x000fc40003fa4070 */
[----:B------:R-:W-:Y:S01]  /*2970*/  LOP3.LUT R13, R6, 0xbc, RZ, 0xfc, !PT ;  /* 0x000000bc060d7812 */ /* 0x000fe200078efcff */
[----:B------:R-:W-:Y:S01]  /*2980*/  @!P1 IMAD.MOV R167, RZ, RZ, -R167 ;  /* 0x000000ffffa79224 */ /* 0x000fe200078e0aa7 */
[----:B------:R-:W-:Y:S01]  /*2990*/  ISETP.GT.U32.AND P1, PT, R0, R151, PT ;  /* 0x000000970000720c */ /* 0x000fe20003f24070 */
[----:B------:R-:W-:Y:S01]  /*29a0*/  IMAD.MOV R8, RZ, RZ, -R8 ;  /* 0x000000ffff087224 */ /* 0x000fe200078e0a08 */
[----:B------:R-:W-:Y:S01]  /*29b0*/  IABS R145, R13 ;  /* 0x0000000d00917213 */ /* 0x000fe20000000000 */
[----:B------:R-:W-:-:S04]  /*29c0*/  IMAD.HI.U32 R10, R7, R149, RZ ;  /* 0x00000095070a7227 */ /* 0x000fc800078e00ff */
[C---:B------:R-:W-:Y:S02]  /*29d0*/  IMAD R147, R0.reuse, R8, R147 ;  /* 0x0000000800937224 */ /* 0x040fe400078e0293 */
[----:B------:R-:W-:Y:S02]  /*29e0*/  @!P2 IMAD.IADD R153, R153, 0x1, -R0 ;  /* 0x000000019999a824 */ /* 0x000fe400078e0a00 */
[----:B------:R-:W-:Y:S01]  /*29f0*/  IMAD.MOV R10, RZ, RZ, -R10 ;  /* 0x000000ffff0a7224 */ /* 0x000fe200078e0a0a */
[----:B------:R-:W-:Y:S01]  /*2a00*/  ISETP.GT.U32.AND P2, PT, R0, R147, PT ;  /* 0x000000930000720c */ /* 0x000fe20003f44070 */
[--C-:B------:R-:W-:Y:S01]  /*2a10*/  @!P5 IMAD.IADD R161, R161, 0x1, -R0.reuse ;  /* 0x00000001a1a1d824 */ /* 0x100fe200078e0a00 */
[----:B------:R-:W-:Y:S01]  /*2a20*/  ISETP.GE.AND P5, PT, R14, RZ, PT ;  /* 0x000000ff0e00720c */ /* 0x000fe20003fa6270 */
[----:B------:R-:W-:Y:S01]  /*2a30*/  @!P1 IMAD.IADD R151, R151, 0x1, -R0 ;  /* 0x0000000197979824 */ /* 0x000fe200078e0a00 */
[----:B------:R-:W-:Y:S01]  /*2a40*/  ISETP.GE.AND P1, PT, R11, RZ, PT ;  /* 0x000000ff0b00720c */ /* 0x000fe20003f26270 */
[----:B------:R-:W-:Y:S01]  /*2a50*/  IMAD R149, R0, R10, R149 ;  /* 0x0000000a00957224 */ /* 0x000fe200078e0295 */
[----:B------:R-:W-:Y:S01]  /*2a60*/  LOP3.LUT R10, R6, 0xc0, RZ, 0xfc, !PT ;  /* 0x000000c0060a7812 */ /* 0x000fe200078efcff */
[----:B------:R-:W-:Y:S01]  /*2a70*/  @!P3 IMAD.MOV R161, RZ, RZ, -R161 ;  /* 0x000000ffffa1b224 */ /* 0x000fe200078e0aa1 */
[----:B------:R-:W-:Y:S01]  /*2a80*/  ISETP.GT.U32.AND P3, PT, R0, R151, PT ;  /* 0x000000970000720c */ /* 0x000fe20003f64070 */
[----:B------:R-:W-:Y:S01]  /*2a90*/  IMAD.HI.U32 R8, R7, R145, RZ ;  /* 0x0000009107087227 */ /* 0x000fe200078e00ff */
[----:B------:R-:W-:-:S02]  /*2aa0*/  IABS R143, R10 ;  /* 0x0000000a008f7213 */ /* 0x000fc40000000000 */
[----:B------:R-:W-:Y:S01]  /*2ab0*/  LOP3.LUT R11, R6, 0xc4, RZ, 0xfc, !PT ;  /* 0x000000c4060b7812 */ /* 0x000fe200078efcff */
[----:B------:R-:W-:Y:S01]  /*2ac0*/  @!P4 IMAD.MOV R163, RZ, RZ, -R163 ;  /* 0x000000ffffa3c224 */ /* 0x000fe200078e0aa3 */
[----:B------:R-:W-:Y:S01]  /*2ad0*/  ISETP.GT.U32.AND P4, PT, R0, R149, PT ;  /* 0x000000950000720c */ /* 0x000fe20003f84070 */
[----:B------:R-:W-:Y:S01]  /*2ae0*/  IMAD.MOV R8, RZ, RZ, -R8 ;  /* 0x000000ffff087224 */ /* 0x000fe200078e0a08 */
[----:B------:R-:W-:Y:S01]  /*2af0*/  IABS R141, R11 ;  /* 0x0000000b008d7213 */ /* 0x000fe20000000000 */
[----:B------:R-:W-:Y:S01]  /*2b00*/  @!P2 IMAD.IADD R147, R147, 0x1, -R0 ;  /* 0x000000019393a824 */ /* 0x000fe200078e0a00 */
[----:B------:R-:W-:Y:S01]  /*2b10*/  LOP3.LUT R14, R6, 0xe8, RZ, 0xfc, !PT ;  /* 0x000000e8060e7812 */ /* 0x000fe200078efcff */
[C---:B------:R-:W-:Y:S02]  /*2b20*/  IMAD R145, R0.reuse, R8, R145 ;  /* 0x0000000800917224 */ /* 0x040fe400078e0291 */
[----:B------:R-:W-:Y:S01]  /*2b30*/  IMAD.HI.U32 R8, R7, R143, RZ ;  /* 0x0000008f07087227 */ /* 0x000fe200078e00ff */
[----:B------:R-:W-:-:S02]  /*2b40*/  ISETP.GT.U32.AND P2, PT, R0, R147, PT ;  /* 0x000000930000720c */ /* 0x000fc40003f44070 */
[----:B------:R-:W-:Y:S01]  /*2b50*/  IABS R117, R14 ;  /* 0x0000000e00757213 */ /* 0x000fe20000000000 */
[--C-:B------:R-:W-:Y:S01]  /*2b60*/  @!P3 IMAD.IADD R151, R151, 0x1, -R0.reuse ;  /* 0x000000019797b824 */ /* 0x100fe200078e0a00 */
[----:B------:R-:W-:Y:S01]  /*2b70*/  ISETP.GT.U32.AND P3, PT, R0, R145, PT ;  /* 0x000000910000720c */ /* 0x000fe20003f64070 */
[----:B------:R-:W-:Y:S01]  /*2b80*/  @!P0 IMAD.MOV R165, RZ, RZ, -R165 ;  /* 0x000000ffffa58224 */ /* 0x000fe200078e0aa5 */
[----:B------:R-:W-:Y:S01]  /*2b90*/  ISETP.GE.AND P0, PT, R12, RZ, PT ;  /* 0x000000ff0c00720c */ /* 0x000fe20003f06270 */
[----:B------:R-:W-:Y:S01]  /*2ba0*/  @!P4 IMAD.IADD R149, R149, 0x1, -R0 ;  /* 0x000000019595c824 */ /* 0x000fe200078e0a00 */
[----:B------:R-:W-:Y:S01]  /*2bb0*/  LOP3.LUT R12, R6, 0xc8, RZ, 0xfc, !PT ;  /* 0x000000c8060c7812 */ /* 0x000fe200078efcff */
[----:B------:R-:W-:Y:S02]  /*2bc0*/  IMAD.MOV R8, RZ, RZ, -R8 ;  /* 0x000000ffff087224 */ /* 0x000fe400078e0a08 */
[----:B------:R-:W-:Y:S01]  /*2bd0*/  @!P6 IMAD.MOV R153, RZ, RZ, -R153 ;  /* 0x000000ffff99e224 */ /* 0x000fe200078e0a99 */
[C---:B------:R-:W-:Y:S01]  /*2be0*/  ISETP.GT.U32.AND P4, PT, R0.reuse, R149, PT ;  /* 0x000000950000720c */ /* 0x040fe20003f84070 */
[----:B------:R-:W-:Y:S01]  /*2bf0*/  IMAD R143, R0, R8, R143 ;  /* 0x00000008008f7224 */ /* 0x000fe200078e028f */
[----:B------:R-:W-:Y:S01]  /*2c00*/  ISETP.GE.AND P6, PT, R13, RZ, PT ;  /* 0x000000ff0d00720c */ /* 0x000fe20003fc6270 */
[----:B------:R-:W-:Y:S01]  /*2c10*/  @!P2 IMAD.IADD R147, R147, 0x1, -R0 ;  /* 0x000000019393a824 */ /* 0x000fe200078e0a00 */
[----:B------:R-:W-:Y:S01]  /*2c20*/  LOP3.LUT R13, R6, 0xcc, RZ, 0xfc, !PT ;  /* 0x000000cc060d7812 */ /* 0x000fe200078efcff */
[----:B------:R-:W-:Y:S01]  /*2c30*/  IMAD.HI.U32 R8, R7, R141, RZ ;  /* 0x0000008d07087227 */ /* 0x000fe200078e00ff */
[----:B------:R-:W-:-:S02]  /*2c40*/  ISETP.GT.U32.AND P2, PT, R0, R143, PT ;  /* 0x0000008f0000720c */ /* 0x000fc40003f44070 */
[----:B------:R-:W-:Y:S01]  /*2c50*/  IABS R137, R13 ;  /* 0x0000000d00897213 */ /* 0x000fe20000000000 */
[----:B------:R-:W-:Y:S01]  /*2c60*/  @!P3 IMAD.IADD R145, R145, 0x1, -R0 ;  /* 0x000000019191b824 */ /* 0x000fe200078e0a00 */
[----:B------:R-:W-:Y:S01]  /*2c70*/  IABS R139, R12 ;  /* 0x0000000c008b7213 */ /* 0x000fe20000000000 */
[----:B------:R-:W-:Y:S01]  /*2c80*/  IMAD.MOV R8, RZ, RZ, -R8 ;  /* 0x000000ffff087224 */ /* 0x000fe200078e0a08 */
[----:B------:R-:W-:Y:S01]  /*2c90*/  ISETP.GE.AND P3, PT, R11, RZ, PT ;  /* 0x000000ff0b00720c */ /* 0x000fe20003f66270 */
[----:B------:R-:W-:Y:S01]  /*2ca0*/  @!P0 IMAD.MOV R151, RZ, RZ, -R151 ;  /* 0x000000ffff978224 */ /* 0x000fe200078e0a97 */
[----:B------:R-:W-:Y:S01]  /*2cb0*/  ISETP.GT.U32.AND P0, PT, R0, R145, PT ;  /* 0x000000910000720c */ /* 0x000fe20003f04070 */
[----:B------:R-:W-:Y:S01]  /*2cc0*/  @!P4 IMAD.IADD R149, R149, 0x1, -R0 ;  /* 0x000000019595c824 */ /* 0x000fe200078e0a00 */
[----:B------:R-:W-:Y:S01]  /*2cd0*/  ISETP.GE.AND P4, PT, R10, RZ, PT ;  /* 0x000000ff0a00720c */ /* 0x000fe20003f86270 */
[----:B------:R-:W-:Y:S01]  /*2ce0*/  IMAD R141, R0, R8, R141 ;  /* 0x00000008008d7224 */ /* 0x000fe200078e028d */
[----:B------:R-:W-:Y:S01]  /*2cf0*/  LOP3.LUT R11, R6, 0xd0, RZ, 0xfc, !PT ;  /* 0x000000d0060b7812 */ /* 0x000fe200078efcff */
[----:B------:R-:W-:-:S03]  /*2d00*/  IMAD.HI.U32 R10, R7, R137, RZ ;  /* 0x00000089070a7227 */ /* 0x000fc600078e00ff */
[----:B------:R-:W-:Y:S01]  /*2d10*/  IABS R135, R11 ;  /* 0x0000000b00877213 */ /* 0x000fe20000000000 */
[----:B------:R-:W-:Y:S02]  /*2d20*/  @!P2 IMAD.IADD R143, R143, 0x1, -R0 ;  /* 0x000000018f8fa824 */ /* 0x000fe400078e0a00 */
[----:B------:R-:W-:Y:S01]  /*2d30*/  @!P5 IMAD.MOV R149, RZ, RZ, -R149 ;  /* 0x000000ffff95d224 */ /* 0x000fe200078e0a95 */
[C---:B------:R-:W-:Y:S01]  /*2d40*/  ISETP.GT.U32.AND P5, PT, R0.reuse, R141, PT ;  /* 0x0000008d0000720c */ /* 0x040fe20003fa4070 */
[----:B------:R-:W-:Y:S01]  /*2d50*/  IMAD.MOV R10, RZ, RZ, -R10 ;  /* 0x000000ffff0a7224 */ /* 0x000fe200078e0a0a */
[----:B------:R-:W-:Y:S01]  /*2d60*/  ISETP.GT.U32.AND P2, PT, R0, R143, PT ;  /* 0x0000008f0000720c */ /* 0x000fe20003f44070 */
[----:B------:R-:W-:-:S04]  /*2d70*/  IMAD.HI.U32 R8, R7, R139, RZ ;  /* 0x0000008b07087227 */ /* 0x000fc800078e00ff */
[----:B------:R-:W-:Y:S01]  /*2d80*/  @!P0 IMAD.IADD R145, R145, 0x1, -R0 ;  /* 0x0000000191918824 */ /* 0x000fe200078e0a00 */
[----:B------:R-:W-:Y:S01]  /*2d90*/  ISETP.GE.AND P0, PT, R13, RZ, PT ;  /* 0x000000ff0d00720c */ /* 0x000fe20003f06270 */
[----:B------:R-:W-:Y:S01]  /*2da0*/  IMAD R137, R0, R10, R137 ;  /* 0x0000000a00897224 */ /* 0x000fe200078e0289 */
[C---:B------:R-:W-:Y:S01]  /*2db0*/  LOP3.LUT R10, R6.reuse, 0xd4, RZ, 0xfc, !PT ;  /* 0x000000d4060a7812 */ /* 0x040fe200078efcff */
[----:B------:R-:W-:Y:S01]  /*2dc0*/  IMAD.MOV R8, RZ, RZ, -R8 ;  /* 0x000000ffff087224 */ /* 0x000fe200078e0a08 */
[----:B------:R-:W-:Y:S01]  /*2dd0*/  LOP3.LUT R13, R6, 0xe4, RZ, 0xfc, !PT ;  /* 0x000000e4060d7812 */ /* 0x000fe200078efcff */
[----:B------:R-:W-:Y:S01]  /*2de0*/  @!P6 IMAD.MOV R145, RZ, RZ, -R145 ;  /* 0x000000ffff91e224 */ /* 0x000fe200078e0a91 */
[C---:B------:R-:W-:Y:S01]  /*2df0*/  ISETP.GT.U32.AND P6, PT, R0.reuse, R137, PT ;  /* 0x000000890000720c */ /* 0x040fe20003fc4070 */
[C---:B------:R-:W-:Y:S01]  /*2e00*/  IMAD R139, R0.reuse, R8, R139 ;  /* 0x00000008008b7224 */ /* 0x040fe200078e028b */
[----:B------:R-:W-:Y:S01]  /*2e10*/  IABS R133, R10 ;  /* 0x0000000a00857213 */ /* 0x000fe20000000000 */
[--C-:B------:R-:W-:Y:S01]  /*2e20*/  @!P5 IMAD.IADD R141, R141, 0x1, -R0.reuse ;  /* 0x000000018d8dd824 */ /* 0x100fe200078e0a00 */
[----:B------:R-:W-:Y:S01]  /*2e30*/  IABS R127, R13 ;  /* 0x0000000d007f7213 */ /* 0x000fe20000000000 */
[----:B------:R-:W-:Y:S01]  /*2e40*/  @!P2 IMAD.IADD R143, R143, 0x1, -R0 ;  /* 0x000000018f8fa824 */ /* 0x000fe200078e0a00 */
[C---:B------:R-:W-:Y:S01]  /*2e50*/  ISETP.GT.U32.AND P2, PT, R0.reuse, R139, PT ;  /* 0x0000008b0000720c */ /* 0x040fe20003f44070 */
[----:B------:R-:W-:Y:S01]  /*2e60*/  @!P1 IMAD.MOV R147, RZ, RZ, -R147 ;  /* 0x000000ffff939224 */ /* 0x000fe200078e0a93 */
[----:B------:R-:W-:Y:S01]  /*2e70*/  ISETP.GT.U32.AND P5, PT, R0, R141, PT ;  /* 0x0000008d0000720c */ /* 0x000fe20003fa4070 */
[----:B------:R-:W-:Y:S01]  /*2e80*/  IMAD.HI.U32 R8, R7, R135, RZ ;  /* 0x0000008707087227 */ /* 0x000fe200078e00ff */
[----:B------:R-:W-:-:S02]  /*2e90*/  ISETP.GE.AND P1, PT, R12, RZ, PT ;  /* 0x000000ff0c00720c */ /* 0x000fc40003f26270 */
[----:B------:R-:W-:Y:S01]  /*2ea0*/  LOP3.LUT R12, R6, 0xd8, RZ, 0xfc, !PT ;  /* 0x000000d8060c7812 */ /* 0x000fe200078efcff */
[--C-:B------:R-:W-:Y:S02]  /*2eb0*/  @!P6 IMAD.IADD R137, R137, 0x1, -R0.reuse ;  /* 0x000000018989e824 */ /* 0x100fe400078e0a00 */
[----:B------:R-:W-:Y:S01]  /*2ec0*/  @!P4 IMAD.MOV R143, RZ, RZ, -R143 ;  /* 0x000000ffff8fc224 */ /* 0x000fe200078e0a8f */
[----:B------:R-:W-:Y:S02]  /*2ed0*/  IABS R131, R12 ;  /* 0x0000000c00837213 */ /* 0x000fe40000000000 */
[----:B------:R-:W-:Y:S01]  /*2ee0*/  ISETP.GT.U32.AND P6, PT, R0, R137, PT ;  /* 0x000000890000720c */ /* 0x000fe20003fc4070 */
[--C-:B------:R-:W-:Y:S01]  /*2ef0*/  @!P2 IMAD.IADD R139, R139, 0x1, -R0.reuse ;  /* 0x000000018b8ba824 */ /* 0x100fe200078e0a00 */
[----:B------:R-:W-:Y:S01]  /*2f00*/  ISETP.GE.AND P4, PT, R11, RZ, PT ;  /* 0x000000ff0b00720c */ /* 0x000fe20003f86270 */
[----:B------:R-:W-:Y:S01]  /*2f10*/  @!P5 IMAD.IADD R141, R141, 0x1, -R0 ;  /* 0x000000018d8dd824 */ /* 0x000fe200078e0a00 */
[----:B------:R-:W-:Y:S01]  /*2f20*/  ISETP.GE.AND P5, PT, R10, RZ, PT ;  /* 0x000000ff0a00720c */ /* 0x000fe20003fa6270 */
[----:B------:R-:W-:Y:S01]  /*2f30*/  IMAD.HI.U32 R10, R7, R131, RZ ;  /* 0x00000083070a7227 */ /* 0x000fe200078e00ff */
[----:B------:R-:W-:-:S03]  /*2f40*/  ISETP.GT.U32.AND P2, PT, R0, R139, PT ;  /* 0x0000008b0000720c */ /* 0x000fc60003f44070 */
[----:B------:R-:W-:Y:S02]  /*2f50*/  IMAD.MOV R10, RZ, RZ, -R10 ;  /* 0x000000ffff0a7224 */ /* 0x000fe400078e0a0a */
[----:B------:R-:W-:Y:S02]  /*2f60*/  IMAD.MOV R11, RZ, RZ, -R8 ;  /* 0x000000ffff0b7224 */ /* 0x000fe400078e0a08 */
[C---:B------:R-:W-:Y:S02]  /*2f70*/  IMAD R131, R0.reuse, R10, R131 ;  /* 0x0000000a00837224 */ /* 0x040fe400078e0283 */
[----:B------:R-:W-:Y:S02]  /*2f80*/  @!P6 IMAD.IADD R137, R137, 0x1, -R0 ;  /* 0x000000018989e824 */ /* 0x000fe400078e0a00 */
[C---:B------:R-:W-:Y:S02]  /*2f90*/  IMAD R135, R0.reuse, R11, R135 ;  /* 0x0000000b00877224 */ /* 0x040fe400078e0287 */
[----:B------:R-:W-:Y:S01]  /*2fa0*/  @!P0 IMAD.MOV R137, RZ, RZ, -R137 ;  /* 0x000000ffff898224 */ /* 0x000fe200078e0a89 */
[----:B------:R-:W-:Y:S01]  /*2fb0*/  ISETP.GT.U32.AND P0, PT, R0, R131, PT ;  /* 0x000000830000720c */ /* 0x000fe20003f04070 */
[----:B------:R-:W-:-:S04]  /*2fc0*/  IMAD.HI.U32 R8, R7, R133, RZ ;  /* 0x0000008507087227 */ /* 0x000fc800078e00ff */
[----:B------:R-:W-:Y:S01]  /*2fd0*/  @!P3 IMAD.MOV R141, RZ, RZ, -R141 ;  /* 0x000000ffff8db224 */ /* 0x000fe200078e0a8d */
[----:B------:R-:W-:Y:S01]  /*2fe0*/  ISETP.GE.AND P3, PT, R12, RZ, PT ;  /* 0x000000ff0c00720c */ /* 0x000fe20003f66270 */
[----:B------:R-:W-:Y:S01]  /*2ff0*/  @!P2 IMAD.IADD R139, R139, 0x1, -R0 ;  /* 0x000000018b8ba824 */ /* 0x000fe200078e0a00 */
[----:B------:R-:W-:Y:S01]  /*3000*/  ISETP.GT.U32.AND P2, PT, R0, R135, PT ;  /* 0x000000870000720c */ /* 0x000fe20003f44070 */
[----:B------:R-:W-:Y:S01]  /*3010*/  IMAD.MOV R8, RZ, RZ, -R8 ;  /* 0x000000ffff087224 */ /* 0x000fe200078e0a08 */
[----:B------:R-:W-:Y:S01]  /*3020*/  LOP3.LUT R12, R6, 0xe0, RZ, 0xfc, !PT ;  /* 0x000000e0060c7812 */ /* 0x000fe200078efcff */
[----:B------:R-:W-:Y:S02]  /*3030*/  @!P1 IMAD.MOV R139, RZ, RZ, -R139 ;  /* 0x000000ffff8b9224 */ /* 0x000fe400078e0a8b */
[----:B------:R-:W-:Y:S01]  /*3040*/  IMAD R133, R0, R8, R133 ;  /* 0x0000000800857224 */ /* 0x000fe200078e0285 */
[----:B------:R-:W-:Y:S01]  /*3050*/  IABS R115, R12 ;  /* 0x0000000c00737213 */ /* 0x000fe20000000000 */
[----:B------:R-:W-:Y:S01]  /*3060*/  @!P0 IMAD.IADD R131, R131, 0x1, -R0 ;  /* 0x0000000183838824 */ /* 0x000fe200078e0a00 */
[----:B------:R-:W-:-:S02]  /*3070*/  LOP3.LUT R8, R6, 0xdc, RZ, 0xfc, !PT ;  /* 0x000000dc06087812 */ /* 0x000fc400078efcff */
[C---:B------:R-:W-:Y:S01]  /*3080*/  ISETP.GT.U32.AND P1, PT, R0.reuse, R133, PT ;  /* 0x000000850000720c */ /* 0x040fe20003f24070 */
[----:B------:R-:W-:Y:S01]  /*3090*/  IMAD.HI.U32 R10, R7, R115, RZ ;  /* 0x00000073070a7227 */ /* 0x000fe200078e00ff */
[----:B------:R-:W-:Y:S02]  /*30a0*/  ISETP.GT.U32.AND P0, PT, R0, R131, PT ;  /* 0x000000830000720c */ /* 0x000fe40003f04070 */
[----:B------:R-:W-:Y:S01]  /*30b0*/  IABS R129, R8 ;  /* 0x0000000800817213 */ /* 0x000fe20000000000 */
[----:B------:R-:W-:Y:S01]  /*30c0*/  @!P2 IMAD.IADD R135, R135, 0x1, -R0 ;  /* 0x000000018787a824 */ /* 0x000fe200078e0a00 */
[----:B------:R-:W-:Y:S01]  /*30d0*/  ISETP.GE.AND P6, PT, R8, RZ, PT ;  /* 0x000000ff0800720c */ /* 0x000fe20003fc6270 */
[----:B------:R-:W-:Y:S02]  /*30e0*/  IMAD.MOV R10, RZ, RZ, -R10 ;  /* 0x000000ffff0a7224 */ /* 0x000fe400078e0a0a */
[----:B------:R-:W-:Y:S01]  /*30f0*/  IMAD.HI.U32 R8, R7, R129, RZ ;  /* 0x0000008107087227 */ /* 0x000fe200078e00ff */
[----:B------:R-:W-:-:S03]  /*3100*/  ISETP.GT.U32.AND P2, PT, R0, R135, PT ;  /* 0x000000870000720c */ /* 0x000fc60003f44070 */
[----:B------:R-:W-:Y:S02]  /*3110*/  IMAD R115, R0, R10, R115 ;  /* 0x0000000a00737224 */ /* 0x000fe400078e0273 */
[----:B------:R-:W-:-:S04]  /*3120*/  IMAD.HI.U32 R10, R7, R117, RZ ;  /* 0x00000075070a7227 */ /* 0x000fc800078e00ff */
[----:B------:R-:W-:Y:S02]  /*3130*/  IMAD.MOV R10, RZ, RZ, -R10 ;  /* 0x000000ffff0a7224 */ /* 0x000fe400078e0a0a */
[--C-:B------:R-:W-:Y:S02]  /*3140*/  @!P1 IMAD.IADD R133, R133, 0x1, -R0.reuse ;  /* 0x0000000185859824 */ /* 0x100fe400078e0a00 */
[C---:B------:R-:W-:Y:S02]  /*3150*/  IMAD R117, R0.reuse, R10, R117 ;  /* 0x0000000a00757224 */ /* 0x040fe400078e0275 */
[----:B------:R-:W-:Y:S01]  /*3160*/  @!P0 IMAD.IADD R131, R131, 0x1, -R0 ;  /* 0x0000000183838824 */ /* 0x000fe200078e0a00 */
[----:B------:R-:W-:Y:S01]  /*3170*/  ISETP.GT.U32.AND P1, PT, R0, R133, PT ;  /* 0x000000850000720c */ /* 0x000fe20003f24070 */
[----:B------:R-:W-:Y:S02]  /*3180*/  IMAD.MOV R11, RZ, RZ, -R8 ;  /* 0x000000ffff0b7224 */ /* 0x000fe400078e0a08 */
[----:B------:R-:W-:Y:S01]  /*3190*/  @!P2 IMAD.IADD R135, R135, 0x1, -R0 ;  /* 0x000000018787a824 */ /* 0x000fe200078e0a00 */
[----:B------:R-:W-:Y:S01]  /*31a0*/  ISETP.GE.AND P2, PT, R12, RZ, PT ;  /* 0x000000ff0c00720c */ /* 0x000fe20003f46270 */
[----:B------:R-:W-:Y:S01]  /*31b0*/  @!P3 IMAD.MOV R131, RZ, RZ, -R131 ;  /* 0x000000ffff83b224 */ /* 0x000fe200078e0a83 */
[C---:B------:R-:W-:Y:S01]  /*31c0*/  ISETP.GT.U32.AND P3, PT, R0.reuse, R117, PT ;  /* 0x000000750000720c */ /* 0x040fe20003f64070 */
[----:B------:R-:W-:Y:S01]  /*31d0*/  IMAD R129, R0, R11, R129 ;  /* 0x0000000b00817224 */ /* 0x000fe200078e0281 */
[C---:B------:R-:W-:Y:S01]  /*31e0*/  LOP3.LUT R11, R6.reuse, 0xec, RZ, 0xfc, !PT ;  /* 0x000000ec060b7812 */ /* 0x040fe200078efcff */
[----:B------:R-:W-:Y:S01]  /*31f0*/  IMAD.HI.U32 R8, R7, R127, RZ ;  /* 0x0000007f07087227 */ /* 0x000fe200078e00ff */
[----:B------:R-:W-:-:S02]  /*3200*/  LOP3.LUT R12, R6, 0xf0, RZ, 0xfc, !PT ;  /* 0x000000f0060c7812 */ /* 0x000fc400078efcff */
[----:B------:R-:W-:Y:S01]  /*3210*/  IABS R155, R11 ;  /* 0x0000000b009b7213 */ /* 0x000fe20000000000 */
[----:B------:R-:W-:Y:S01]  /*3220*/  @!P4 IMAD.MOV R135, RZ, RZ, -R135 ;  /* 0x000000ffff87c224 */ /* 0x000fe200078e0a87 */
[C---:B------:R-:W-:Y:S01]  /*3230*/  ISETP.GT.U32.AND P4, PT, R0.reuse, R115, PT ;  /* 0x000000730000720c */ /* 0x040fe20003f84070 */
[----:B------:R-:W-:Y:S01]  /*3240*/  IMAD.MOV R8, RZ, RZ, -R8 ;  /* 0x000000ffff087224 */ /* 0x000fe200078e0a08 */
[----:B------:R-:W-:Y:S01]  /*3250*/  IABS R157, R12 ;  /* 0x0000000c009d7213 */ /* 0x000fe20000000000 */
[----:B------:R-:W-:Y:S01]  /*3260*/  @!P1 IMAD.IADD R133, R133, 0x1, -R0 ;  /* 0x0000000185859824 */ /* 0x000fe200078e0a00 */
[C---:B------:R-:W-:Y:S01]  /*3270*/  ISETP.GT.U32.AND P1, PT, R0.reuse, R129, PT ;  /* 0x000000810000720c */ /* 0x040fe20003f24070 */
[----:B------:R-:W-:Y:S02]  /*3280*/  IMAD R127, R0, R8, R127 ;  /* 0x00000008007f7224 */ /* 0x000fe400078e027f */
[----:B------:R-:W-:-:S03]  /*3290*/  IMAD.HI.U32 R8, R7, R155, RZ ;  /* 0x0000009b07087227 */ /* 0x000fc600078e00ff */
[C---:B------:R-:W-:Y:S01]  /*32a0*/  ISETP.GT.U32.AND P0, PT, R0.reuse, R127, PT ;  /* 0x0000007f0000720c */ /* 0x040fe20003f04070 */
[----:B------:R-:W-:Y:S02]  /*32b0*/  @!P3 IMAD.IADD R117, R117, 0x1, -R0 ;  /* 0x000000017575b824 */ /* 0x000fe400078e0a00 */
[----:B------:R-:W-:Y:S02]  /*32c0*/  IMAD.MOV R8, RZ, RZ, -R8 ;  /* 0x000000ffff087224 */ /* 0x000fe400078e0a08 */
[----:B------:R-:W-:Y:S01]  /*32d0*/  @!P4 IMAD.IADD R115, R115, 0x1, -R0 ;  /* 0x000000017373c824 */ /* 0x000fe200078e0a00 */
[C---:B------:R-:W-:Y:S01]  /*32e0*/  ISETP.GT.U32.AND P3, PT, R0.reuse, R117, PT ;  /* 0x000000750000720c */ /* 0x040fe20003f64070 */
[C---:B------:R-:W-:Y:S02]  /*32f0*/  IMAD R155, R0.reuse, R8, R155 ;  /* 0x00000008009b7224 */ /* 0x040fe400078e029b */
[----:B------:R-:W-:Y:S01]  /*3300*/  IMAD.HI.U32 R8, R7, R157, RZ ;  /* 0x0000009d07087227 */ /* 0x000fe200078e00ff */
[----:B------:R-:W-:-:S03]  /*3310*/  ISETP.GT.U32.AND P4, PT, R0, R115, PT ;  /* 0x000000730000720c */ /* 0x000fc60003f84070 */
[----:B------:R-:W-:Y:S02]  /*3320*/  IMAD.MOV R8, RZ, RZ, -R8 ;  /* 0x000000ffff087224 */ /* 0x000fe400078e0a08 */
[--C-:B------:R-:W-:Y:S02]  /*3330*/  @!P1 IMAD.IADD R129, R129, 0x1, -R0.reuse ;  /* 0x0000000181819824 */ /* 0x100fe400078e0a00 */
[--C-:B------:R-:W-:Y:S02]  /*3340*/  @!P0 IMAD.IADD R127, R127, 0x1, -R0.reuse ;  /* 0x000000017f7f8824 */ /* 0x100fe400078e0a00 */
[C---:B------:R-:W-:Y:S01]  /*3350*/  IMAD R157, R0.reuse, R8, R157 ;  /* 0x00000008009d7224 */ /* 0x040fe200078e029d */
[----:B------:R-:W-:Y:S01]  /*3360*/  ISETP.GT.U32.AND P1, PT, R0, R129, PT ;  /* 0x000000810000720c */ /* 0x000fe20003f24070 */
[----:B------:R-:W-:Y:S01]  /*3370*/  @!P5 IMAD.MOV R133, RZ, RZ, -R133 ;  /* 0x000000ffff85d224 */ /* 0x000fe200078e0a85 */
[----:B------:R-:W-:Y:S01]  /*3380*/  ISETP.GE.AND P5, PT, R13, RZ, PT ;  /* 0x000000ff0d00720c */ /* 0x000fe20003fa6270 */
[--C-:B------:R-:W-:Y:S01]  /*3390*/  @!P3 IMAD.IADD R117, R117, 0x1, -R0.reuse ;  /* 0x000000017575b824 */ /* 0x100fe200078e0a00 */
[----:B------:R-:W-:Y:S01]  /*33a0*/  LOP3.LUT R13, R6, 0xf4, RZ, 0xfc, !PT ;  /* 0x000000f4060d7812 */ /* 0x000fe200078efcff */
[----:B------:R-:W-:Y:S01]  /*33b0*/  @!P4 IMAD.IADD R115, R115, 0x1, -R0 ;  /* 0x000000017373c824 */ /* 0x000fe200078e0a00 */
[----:B------:R-:W-:-:S02]  /*33c0*/  ISETP.GT.U32.AND P0, PT, R0, R127, PT ;  /* 0x0000007f0000720c */ /* 0x000fc40003f04070 */
[C---:B------:R-:W-:Y:S01]  /*33d0*/  ISETP.GT.U32.AND P3, PT, R0.reuse, R157, PT ;  /* 0x0000009d0000720c */ /* 0x040fe20003f64070 */
[----:B------:R-:W-:Y:S01]  /*33e0*/  @!P2 IMAD.MOV R115, RZ, RZ, -R115 ;  /* 0x000000ffff73a224 */ /* 0x000fe200078e0a73 */
[----:B------:R-:W-:Y:S02]  /*33f0*/  IABS R159, R13 ;  /* 0x0000000d009f7213 */ /* 0x000fe40000000000 */
[----:B------:R-:W-:Y:S01]  /*3400*/  ISETP.GT.U32.AND P4, PT, R0, R155, PT ;  /* 0x0000009b0000720c */ /* 0x000fe20003f84070 */
[----:B------:R-:W-:Y:S01]  /*3410*/  @!P1 IMAD.IADD R129, R129, 0x1, -R0 ;  /* 0x0000000181819824 */ /* 0x000fe200078e0a00 */
[----:B------:R-:W-:Y:S01]  /*3420*/  LOP3.LUT R8, R6, 0xf8, RZ, 0xfc, !PT ;  /* 0x000000f806087812 */ /* 0x000fe200078efcff */
[----:B------:R-:W-:Y:S01]  /*3430*/  IMAD.HI.U32 R10, R7, R159, RZ ;  /* 0x0000009f070a7227 */ /* 0x000fe200078e00ff */
[----:B------:R-:W-:Y:S02]  /*3440*/  ISETP.GE.AND P1, PT, R14, RZ, PT ;  /* 0x000000ff0e00720c */ /* 0x000fe40003f26270 */
[----:B------:R-:W-:Y:S01]  /*3450*/  IABS R181, R8 ;  /* 0x0000000800b57213 */ /* 0x000fe20000000000 */
[----:B------:R-:W-:Y:S01]  /*3460*/  IMAD.MOV R10, RZ, RZ, -R10 ;  /* 0x000000ffff0a7224 */ /* 0x000fe200078e0a0a */
[----:B------:R-:W-:Y:S01]  /*3470*/  ISETP.GE.AND P2, PT, R12, RZ, PT ;  /* 0x000000ff0c00720c */ /* 0x000fe20003f46270 */
[--C-:B------:R-:W-:Y:S01]  /*3480*/  @!P0 IMAD.IADD R127, R127, 0x1, -R0.reuse ;  /* 0x000000017f7f8824 */ /* 0x100fe200078e0a00 */
        /* <DEDUP_REMOVED lines=8> */
[----:B------:R-:W-:Y:S01]  /*3510*/  ISETP.GE.AND P5, PT, R8, RZ, PT ;  /* 0x000000ff0800720c */ /* 0x000fe20003fa6270 */
[----:B------:R-:W-:Y:S01]  /*3520*/  IMAD.HI.U32 R8, R7, R181, RZ ;  /* 0x000000b507087227 */ /* 0x000fe200078e00ff */
[----:B------:R-:W-:-:S02]  /*3530*/  ISETP.GT.U32.AND P3, PT, R0, R157, PT ;  /* 0x0000009d0000720c */ /* 0x000fc40003f64070 */
[----:B------:R-:W-:Y:S01]  /*3540*/  ISETP.GT.U32.AND P4, PT, R0, R155, PT ;  /* 0x0000009b0000720c */ /* 0x000fe20003f84070 */
[----:B------:R-:W-:Y:S01]  /*3550*/  IMAD.MOV R8, RZ, RZ, -R8 ;  /* 0x000000ffff087224 */ /* 0x000fe200078e0a08 */
[----:B------:R-:W-:Y:S01]  /*3560*/  IABS R179, R10 ;  /* 0x0000000a00b37213 */ /* 0x000fe20000000000 */
[----:B------:R-:W-:Y:S01]  /*3570*/  @!P6 IMAD.MOV R129, RZ, RZ, -R129 ;  /* 0x000000ffff81e224 */ /* 0x000fe200078e0a81 */
[----:B------:R-:W-:Y:S01]  /*3580*/  ISETP.GE.AND P6, PT, R11, RZ, PT ;  /* 0x000000ff0b00720c */ /* 0x000fe20003fc6270 */
[----:B------:R-:W-:Y:S01]  /*3590*/  @!P1 IMAD.MOV R117, RZ, RZ, -R117 ;  /* 0x000000ffff759224 */ /* 0x000fe200078e0a75 */
[----:B------:R-:W-:Y:S01]  /*35a0*/  ISETP.GE.AND P1, PT, R10, RZ, PT ;  /* 0x000000ff0a00720c */ /* 0x000fe20003f26270 */
[----:B------:R-:W-:Y:S01]  /*35b0*/  IMAD.HI.U32 R10, R7, R179, RZ ;  /* 0x000000b3070a7227 */ /* 0x000fe200078e00ff */
[C---:B------:R-:W-:Y:S02]  /*35c0*/  LOP3.LUT R11, R6.reuse, 0x100, RZ, 0xfc, !PT ;  /* 0x00000100060b7812 */ /* 0x040fe400078efcff */
[----:B------:R-:W-:Y:S01]  /*35d0*/  LOP3.LUT R13, R6, 0x108, RZ, 0xfc, !PT ;  /* 0x00000108060d7812 */ /* 0x000fe200078efcff */
[C---:B------:R-:W-:Y:S01]  /*35e0*/  IMAD R181, R0.reuse, R8, R181 ;  /* 0x0000000800b57224 */ /* 0x040fe200078e02b5 */
[----:B------:R-:W-:Y:S01]  /*35f0*/  IABS R189, R11 ;  /* 0x0000000b00bd7213 */ /* 0x000fe20000000000 */
[----:B------:R-:W-:Y:S01]  /*3600*/  IMAD.MOV R10, RZ, RZ, -R10 ;  /* 0x000000ffff0a7224 */ /* 0x000fe200078e0a0a */
[----:B------:R-:W-:Y:S01]  /*3610*/  IABS R185, R13 ;  /* 0x0000000d00b97213 */ /* 0x000fe20000000000 */
[--C-:B------:R-:W-:Y:S01]  /*3620*/  @!P3 IMAD.IADD R157, R157, 0x1, -R0.reuse ;  /* 0x000000019d9db824 */ /* 0x100fe200078e0a00 */
[C---:B------:R-:W-:Y:S01]  /*3630*/  ISETP.GT.U32.AND P3, PT, R0.reuse, R181, PT ;  /* 0x000000b50000720c */ /* 0x040fe20003f64070 */
[----:B------:R-:W-:Y:S01]  /*3640*/  @!P4 IMAD.IADD R155, R155, 0x1, -R0 ;  /* 0x000000019b9bc824 */ /* 0x000fe200078e0a00 */
[C---:B------:R-:W-:Y:S01]  /*3650*/  ISETP.GT.U32.AND P4, PT, R0.reuse, R159, PT ;  /* 0x0000009f0000720c */ /* 0x040fe20003f84070 */
[----:B------:R-:W-:Y:S01]  /*3660*/  IMAD R179, R0, R10, R179 ;  /* 0x0000000a00b37224 */ /* 0x000fe200078e02b3 */
[----:B------:R-:W-:Y:S01]  /*3670*/  LOP3.LUT R14, R6, 0x10c, RZ, 0xfc, !PT ;  /* 0x0000010c060e7812 */ /* 0x000fe200078efcff */
[----:B------:R-:W-:-:S02]  /*3680*/  @!P6 IMAD.MOV R155, RZ, RZ, -R155 ;  /* 0x000000ffff9be224 */ /* 0x000fc400078e0a9b */
[----:B------:R-:W-:Y:S01]  /*3690*/  IMAD.HI.U32 R8, R7, R189, RZ ;  /* 0x000000bd07087227 */ /* 0x000fe200078e00ff */
[C---:B------:R-:W-:Y:S02]  /*36a0*/  ISETP.GT.U32.AND P6, PT, R0.reuse, R179, PT ;  /* 0x000000b30000720c */ /* 0x040fe40003fc4070 */
[----:B------:R-:W-:Y:S01]  /*36b0*/  IABS R187, R14 ;  /* 0x0000000e00bb7213 */ /* 0x000fe20000000000 */
[----:B------:R-:W-:Y:S02]  /*36c0*/  IMAD.MOV R8, RZ, RZ, -R8 ;  /* 0x000000ffff087224 */ /* 0x000fe400078e0a08 */
[--C-:B------:R-:W-:Y:S02]  /*36d0*/  @!P3 IMAD.IADD R181, R181, 0x1, -R0.reuse ;  /* 0x00000001b5b5b824 */ /* 0x100fe400078e0a00 */
[----:B------:R-:W-:Y:S02]  /*36e0*/  @!P4 IMAD.IADD R159, R159, 0x1, -R0 ;  /* 0x000000019f9fc824 */ /* 0x000fe400078e0a00 */
[----:B------:R-:W-:Y:S01]  /*36f0*/  IMAD.HI.U32 R10, R7, R183, RZ ;  /* 0x000000b7070a7227 */ /* 0x000fe200078e00ff */
[----:B------:R-:W-:-:S02]  /*3700*/  ISETP.GT.U32.AND P3, PT, R0, R181, PT ;  /* 0x000000b50000720c */ /* 0x000fc40003f64070 */
[C---:B------:R-:W-:Y:S01]  /*3710*/  ISETP.GT.U32.AND P4, PT, R0.reuse, R159, PT ;  /* 0x0000009f0000720c */ /* 0x040fe20003f84070 */
[----:B------:R-:W-:Y:S02]  /*3720*/  @!P6 IMAD.IADD R179, R179, 0x1, -R0 ;  /* 0x00000001b3b3e824 */ /* 0x000fe400078e0a00 */
[C---:B------:R-:W-:Y:S02]  /*3730*/  IMAD R189, R0.reuse, R8, R189 ;  /* 0x0000000800bd7224 */ /* 0x040fe400078e02bd */
[----:B------:R-:W-:Y:S01]  /*3740*/  IMAD.MOV R10, RZ, RZ, -R10 ;  /* 0x000000ffff0a7224 */ /* 0x000fe200078e0a0a */
[----:B------:R-:W-:Y:S01]  /*3750*/  ISETP.GT.U32.AND P6, PT, R0, R179, PT ;  /* 0x000000b30000720c */ /* 0x000fe20003fc4070 */
[----:B------:R-:W-:-:S04]  /*3760*/  IMAD.HI.U32 R8, R7, R185, RZ ;  /* 0x000000b907087227 */ /* 0x000fc800078e00ff */
[----:B------:R-:W-:Y:S01]  /*3770*/  @!P3 IMAD.IADD R181, R181, 0x1, -R0 ;  /* 0x00000001b5b5b824 */ /* 0x000fe200078e0a00 */
[C---:B------:R-:W-:Y:S01]  /*3780*/  ISETP.GT.U32.AND P3, PT, R0.reuse, R189, PT ;  /* 0x000000bd0000720c */ /* 0x040fe20003f64070 */
[----:B------:R-:W-:Y:S01]  /*3790*/  @!P2 IMAD.MOV R157, RZ, RZ, -R157 ;  /* 0x000000ffff9da224 */ /* 0x000fe200078e0a9d */
[----:B------:R-:W-:Y:S01]  /*37a0*/  ISETP.GE.AND P2, PT, R11, RZ, PT ;  /* 0x000000ff0b00720c */ /* 0x000fe20003f46270 */
[C---:B------:R-:W-:Y:S02]  /*37b0*/  IMAD R183, R0.reuse, R10, R183 ;  /* 0x0000000a00b77224 */ /* 0x040fe400078e02b7 */
[----:B------:R-:W-:Y:S02]  /*37c0*/  IMAD.MOV R11, RZ, RZ, -R8 ;  /* 0x000000ffff0b7224 */ /* 0x000fe400078e0a08 */
[----:B------:R-:W-:Y:S01]  /*37d0*/  @!P6 IMAD.IADD R179, R179, 0x1, -R0 ;  /* 0x00000001b3b3e824 */ /* 0x000fe200078e0a00 */
[----:B------:R-:W-:Y:S01]  /*37e0*/  ISETP.GT.U32.AND P6, PT, R0, R183, PT ;  /* 0x000000b70000720c */ /* 0x000fe20003fc4070 */
[----:B------:R-:W-:-:S04]  /*37f0*/  IMAD.HI.U32 R8, R7, R187, RZ ;  /* 0x000000bb07087227 */ /* 0x000fc800078e00ff */
[----:B------:R-:W-:Y:S02]  /*3800*/  IMAD R185, R0, R11, R185 ;  /* 0x0000000b00b97224 */ /* 0x000fe400078e02b9 */
[----:B------:R-:W-:Y:S01]  /*3810*/  @!P4 IMAD.IADD R159, R159, 0x1, -R0 ;  /* 0x000000019f9fc824 */ /* 0x000fe200078e0a00 */
[----:B------:R-:W-:Y:S01]  /*3820*/  ISETP.GE.AND P4, PT, R12, RZ, PT ;  /* 0x000000ff0c00720c */ /* 0x000fe20003f86270 */
[----:B------:R-:W-:Y:S02]  /*3830*/  IMAD.MOV R12, RZ, RZ, -R8 ;  /* 0x000000ffff0c7224 */ /* 0x000fe400078e0a08 */
[--C-:B------:R-:W-:Y:S01]  /*3840*/  @!P3 IMAD.IADD R189, R189, 0x1, -R0.reuse ;  /* 0x00000001bdbdb824 */ /* 0x100fe200078e0a00 */
[C---:B------:R-:W-:Y:S01]  /*3850*/  ISETP.GT.U32.AND P3, PT, R0.reuse, R185, PT ;  /* 0x000000b90000720c */ /* 0x040fe20003f64070 */
[----:B------:R-:W-:Y:S01]  /*3860*/  IMAD R187, R0, R12, R187 ;  /* 0x0000000c00bb7224 */ /* 0x000fe200078e02bb */
[----:B------:R-:W-:Y:S01]  /*3870*/  LOP3.LUT R12, R6, 0x120, RZ, 0xfc, !PT ;  /* 0x00000120060c7812 */ /* 0x000fe200078efcff */
[----:B------:R-:W-:-:S02]  /*3880*/  @!P6 IMAD.IADD R183, R183, 0x1, -R0 ;  /* 0x00000001b7b7e824 */ /* 0x000fc400078e0a00 */
[----:B------:R-:W-:Y:S01]  /*3890*/  IMAD.HI.U32 R10, R7, R191, RZ ;  /* 0x000000bf070a7227 */ /* 0x000fe200078e00ff */
[C---:B------:R-:W-:Y:S02]  /*38a0*/  ISETP.GT.U32.AND P6, PT, R0.reuse, R187, PT ;  /* 0x000000bb0000720c */ /* 0x040fe40003fc4070 */
[----:B------:R-:W-:Y:S01]  /*38b0*/  IABS R195, R12 ;  /* 0x0000000c00c37213 */ /* 0x000fe20000000000 */
[----:B------:R-:W-:Y:S02]  /*38c0*/  IMAD.MOV R10, RZ, RZ, -R10 ;  /* 0x000000ffff0a7224 */ /* 0x000fe400078e0a0a */
[----:B------:R-:W-:Y:S02]  /*38d0*/  @!P5 IMAD.MOV R181, RZ, RZ, -R181 ;  /* 0x000000ffffb5d224 */ /* 0x000fe400078e0ab5 */
[----:B------:R-:W-:Y:S01]  /*38e0*/  @!P3 IMAD.IADD R185, R185, 0x1, -R0 ;  /* 0x00000001b9b9b824 */ /* 0x000fe200078e0a00 */
[C---:B------:R-:W-:Y:S01]  /*38f0*/  ISETP.GT.U32.AND P3, PT, R0.reuse, R183, PT ;  /* 0x000000b70000720c */ /* 0x040fe20003f64070 */
[----:B------:R-:W-:-:S02]  /*3900*/  IMAD R191, R0, R10, R191 ;  /* 0x0000000a00bf7224 */ /* 0x000fc400078e02bf */
[----:B------:R-:W-:Y:S01]  /*3910*/  IMAD.HI.U32 R8, R7, R199, RZ ;  /* 0x000000c707087227 */ /* 0x000fe200078e00ff */
[----:B------:R-:W-:-:S03]  /*3920*/  ISETP.GT.U32.AND P5, PT, R0, R185, PT ;  /* 0x000000b90000720c */ /* 0x000fc60003fa4070 */
[----:B------:R-:W-:Y:S01]  /*3930*/  @!P0 IMAD.MOV R159, RZ, RZ, -R159 ;  /* 0x000000ffff9f8224 */ /* 0x000fe200078e0a9f */
[C---:B------:R-:W-:Y:S01]  /*3940*/  ISETP.GT.U32.AND P0, PT, R0.reuse, R189, PT ;  /* 0x000000bd0000720c */ /* 0x040fe20003f04070 */
[----:B------:R-:W-:Y:S02]  /*3950*/  @!P6 IMAD.IADD R187, R187, 0x1, -R0 ;  /* 0x00000001bbbbe824 */ /* 0x000fe400078e0a00 */
[----:B------:R-:W-:Y:S01]  /*3960*/  @!P1 IMAD.MOV R179, RZ, RZ, -R179 ;  /* 0x000000ffffb39224 */ /* 0x000fe200078e0ab3 */
[C---:B------:R-:W-:Y:S01]  /*3970*/  ISETP.GT.U32.AND P1, PT, R0.reuse, R191, PT ;  /* 0x000000bf0000720c */ /* 0x040fe20003f24070 */
[----:B------:R-:W-:Y:S01]  /*3980*/  IMAD.HI.U32 R11, R7, R193, RZ ;  /* 0x000000c1070b7227 */ /* 0x000fe200078e00ff */
[----:B------:R-:W-:-:S03]  /*3990*/  ISETP.GT.U32.AND P6, PT, R0, R187, PT ;  /* 0x000000bb0000720c */ /* 0x000fc60003fc4070 */
[----:B------:R-:W-:Y:S02]  /*39a0*/  IMAD.MOV R8, RZ, RZ, -R8 ;  /* 0x000000ffff087224 */ /* 0x000fe400078e0a08 */
[----:B------:R-:W-:Y:S02]  /*39b0*/  IMAD.MOV R11, RZ, RZ, -R11 ;  /* 0x000000ffff0b7224 */ /* 0x000fe400078e0a0b */
[C---:B------:R-:W-:Y:S02]  /*39c0*/  IMAD R199, R0.reuse, R8, R199 ;  /* 0x0000000800c77224 */ /* 0x040fe400078e02c7 */
[----:B------:R-:W-:Y:S01]  /*39d0*/  IMAD R193, R0, R11, R193 ;  /* 0x0000000b00c17224 */ /* 0x000fe200078e02c1 */
[----:B------:R-:W-:Y:S01]  /*39e0*/  LOP3.LUT R11, R6, 0x11c, RZ, 0xfc, !PT ;  /* 0x0000011c060b7812 */ /* 0x000fe200078efcff */
[--C-:B------:R-:W-:Y:S01]  /*39f0*/  @!P5 IMAD.IADD R185, R185, 0x1, -R0.reuse ;  /* 0x00000001b9b9d824 */ /* 0x100fe200078e0a00 */
[C---:B------:R-:W-:Y:S01]  /*3a00*/  ISETP.GT.U32.AND P5, PT, R0.reuse, R199, PT ;  /* 0x000000c70000720c */ /* 0x040fe20003fa4070 */
[--C-:B------:R-:W-:Y:S01]  /*3a10*/  @!P0 IMAD.IADD R189, R189, 0x1, -R0.reuse ;  /* 0x00000001bdbd8824 */ /* 0x100fe200078e0a00 */
[----:B------:R-:W-:Y:S01]  /*3a20*/  ISETP.GT.U32.AND P0, PT, R0, R193, PT ;  /* 0x000000c10000720c */ /* 0x000fe20003f04070 */
[----:B------:R-:W-:Y:S01]  /*3a30*/  @!P1 IMAD.IADD R191, R191, 0x1, -R0 ;  /* 0x00000001bfbf9824 */ /* 0x000fe200078e0a00 */
[----:B------:R-:W-:Y:S01]  /*3a40*/  IABS R197, R11 ;  /* 0x0000000b00c57213 */ /* 0x000fe20000000000 */
[----:B------:R-:W-:Y:S01]  /*3a50*/  IMAD.HI.U32 R10, R7, R195, RZ ;  /* 0x000000c3070a7227 */ /* 0x000fe200078e00ff */
[----:B------:R-:W-:-:S02]  /*3a60*/  ISETP.GE.AND P1, PT, R15, RZ, PT ;  /* 0x000000ff0f00720c */ /* 0x000fc40003f26270 */
[----:B------:R-:W-:Y:S01]  /*3a70*/  LOP3.LUT R15, R6, 0x16c, RZ, 0xfc, !PT ;  /* 0x0000016c060f7812 */ /* 0x000fe200078efcff */
[----:B------:R-:W-:Y:S01]  /*3a80*/  @!P6 IMAD.IADD R187, R187, 0x1, -R0 ;  /* 0x00000001bbbbe824 */ /* 0x000fe200078e0a00 */
[----:B------:R-:W-:Y:S01]  /*3a90*/  ISETP.GE.AND P6, PT, R14, RZ, PT ;  /* 0x000000ff0e00720c */ /* 0x000fe20003fc6270 */
[----:B------:R-:W-:Y:S01]  /*3aa0*/  @!P2 IMAD.MOV R189, RZ, RZ, -R189 ;  /* 0x000000ffffbda224 */ /* 0x000fe200078e0abd */
[----:B------:R-:W-:Y:S01]  /*3ab0*/  ISETP.GT.U32.AND P2, PT, R0, R191, PT ;  /* 0x000000bf0000720c */ /* 0x000fe20003f44070 */
[----:B------:R-:W-:Y:S01]  /*3ac0*/  IMAD.MOV R10, RZ, RZ, -R10 ;  /* 0x000000ffff0a7224 */ /* 0x000fe200078e0a0a */
[C---:B------:R-:W-:Y:S01]  /*3ad0*/  LOP3.LUT R14, R6.reuse, 0x144, RZ, 0xfc, !PT ;  /* 0x00000144060e7812 */ /* 0x040fe200078efcff */
[----:B------:R-:W-:Y:S01]  /*3ae0*/  @!P3 IMAD.IADD R183, R183, 0x1, -R0 ;  /* 0x00000001b7b7b824 */ /* 0x000fe200078e0a00 */
[----:B------:R-:W-:Y:S01]  /*3af0*/  ISETP.GE.AND P3, PT, R13, RZ, PT ;  /* 0x000000ff0d00720c */ /* 0x000fe20003f66270 */
[----:B------:R-:W-:Y:S01]  /*3b00*/  IMAD.HI.U32 R8, R7, R197, RZ ;  /* 0x000000c507087227 */ /* 0x000fe200078e00ff */
[----:B------:R-:W-:-:S02]  /*3b10*/  LOP3.LUT R13, R6, 0x128, RZ, 0xfc, !PT ;  /* 0x00000128060d7812 */ /* 0x000fc400078efcff */
[----:B------:R-:W-:Y:S01]  /*3b20*/  IABS R219, R14 ;  /* 0x0000000e00db7213 */ /* 0x000fe20000000000 */
[----:B------:R-:W-:Y:S01]  /*3b30*/  IMAD R195, R0, R10, R195 ;  /* 0x0000000a00c37224 */ /* 0x000fe200078e02c3 */
[----:B------:R-:W-:Y:S01]  /*3b40*/  LOP3.LUT R10, R6, 0x124, RZ, 0xfc, !PT ;  /* 0x00000124060a7812 */ /* 0x000fe200078efcff */
[----:B------:R-:W-:Y:S01]  /*3b50*/  @!P5 IMAD.IADD R199, R199, 0x1, -R0 ;  /* 0x00000001c7c7d824 */ /* 0x000fe200078e0a00 */
[----:B------:R-:W-:Y:S01]  /*3b60*/  IABS R203, R13 ;  /* 0x0000000d00cb7213 */ /* 0x000fe20000000000 */
[----:B------:R-:W-:Y:S01]  /*3b70*/  IMAD.MOV R8, RZ, RZ, -R8 ;  /* 0x000000ffff087224 */ /* 0x000fe200078e0a08 */
[----:B------:R-:W-:Y:S01]  /*3b80*/  IABS R201, R10 ;  /* 0x0000000a00c97213 */ /* 0x000fe20000000000 */
[--C-:B------:R-:W-:Y:S01]  /*3b90*/  @!P0 IMAD.IADD R193, R193, 0x1, -R0.reuse ;  /* 0x00000001c1c18824 */ /* 0x100fe200078e0a00 */
[C---:B------:R-:W-:Y:S01]  /*3ba0*/  ISETP.GT.U32.AND P5, PT, R0.reuse, R199, PT ;  /* 0x000000c70000720c */ /* 0x040fe20003fa4070 */
[----:B------:R-:W-:Y:S01]  /*3bb0*/  IMAD R197, R0, R8, R197 ;  /* 0x0000000800c57224 */ /* 0x000fe200078e02c5 */
[----:B------:R-:W-:Y:S01]  /*3bc0*/  ISETP.GE.AND P0, PT, R16, RZ, PT ;  /* 0x000000ff1000720c */ /* 0x000fe20003f06270 */
[----:B------:R-:W-:Y:S01]  /*3bd0*/  @!P4 IMAD.MOV R183, RZ, RZ, -R183 ;  /* 0x000000ffffb7c224 */ /* 0x000fe200078e0ab7 */
[C---:B------:R-:W-:Y:S01]  /*3be0*/  ISETP.GT.U32.AND P4, PT, R0.reuse, R193, PT ;  /* 0x000000c10000720c */ /* 0x040fe20003f84070 */
[----:B------:R-:W-:Y:S01]  /*3bf0*/  @!P6 IMAD.MOV R187, RZ, RZ, -R187 ;  /* 0x000000ffffbbe224 */ /* 0x000fe200078e0abb */
[----:B------:R-:W-:Y:S01]  /*3c00*/  ISETP.GE.AND P6, PT, R17, RZ, PT ;  /* 0x000000ff1100720c */ /* 0x000fe20003fc6270 */
[----:B------:R-:W-:Y:S01]  /*3c10*/  @!P2 IMAD.IADD R191, R191, 0x1, -R0 ;  /* 0x00000001bfbfa824 */ /* 0x000fe200078e0a00 */
        /* <DEDUP_REMOVED lines=8> */
[--C-:B------:R-:W-:Y:S01]  /*3ca0*/  @!P5 IMAD.IADD R199, R199, 0x1, -R0.reuse ;  /* 0x00000001c7c7d824 */ /* 0x100fe200078e0a00 */
[----:B------:R-:W-:Y:S01]  /*3cb0*/  ISETP.GE.AND P5, PT, R12, RZ, PT ;  /* 0x000000ff0c00720c */ /* 0x000fe20003fa6270 */
[----:B------:R-:W-:Y:S01]  /*3cc0*/  IMAD R201, R0, R8, R201 ;  /* 0x0000000800c97224 */ /* 0x000fe200078e02c9 */
[C---:B------:R-:W-:Y:S01]  /*3cd0*/  LOP3.LUT R8, R6.reuse, 0x12c, RZ, 0xfc, !PT ;  /* 0x0000012c06087812 */ /* 0x040fe200078efcff */
[--C-:B------:R-:W-:Y:S01]  /*3ce0*/  @!P4 IMAD.IADD R193, R193, 0x1, -R0.reuse ;  /* 0x00000001c1c1c824 */ /* 0x100fe200078e0a00 */
[----:B------:R-:W-:Y:S01]  /*3cf0*/  LOP3.LUT R12, R6, 0x134, RZ, 0xfc, !PT ;  /* 0x00000134060c7812 */ /* 0x000fe200078efcff */
[--C-:B------:R-:W-:Y:S01]  /*3d00*/  @!P2 IMAD.IADD R195, R195, 0x1, -R0.reuse ;  /* 0x00000001c3c3a824 */ /* 0x100fe200078e0a00 */
[----:B------:R-:W-:Y:S01]  /*3d10*/  IABS R205, R8 ;  /* 0x0000000800cd7213 */ /* 0x000fe20000000000 */
[----:B------:R-:W-:Y:S01]  /*3d20*/  @!P6 IMAD.MOV R199, RZ, RZ, -R199 ;  /* 0x000000ffffc7e224 */ /* 0x000fe200078e0ac7 */
[----:B------:R-:W-:Y:S01]  /*3d30*/  ISETP.GT.U32.AND P6, PT, R0, R201, PT ;  /* 0x000000c90000720c */ /* 0x000fe20003fc4070 */
[----:B------:R-:W-:Y:S01]  /*3d40*/  @!P3 IMAD.IADD R197, R197, 0x1, -R0 ;  /* 0x00000001c5c5b824 */ /* 0x000fe200078e0a00 */
[----:B------:R-:W-:Y:S01]  /*3d50*/  ISETP.GE.AND P3, PT, R10, RZ, PT ;  /* 0x000000ff0a00720c */ /* 0x000fe20003f66270 */
[----:B------:R-:W-:Y:S01]  /*3d60*/  @!P0 IMAD.MOV R193, RZ, RZ, -R193 ;  /* 0x000000ffffc18224 */ /* 0x000fe200078e0ac1 */
[C---:B------:R-:W-:Y:S01]  /*3d70*/  ISETP.GT.U32.AND P0, PT, R0.reuse, R195, PT ;  /* 0x000000c30000720c */ /* 0x040fe20003f04070 */
[----:B------:R-:W-:Y:S01]  /*3d80*/  IMAD.HI.U32 R10, R7, R203, RZ ;  /* 0x000000cb070a7227 */ /* 0x000fe200078e00ff */
[----:B------:R-:W-:-:S02]  /*3d90*/  ISETP.GT.U32.AND P2, PT, R0, R197, PT ;  /* 0x000000c50000720c */ /* 0x000fc40003f44070 */
[----:B------:R-:W-:Y:S01]  /*3da0*/  IABS R209, R12 ;  /* 0x0000000c00d17213 */ /* 0x000fe20000000000 */
[----:B------:R-:W-:Y:S01]  /*3db0*/  IMAD.MOV R10, RZ, RZ, -R10 ;  /* 0x000000ffff0a7224 */ /* 0x000fe200078e0a0a */
[----:B------:R-:W-:Y:S01]  /*3dc0*/  ISETP.GE.AND P4, PT, R11, RZ, PT ;  /* 0x000000ff0b00720c */ /* 0x000fe20003f86270 */
[----:B------:R-:W-:Y:S01]  /*3dd0*/  @!P1 IMAD.MOV R191, RZ, RZ, -R191 ;  /* 0x000000ffffbf9224 */ /* 0x000fe200078e0abf */
[----:B------:R-:W-:Y:S01]  /*3de0*/  ISETP.GE.AND P1, PT, R13, RZ, PT ;  /* 0x000000ff0d00720c */ /* 0x000fe20003f26270 */
[----:B------:R-:W-:Y:S01]  /*3df0*/  IMAD R203, R0, R10, R203 ;  /* 0x0000000a00cb7224 */ /* 0x000fe200078e02cb */
[C---:B------:R-:W-:Y:S01]  /*3e00*/  LOP3.LUT R10, R6.reuse, 0x130, RZ, 0xfc, !PT ;  /* 0x00000130060a7812 */ /* 0x040fe200078efcff */
[--C-:B------:R-:W-:Y:S01]  /*3e10*/  @!P6 IMAD.IADD R201, R201, 0x1, -R0.reuse ;  /* 0x00000001c9c9e824 */ /* 0x100fe200078e0a00 */
[----:B------:R-:W-:Y:S01]  /*3e20*/  LOP3.LUT R13, R6, 0x140, RZ, 0xfc, !PT ;  /* 0x00000140060d7812 */ /* 0x000fe200078efcff */
[--C-:B------:R-:W-:Y:S01]  /*3e30*/  @!P0 IMAD.IADD R195, R195, 0x1, -R0.reuse ;  /* 0x00000001c3c38824 */ /* 0x100fe200078e0a00 */
[C---:B------:R-:W-:Y:S01]  /*3e40*/  ISETP.GT.U32.AND P0, PT, R0.reuse, R203, PT ;  /* 0x000000cb0000720c */ /* 0x040fe20003f04070 */
[----:B------:R-:W-:Y:S01]  /*3e50*/  @!P2 IMAD.IADD R197, R197, 0x1, -R0 ;  /* 0x00000001c5c5a824 */ /* 0x000fe200078e0a00 */
[----:B------:R-:W-:Y:S01]  /*3e60*/  ISETP.GT.U32.AND P6, PT, R0, R201, PT ;  /* 0x000000c90000720c */ /* 0x000fe20003fc4070 */
[----:B------:R-:W-:Y:S01]  /*3e70*/  IMAD.HI.U32 R11, R7, R209, RZ ;  /* 0x000000d1070b7227 */ /* 0x000fe200078e00ff */
[----:B------:R-:W-:-:S02]  /*3e80*/  ISETP.GE.AND P2, PT, R8, RZ, PT ;  /* 0x000000ff0800720c */ /* 0x000fc40003f46270 */
[----:B------:R-:W-:Y:S01]  /*3e90*/  IABS R207, R10 ;  /* 0x0000000a00cf7213 */ /* 0x000fe20000000000 */
[----:B------:R-:W-:Y:S01]  /*3ea0*/  IMAD.HI.U32 R8, R7, R205, RZ ;  /* 0x000000cd07087227 */ /* 0x000fe200078e00ff */
[----:B------:R-:W-:-:S03]  /*3eb0*/  IABS R215, R13 ;  /* 0x0000000d00d77213 */ /* 0x000fc60000000000 */
[----:B------:R-:W-:Y:S02]  /*3ec0*/  IMAD.MOV R8, RZ, RZ, -R8 ;  /* 0x000000ffff087224 */ /* 0x000fe400078e0a08 */
[----:B------:R-:W-:Y:S02]  /*3ed0*/  IMAD.MOV R11, RZ, RZ, -R11 ;  /* 0x000000ffff0b7224 */ /* 0x000fe400078e0a0b */
[--C-:B------:R-:W-:Y:S02]  /*3ee0*/  @!P0 IMAD.IADD R203, R203, 0x1, -R0.reuse ;  /* 0x00000001cbcb8824 */ /* 0x100fe400078e0a00 */
[C---:B------:R-:W-:Y:S02]  /*3ef0*/  IMAD R205, R0.reuse, R8, R205 ;  /* 0x0000000800cd7224 */ /* 0x040fe400078e02cd */
[----:B------:R-:W-:Y:S01]  /*3f00*/  @!P6 IMAD.IADD R201, R201, 0x1, -R0 ;  /* 0x00000001c9c9e824 */ /* 0x000fe200078e0a00 */
[C---:B------:R-:W-:Y:S01]  /*3f10*/  ISETP.GT.U32.AND P0, PT, R0.reuse, R203, PT ;  /* 0x000000cb0000720c */ /* 0x040fe20003f04070 */
[C---:B------:R-:W-:Y:S01]  /*3f20*/  IMAD R209, R0.reuse, R11, R209 ;  /* 0x0000000b00d17224 */ /* 0x040fe200078e02d1 */
[----:B------:R-:W-:Y:S01]  /*3f30*/  ISETP.GT.U32.AND P6, PT, R0, R205, PT ;  /* 0x000000cd0000720c */ /* 0x000fe20003fc4070 */
[----:B------:R-:W-:Y:S01]  /*3f40*/  @!P4 IMAD.MOV R197, RZ, RZ, -R197 ;  /* 0x000000ffffc5c224 */ /* 0x000fe200078e0ac5 */
[----:B------:R-:W-:Y:S01]  /*3f50*/  ISETP.GE.AND P4, PT, R10, RZ, PT ;  /* 0x000000ff0a00720c */ /* 0x000fe20003f86270 */
[----:B------:R-:W-:Y:S01]  /*3f60*/  @!P3 IMAD.MOV R201, RZ, RZ, -R201 ;  /* 0x000000ffffc9b224 */ /* 0x000fe200078e0ac9 */
[----:B------:R-:W-:Y:S01]  /*3f70*/  ISETP.GT.U32.AND P3, PT, R0, R209, PT ;  /* 0x000000d10000720c */ /* 0x000fe20003f64070 */
[----:B------:R-:W-:-:S04]  /*3f80*/  IMAD.HI.U32 R10, R7, R207, RZ ;  /* 0x000000cf070a7227 */ /* 0x000fc800078e00ff */
[----:B------:R-:W-:Y:S02]  /*3f90*/  IMAD.MOV R10, RZ, RZ, -R10 ;  /* 0x000000ffff0a7224 */ /* 0x000fe400078e0a0a */
[--C-:B------:R-:W-:Y:S02]  /*3fa0*/  @!P0 IMAD.IADD R203, R203, 0x1, -R0.reuse ;  /* 0x00000001cbcb8824 */ /* 0x100fe400078e0a00 */
[----:B------:R-:W-:Y:S01]  /*3fb0*/  IMAD R207, R0, R10, R207 ;  /* 0x0000000a00cf7224 */ /* 0x000fe200078e02cf */
[----:B------:R-:W-:Y:S01]  /*3fc0*/  LOP3.LUT R10, R6, 0x138, RZ, 0xfc, !PT ;  /* 0x00000138060a7812 */ /* 0x000fe200078efcff */
[--C-:B------:R-:W-:Y:S02]  /*3fd0*/  @!P6 IMAD.IADD R205, R205, 0x1, -R0.reuse ;  /* 0x00000001cdcde824 */ /* 0x100fe400078e0a00 */
[----:B------:R-:W-:Y:S01]  /*3fe0*/  @!P3 IMAD.IADD R209, R209, 0x1, -R0 ;  /* 0x00000001d1d1b824 */ /* 0x000fe200078e0a00 */
[----:B------:R-:W-:Y:S01]  /*3ff0*/  IABS R211, R10 ;  /* 0x0000000a00d37213 */ /* 0x000fe20000000000 */
[----:B------:R-:W-:Y:S01]  /*4000*/  @!P1 IMAD.MOV R203, RZ, RZ, -R203 ;  /* 0x000000ffffcb9224 */ /* 0x000fe200078e0acb */
[----:B------:R-:W-:Y:S01]  /*4010*/  ISETP.GT.U32.AND P6, PT, R0, R205, PT ;  /* 0x000000cd0000720c */ /* 0x000fe20003fc4070 */
[----:B------:R-:W-:Y:S01]  /*4020*/  @!P5 IMAD.MOV R195, RZ, RZ, -R195 ;  /* 0x000000ffffc3d224 */ /* 0x000fe200078e0ac3 */
[----:B------:R-:W-:Y:S01]  /*4030*/  ISETP.GE.AND P1, PT, R10, RZ, PT ;  /* 0x000000ff0a00720c */ /* 0x000fe20003f26270 */
[----:B------:R-:W-:Y:S01]  /*4040*/  IMAD.HI.U32 R8, R7, R211, RZ ;  /* 0x000000d307087227 */ /* 0x000fe200078e00ff */
[----:B------:R-:W-:-:S02]  /*4050*/  ISETP.GT.U32.AND P3, PT, R0, R209, PT ;  /* 0x000000d10000720c */ /* 0x000fc40003f64070 */
[----:B------:R-:W-:Y:S01]  /*4060*/  ISETP.GE.AND P5, PT, R12, RZ, PT ;  /* 0x000000ff0c00720c */ /* 0x000fe20003fa6270 */
[C---:B------:R-:W-:Y:S01]  /*4070*/  IMAD.HI.U32 R10, R7.reuse, R215, RZ ;  /* 0x000000d7070a7227 */ /* 0x040fe200078e00ff */
[----:B------:R-:W-:Y:S02]  /*4080*/  LOP3.LUT R12, R6, 0x13c, RZ, 0xfc, !PT ;  /* 0x0000013c060c7812 */ /* 0x000fe400078efcff */
[----:B------:R-:W-:Y:S01]  /*4090*/  ISETP.GT.U32.AND P0, PT, R0, R207, PT ;  /* 0x000000cf0000720c */ /* 0x000fe20003f04070 */
[----:B------:R-:W-:Y:S01]  /*40a0*/  IMAD.MOV R8, RZ, RZ, -R8 ;  /* 0x000000ffff087224 */ /* 0x000fe200078e0a08 */
[----:B------:R-:W-:Y:S01]  /*40b0*/  IABS R213, R12 ;  /* 0x0000000c00d57213 */ /* 0x000fe20000000000 */
[----:B------:R-:W-:-:S04]  /*40c0*/  IMAD.HI.U32 R11, R7, R219, RZ ;  /* 0x000000db070b7227 */ /* 0x000fc800078e00ff */
[----:B------:R-:W-:Y:S02]  /*40d0*/  IMAD.MOV R10, RZ, RZ, -R10 ;  /* 0x000000ffff0a7224 */ /* 0x000fe400078e0a0a */
[C---:B------:R-:W-:Y:S02]  /*40e0*/  IMAD R211, R0.reuse, R8, R211 ;  /* 0x0000000800d37224 */ /* 0x040fe400078e02d3 */
[----:B------:R-:W-:Y:S02]  /*40f0*/  IMAD.MOV R11, RZ, RZ, -R11 ;  /* 0x000000ffff0b7224 */ /* 0x000fe400078e0a0b */
[----:B------:R-:W-:Y:S01]  /*4100*/  IMAD R215, R0, R10, R215 ;  /* 0x0000000a00d77224 */ /* 0x000fe200078e02d7 */
[----:B------:R-:W-:Y:S01]  /*4110*/  LOP3.LUT R10, R6, 0x148, RZ, 0xfc, !PT ;  /* 0x00000148060a7812 */ /* 0x000fe200078efcff */
[--C-:B------:R-:W-:Y:S01]  /*4120*/  @!P6 IMAD.IADD R205, R205, 0x1, -R0.reuse ;  /* 0x00000001cdcde824 */ /* 0x100fe200078e0a00 */
[C---:B------:R-:W-:Y:S01]  /*4130*/  ISETP.GT.U32.AND P6, PT, R0.reuse, R211, PT ;  /* 0x000000d30000720c */ /* 0x040fe20003fc4070 */
[C---:B------:R-:W-:Y:S01]  /*4140*/  IMAD R219, R0.reuse, R11, R219 ;  /* 0x0000000b00db7224 */ /* 0x040fe200078e02db */
[----:B------:R-:W-:Y:S01]  /*4150*/  IABS R217, R10 ;  /* 0x0000000a00d97213 */ /* 0x000fe20000000000 */
[----:B------:R-:W-:Y:S01]  /*4160*/  @!P3 IMAD.IADD R209, R209, 0x1, -R0 ;  /* 0x00000001d1d1b824 */ /* 0x000fe200078e0a00 */
[----:B------:R-:W-:Y:S01]  /*4170*/  ISETP.GT.U32.AND P3, PT, R0, R215, PT ;  /* 0x000000d70000720c */ /* 0x000fe20003f64070 */
[----:B------:R-:W-:Y:S01]  /*4180*/  IMAD.HI.U32 R8, R7, R213, RZ ;  /* 0x000000d507087227 */ /* 0x000fe200078e00ff */
[----:B------:R-:W-:-:S03]  /*4190*/  LOP3.LUT R11, R6, 0x14c, RZ, 0xfc, !PT ;  /* 0x0000014c060b7812 */ /* 0x000fc600078efcff */
[----:B------:R-:W-:Y:S01]  /*41a0*/  @!P5 IMAD.MOV R209, RZ, RZ, -R209 ;  /* 0x000000ffffd1d224 */ /* 0x000fe200078e0ad1 */
[C---:B------:R-:W-:Y:S01]  /*41b0*/  ISETP.GT.U32.AND P5, PT, R0.reuse, R219, PT ;  /* 0x000000db0000720c */ /* 0x040fe20003fa4070 */
[----:B------:R-:W-:Y:S01]  /*41c0*/  IMAD.MOV R8, RZ, RZ, -R8 ;  /* 0x000000ffff087224 */ /* 0x000fe200078e0a08 */
[----:B------:R-:W-:Y:S01]  /*41d0*/  IABS R221, R11 ;  /* 0x0000000b00dd7213 */ /* 0x000fe20000000000 */
[----:B------:R-:W-:Y:S02]  /*41e0*/  @!P0 IMAD.IADD R207, R207, 0x1, -R0 ;  /* 0x00000001cfcf8824 */ /* 0x000fe400078e0a00 */
[C---:B------:R-:W-:Y:S02]  /*41f0*/  IMAD R213, R0.reuse, R8, R213 ;  /* 0x0000000800d57224 */ /* 0x040fe400078e02d5 */
[----:B------:R-:W-:Y:S01]  /*4200*/  IMAD.HI.U32 R8, R7, R217, RZ ;  /* 0x000000d907087227 */ /* 0x000fe200078e00ff */
[----:B------:R-:W-:-:S03]  /*4210*/  ISETP.GT.U32.AND P0, PT, R0, R207, PT ;  /* 0x000000cf0000720c */ /* 0x000fc60003f04070 */
[----:B------:R-:W-:Y:S01]  /*4220*/  @!P2 IMAD.MOV R205, RZ, RZ, -R205 ;  /* 0x000000ffffcda224 */ /* 0x000fe200078e0acd */
[C---:B------:R-:W-:Y:S01]  /*4230*/  ISETP.GT.U32.AND P2, PT, R0.reuse, R213, PT ;  /* 0x000000d50000720c */ /* 0x040fe20003f44070 */
[--C-:B------:R-:W-:Y:S02]  /*4240*/  @!P6 IMAD.IADD R211, R211, 0x1, -R0.reuse ;  /* 0x00000001d3d3e824 */ /* 0x100fe400078e0a00 */
[----:B------:R-:W-:Y:S02]  /*4250*/  @!P3 IMAD.IADD R215, R215, 0x1, -R0 ;  /* 0x00000001d7d7b824 */ /* 0x000fe400078e0a00 */
[----:B------:R-:W-:Y:S01]  /*4260*/  IMAD.MOV R8, RZ, RZ, -R8 ;  /* 0x000000ffff087224 */ /* 0x000fe200078e0a08 */
[C---:B------:R-:W-:Y:S01]  /*4270*/  ISETP.GT.U32.AND P6, PT, R0.reuse, R211, PT ;  /* 0x000000d30000720c */ /* 0x040fe20003fc4070 */
[----:B------:R-:W-:Y:S01]  /*4280*/  @!P5 IMAD.IADD R219, R219, 0x1, -R0 ;  /* 0x00000001dbdbd824 */ /* 0x000fe200078e0a00 */
[C---:B------:R-:W-:Y:S01]  /*4290*/  ISETP.GT.U32.AND P5, PT, R0.reuse, R215, PT ;  /* 0x000000d70000720c */ /* 0x040fe20003fa4070 */
[----:B------:R-:W-:-:S02]  /*42a0*/  IMAD R217, R0, R8, R217 ;  /* 0x0000000800d97224 */ /* 0x000fc400078e02d9 */
[----:B------:R-:W-:-:S04]  /*42b0*/  IMAD.HI.U32 R8, R7, R221, RZ ;  /* 0x000000dd07087227 */ /* 0x000fc800078e00ff */
[----:B------:R-:W-:Y:S02]  /*42c0*/  IMAD.MOV R8, RZ, RZ, -R8 ;  /* 0x000000ffff087224 */ /* 0x000fe400078e0a08 */
[--C-:B------:R-:W-:Y:S01]  /*42d0*/  @!P0 IMAD.IADD R207, R207, 0x1, -R0.reuse ;  /* 0x00000001cfcf8824 */ /* 0x100fe200078e0a00 */
[----:B------:R-:W-:Y:S01]  /*42e0*/  ISETP.GE.AND P0, PT, R12, RZ, PT ;  /* 0x000000ff0c00720c */ /* 0x000fe20003f06270 */
[--C-:B------:R-:W-:Y:S01]  /*42f0*/  @!P2 IMAD.IADD R213, R213, 0x1, -R0.reuse ;  /* 0x00000001d5d5a824 */ /* 0x100fe200078e0a00 */
[----:B------:R-:W-:Y:S01]  /*4300*/  LOP3.LUT R12, R6, 0x150, RZ, 0xfc, !PT ;  /* 0x00000150060c7812 */ /* 0x000fe200078efcff */
[----:B------:R-:W-:Y:S01]  /*4310*/  IMAD R221, R0, R8, R221 ;  /* 0x0000000800dd7224 */ /* 0x000fe200078e02dd */
[----:B------:R-:W-:Y:S01]  /*4320*/  ISETP.GE.AND P2, PT, R10, RZ, PT ;  /* 0x000000ff0a00720c */ /* 0x000fe20003f46270 */
[----:B------:R-:W-:Y:S01]  /*4330*/  @!P4 IMAD.MOV R207, RZ, RZ, -R207 ;  /* 0x000000ffffcfc224 */ /* 0x000fe200078e0acf */
[----:B------:R-:W-:Y:S01]  /*4340*/  ISETP.GE.AND P4, PT, R13, RZ, PT ;  /* 0x000000ff0d00720c */ /* 0x000fe20003f86270 */
[--C-:B------:R-:W-:Y:S01]  /*4350*/  @!P6 IMAD.IADD R211, R211, 0x1, -R0.reuse ;  /* 0x00000001d3d3e824 */ /* 0x100fe200078e0a00 */
[----:B------:R-:W-:Y:S01]  /*4360*/  ISETP.GT.U32.AND P3, PT, R0, R213, PT ;  /* 0x000000d50000720c */ /* 0x000fe20003f64070 */
[----:B------:R-:W-:Y:S01]  /*4370*/  @!P5 IMAD.IADD R215, R215, 0x1, -R0 ;  /* 0x00000001d7d7d824 */ /* 0x000fe200078e0a00 */
[----:B------:R-:W-:Y:S01]  /*4380*/  LOP3.LUT R13, R6, 0x154, RZ, 0xfc, !PT ;  /* 0x00000154060d7812 */ /* 0x000fe200078efcff */
[----:B------:R-:W-:Y:S01]  /*4390*/  @!P1 IMAD.MOV R211, RZ, RZ, -R211 ;  /* 0x000000ffffd39224 */ /* 0x000fe200078e0ad3 */
[----:B------:R-:W-:-:S02]  /*43a0*/  IABS R227, R12 ;  /* 0x0000000c00e37213 */ /* 0x000fc40000000000 */
[C---:B------:R-:W-:Y:S02]  /*43b0*/  ISETP.GT.U32.AND P5, PT, R0.reuse, R221, PT ;  /* 0x000000dd0000720c */ /* 0x040fe40003fa4070 */
[----:B------:R-:W-:Y:S01]  /*43c0*/  ISETP.GT.U32.AND P1, PT, R0, R219, PT ;  /* 0x000000db0000720c */ /* 0x000fe20003f24070 */
[C---:B------:R-:W-:Y:S01]  /*43d0*/  IMAD.HI.U32 R8, R7.reuse, R227, RZ ;  /* 0x000000e307087227 */ /* 0x040fe200078e00ff */
[----:B------:R-:W-:Y:S02]  /*43e0*/  IABS R225, R13 ;  /* 0x0000000d00e17213 */ /* 0x000fe40000000000 */
[----:B------:R-:W-:Y:S01]  /*43f0*/  ISETP.GE.AND P6, PT, R14, RZ, PT ;  /* 0x000000ff0e00720c */ /* 0x000fe20003fc6270 */
[----:B------:R-:W-:Y:S01]  /*4400*/  IMAD.MOV R8, RZ, RZ, -R8 ;  /* 0x000000ffff087224 */ /* 0x000fe200078e0a08 */
[----:B------:R-:W-:Y:S01]  /*4410*/  LOP3.LUT R14, R6, 0x158, RZ, 0xfc, !PT ;  /* 0x00000158060e7812 */ /* 0x000fe200078efcff */
[----:B------:R-:W-:-:S03]  /*4420*/  IMAD.HI.U32 R10, R7, R225, RZ ;  /* 0x000000e1070a7227 */ /* 0x000fc600078e00ff */
[----:B------:R-:W-:Y:S01]  /*4430*/  IABS R223, R14 ;  /* 0x0000000e00df7213 */ /* 0x000fe20000000000 */
[----:B------:R-:W-:Y:S01]  /*4440*/  @!P3 IMAD.IADD R213, R213, 0x1, -R0 ;  /* 0x00000001d5d5b824 */ /* 0x000fe200078e0a00 */
[C---:B------:R-:W-:Y:S01]  /*4450*/  ISETP.GT.U32.AND P3, PT, R0.reuse, R217, PT ;  /* 0x000000d90000720c */ /* 0x040fe20003f64070 */
[----:B------:R-:W-:Y:S02]  /*4460*/  IMAD.MOV R10, RZ, RZ, -R10 ;  /* 0x000000ffff0a7224 */ /* 0x000fe400078e0a0a */
[--C-:B------:R-:W-:Y:S02]  /*4470*/  @!P5 IMAD.IADD R221, R221, 0x1, -R0.reuse ;  /* 0x00000001ddddd824 */ /* 0x100fe400078e0a00 */
[C---:B------:R-:W-:Y:S02]  /*4480*/  IMAD R227, R0.reuse, R8, R227 ;  /* 0x0000000800e37224 */ /* 0x040fe400078e02e3 */
[----:B------:R-:W-:Y:S01]  /*4490*/  @!P1 IMAD.IADD R219, R219, 0x1, -R0 ;  /* 0x00000001dbdb9824 */ /* 0x000fe200078e0a00 */
[----:B------:R-:W-:Y:S01]  /*44a0*/  ISETP.GE.AND P1, PT, R11, RZ, PT ;  /* 0x000000ff0b00720c */ /* 0x000fe20003f26270 */
[C---:B------:R-:W-:Y:S01]  /*44b0*/  IMAD R225, R0.reuse, R10, R225 ;  /* 0x0000000a00e17224 */ /* 0x040fe200078e02e1 */
[C---:B------:R-:W-:Y:S01]  /*44c0*/  ISETP.GT.U32.AND P5, PT, R0.reuse, R221, PT ;  /* 0x000000dd0000720c */ /* 0x040fe20003fa4070 */
[----:B------:R-:W-:Y:S01]  /*44d0*/  @!P4 IMAD.MOV R215, RZ, RZ, -R215 ;  /* 0x000000ffffd7c224 */ /* 0x000fe200078e0ad7 */
[----:B------:R-:W-:Y:S01]  /*44e0*/  ISETP.GT.U32.AND P4, PT, R0, R227, PT ;  /* 0x000000e30000720c */ /* 0x000fe20003f84070 */
[----:B------:R-:W-:-:S04]  /*44f0*/  IMAD.HI.U32 R11, R7, R223, RZ ;  /* 0x000000df070b7227 */ /* 0x000fc800078e00ff */
[----:B------:R-:W-:Y:S01]  /*4500*/  @!P6 IMAD.MOV R219, RZ, RZ, -R219 ;  /* 0x000000ffffdbe224 */ /* 0x000fe200078e0adb */
[----:B------:R-:W-:Y:S01]  /*4510*/  ISETP.GT.U32.AND P6, PT, R0, R225, PT ;  /* 0x000000e10000720c */ /* 0x000fe20003fc4070 */
[----:B------:R-:W-:Y:S02]  /*4520*/  IMAD.MOV R11, RZ, RZ, -R11 ;  /* 0x000000ffff0b7224 */ /* 0x000fe400078e0a0b */
[--C-:B------:R-:W-:Y:S01]  /*4530*/  @!P3 IMAD.IADD R217, R217, 0x1, -R0.reuse ;  /* 0x00000001d9d9b824 */ /* 0x100fe200078e0a00 */
[----:B------:R-:W-:Y:S01]  /*4540*/  ISETP.GE.AND P3, PT, R12, RZ, PT ;  /* 0x000000ff0c00720c */ /* 0x000fe20003f66270 */
[----:B------:R-:W-:Y:S01]  /*4550*/  IMAD R223, R0, R11, R223 ;  /* 0x0000000b00df7224 */ /* 0x000fe200078e02df */
[----:B------:R-:W-:Y:S01]  /*4560*/  LOP3.LUT R11, R6, 0x15c, RZ, 0xfc, !PT ;  /* 0x0000015c060b7812 */ /* 0x000fe200078efcff */
[----:B------:R-:W-:Y:S01]  /*4570*/  @!P0 IMAD.MOV R213, RZ, RZ, -R213 ;  /* 0x000000ffffd58224 */ /* 0x000fe200078e0ad5 */
[C---:B------:R-:W-:Y:S01]  /*4580*/  ISETP.GT.U32.AND P0, PT, R0.reuse, R217, PT ;  /* 0x000000d90000720c */ /* 0x040fe20003f04070 */
[--C-:B------:R-:W-:Y:S01]  /*4590*/  @!P5 IMAD.IADD R221, R221, 0x1, -R0.reuse ;  /* 0x00000001ddddd824 */ /* 0x100fe200078e0a00 */
[----:B------:R-:W-:Y:S01]  /*45a0*/  IABS R229, R11 ;  /* 0x0000000b00e57213 */ /* 0x000fe20000000000 */
[--C-:B------:R-:W-:Y:S01]  /*45b0*/  @!P4 IMAD.IADD R227, R227, 0x1, -R0.reuse ;  /* 0x00000001e3e3c824 */ /* 0x100fe200078e0a00 */
[----:B------:R-:W-:Y:S01]  /*45c0*/  ISETP.GT.U32.AND P5, PT, R0, R223, PT ;  /* 0x000000df0000720c */ /* 0x000fe20003fa4070 */
[----:B------:R-:W-:Y:S01]  /*45d0*/  @!P6 IMAD.IADD R225, R225, 0x1, -R0 ;  /* 0x00000001e1e1e824 */ /* 0x000fe200078e0a00 */
[----:B------:R-:W-:Y:S01]  /*45e0*/  LOP3.LUT R12, R6, 0x160, RZ, 0xfc, !PT ;  /* 0x00000160060c7812 */ /* 0x000fe200078efcff */
[----:B------:R-:W-:Y:S01]  /*45f0*/  IMAD.HI.U32 R8, R7, R229, RZ ;  /* 0x000000e507087227 */ /* 0x000fe200078e00ff */
[----:B------:R-:W-:-:S02]  /*4600*/  ISETP.GT.U32.AND P6, PT, R0, R227, PT ;  /* 0x000000e30000720c */ /* 0x000fc40003fc4070 */
[----:B------:R-:W-:Y:S01]  /*4610*/  IABS R231, R12 ;  /* 0x0000000c00e77213 */ /* 0x000fe20000000000 */
[----:B------:R-:W-:Y:S01]  /*4620*/  IMAD.MOV R10, RZ, RZ, -R8 ;  /* 0x000000ffff0a7224 */ /* 0x000fe200078e0a08 */
[----:B------:R-:W-:Y:S01]  /*4630*/  ISETP.GE.AND P4, PT, R14, RZ, PT ;  /* 0x000000ff0e00720c */ /* 0x000fe20003f86270 */
[--C-:B------:R-:W-:Y:S01]  /*4640*/  @!P0 IMAD.IADD R217, R217, 0x1, -R0.reuse ;  /* 0x00000001d9d98824 */ /* 0x100fe200078e0a00 */
[----:B------:R-:W-:Y:S01]  /*4650*/  ISETP.GE.AND P0, PT, R13, RZ, PT ;  /* 0x000000ff0d00720c */ /* 0x000fe20003f06270 */
[----:B------:R-:W-:Y:S01]  /*4660*/  IMAD R229, R0, R10, R229 ;  /* 0x0000000a00e57224 */ /* 0x000fe200078e02e5 */
[----:B------:R-:W-:Y:S01]  /*4670*/  LOP3.LUT R13, R6, 0x164, RZ, 0xfc, !PT ;  /* 0x00000164060d7812 */ /* 0x000fe200078efcff */
[----:B------:R-:W-:Y:S01]  /*4680*/  @!P5 IMAD.IADD R223, R223, 0x1, -R0 ;  /* 0x00000001dfdfd824 */ /* 0x000fe200078e0a00 */
[----:B------:R-:W-:Y:S01]  /*4690*/  ISETP.GT.U32.AND P5, PT, R0, R225, PT ;  /* 0x000000e10000720c */ /* 0x000fe20003fa4070 */
[----:B------:R-:W-:Y:S01]  /*46a0*/  IMAD.HI.U32 R8, R7, R231, RZ ;  /* 0x000000e707087227 */ /* 0x000fe200078e00ff */
[----:B------:R-:W-:-:S02]  /*46b0*/  IABS R233, R13 ;  /* 0x0000000d00e97213 */ /* 0x000fc40000000000 */
[----:B------:R-:W-:Y:S01]  /*46c0*/  LOP3.LUT R14, R6, 0x168, RZ, 0xfc, !PT ;  /* 0x00000168060e7812 */ /* 0x000fe200078efcff */
[----:B------:R-:W-:Y:S01]  /*46d0*/  @!P6 IMAD.IADD R227, R227, 0x1, -R0 ;  /* 0x00000001e3e3e824 */ /* 0x000fe200078e0a00 */
[C---:B------:R-:W-:Y:S01]  /*46e0*/  ISETP.GT.U32.AND P6, PT, R0.reuse, R229, PT ;  /* 0x000000e50000720c */ /* 0x040fe20003fc4070 */
[----:B------:R-:W-:Y:S01]  /*46f0*/  IMAD.MOV R8, RZ, RZ, -R8 ;  /* 0x000000ffff087224 */ /* 0x000fe200078e0a08 */
[----:B------:R-:W-:Y:S01]  /*4700*/  IABS R235, R14 ;  /* 0x0000000e00eb7213 */ /* 0x000fe20000000000 */
[----:B------:R-:W-:Y:S01]  /*4710*/  @!P2 IMAD.MOV R217, RZ, RZ, -R217 ;  /* 0x000000ffffd9a224 */ /* 0x000fe200078e0ad9 */
[C---:B------:R-:W-:Y:S01]  /*4720*/  ISETP.GT.U32.AND P2, PT, R0.reuse, R223, PT ;  /* 0x000000df0000720c */ /* 0x040fe20003f44070 */
[----:B------:R-:W-:Y:S02]  /*4730*/  IMAD R231, R0, R8, R231 ;  /* 0x0000000800e77224 */ /* 0x000fe400078e02e7 */
[----:B------:R-:W-:-:S04]  /*4740*/  IMAD.HI.U32 R8, R7, R233, RZ ;  /* 0x000000e907087227 */ /* 0x000fc800078e00ff */
[----:B------:R-:W-:Y:S01]  /*4750*/  @!P5 IMAD.IADD R225, R225, 0x1, -R0 ;  /* 0x00000001e1e1d824 */ /* 0x000fe200078e0a00 */
[----:B------:R-:W-:Y:S01]  /*4760*/  ISETP.GT.U32.AND P5, PT, R0, R231, PT ;  /* 0x000000e70000720c */ /* 0x000fe20003fa4070 */
[----:B------:R-:W-:Y:S02]  /*4770*/  IMAD.MOV R10, RZ, RZ, -R8 ;  /* 0x000000ffff0a7224 */ /* 0x000fe400078e0a08 */
[----:B------:R-:W-:Y:S01]  /*4780*/  @!P6 IMAD.IADD R229, R229, 0x1, -R0 ;  /* 0x00000001e5e5e824 */ /* 0x000fe200078e0a00 */
[----:B------:R-:W-:Y:S01]  /*4790*/  ISETP.GE.AND P6, PT, R12, RZ, PT ;  /* 0x000000ff0c00720c */ /* 0x000fe20003fc6270 */
[----:B------:R-:W-:Y:S01]  /*47a0*/  IMAD R233, R0, R10, R233 ;  /* 0x0000000a00e97224 */ /* 0x000fe200078e02e9 */
[----:B------:R-:W-:Y:S01]  /*47b0*/  LOP3.LUT R12, R6, 0x178, RZ, 0xfc, !PT ;  /* 0x00000178060c7812 */ /* 0x000fe200078efcff */
[----:B------:R-:W-:Y:S01]  /*47c0*/  @!P1 IMAD.MOV R221, RZ, RZ, -R221 ;  /* 0x000000ffffdd9224 */ /* 0x000fe200078e0add */
        /* <DEDUP_REMOVED lines=9> */
[--C-:B------:R-:W-:Y:S02]  /*4860*/  @!P5 IMAD.IADD R231, R231, 0x1, -R0.reuse ;  /* 0x00000001e7e7d824 */ /* 0x100fe400078e0a00 */
[----:B------:R-:W-:Y:S01]  /*4870*/  IMAD R235, R0, R10, R235 ;  /* 0x0000000a00eb7224 */ /* 0x000fe200078e02eb */
[----:B------:R-:W-:Y:S01]  /*4880*/  LOP3.LUT R10, R6, 0x170, RZ, 0xfc, !PT ;  /* 0x00000170060a7812 */ /* 0x000fe200078efcff */
[----:B------:R-:W-:Y:S01]  /*4890*/  IMAD.HI.U32 R8, R7, R237, RZ ;  /* 0x000000ed07087227 */ /* 0x000fe200078e00ff */
[C---:B------:R-:W-:Y:S02]  /*48a0*/  ISETP.GT.U32.AND P5, PT, R0.reuse, R231, PT ;  /* 0x000000e70000720c */ /* 0x040fe40003fa4070 */
[----:B------:R-:W-:Y:S01]  /*48b0*/  IABS R239, R10 ;  /* 0x0000000a00ef7213 */ /* 0x000fe20000000000 */
[--C-:B------:R-:W-:Y:S01]  /*48c0*/  @!P1 IMAD.IADD R229, R229, 0x1, -R0.reuse ;  /* 0x00000001e5e59824 */ /* 0x100fe200078e0a00 */
[----:B------:R-:W-:Y:S01]  /*48d0*/  ISETP.GT.U32.AND P1, PT, R0, R235, PT ;  /* 0x000000eb0000720c */ /* 0x000fe20003f24070 */
[----:B------:R-:W-:Y:S01]  /*48e0*/  @!P3 IMAD.IADD R233, R233, 0x1, -R0 ;  /* 0x00000001e9e9b824 */ /* 0x000fe200078e0a00 */
[----:B------:R-:W-:Y:S01]  /*48f0*/  IABS R241, R11 ;  /* 0x0000000b00f17213 */ /* 0x000fe20000000000 */
[----:B------:R-:W-:Y:S01]  /*4900*/  IMAD.MOV R8, RZ, RZ, -R8 ;  /* 0x000000ffff087224 */ /* 0x000fe200078e0a08 */
[----:B------:R-:W-:Y:S01]  /*4910*/  ISETP.GE.AND P3, PT, R10, RZ, PT ;  /* 0x000000ff0a00720c */ /* 0x000fe20003f66270 */
[----:B------:R-:W-:Y:S01]  /*4920*/  @!P2 IMAD.MOV R229, RZ, RZ, -R229 ;  /* 0x000000ffffe5a224 */ /* 0x000fe200078e0ae5 */
[C---:B------:R-:W-:Y:S01]  /*4930*/  ISETP.GT.U32.AND P2, PT, R0.reuse, R233, PT ;  /* 0x000000e90000720c */ /* 0x040fe20003f44070 */
[----:B------:R-:W-:-:S02]  /*4940*/  IMAD R237, R0, R8, R237 ;  /* 0x0000000800ed7224 */ /* 0x000fc400078e02ed */
[----:B------:R-:W-:-:S04]  /*4950*/  IMAD.HI.U32 R8, R7, R239, RZ ;  /* 0x000000ef07087227 */ /* 0x000fc800078e00ff */
[----:B------:R-:W-:Y:S01]  /*4960*/  @!P5 IMAD.IADD R231, R231, 0x1, -R0 ;  /* 0x00000001e7e7d824 */ /* 0x000fe200078e0a00 */
[----:B------:R-:W-:Y:S01]  /*4970*/  ISETP.GE.AND P5, PT, R15, RZ, PT ;  /* 0x000000ff0f00720c */ /* 0x000fe20003fa6270 */
[----:B------:R-:W-:Y:S01]  /*4980*/  IMAD.MOV R8, RZ, RZ, -R8 ;  /* 0x000000ffff087224 */ /* 0x000fe200078e0a08 */
[----:B------:R-:W-:Y:S01]  /*4990*/  LOP3.LUT R15, R6, 0x188, RZ, 0xfc, !PT ;  /* 0x00000188060f7812 */ /* 0x000fe200078efcff */
[--C-:B------:R-:W-:Y:S02]  /*49a0*/  @!P1 IMAD.IADD R235, R235, 0x1, -R0.reuse ;  /* 0x00000001ebeb9824 */ /* 0x100fe400078e0a00 */
[----:B------:R-:W-:Y:S01]  /*49b0*/  @!P6 IMAD.MOV R231, RZ, RZ, -R231 ;  /* 0x000000ffffe7e224 */ /* 0x000fe200078e0ae7 */
[C---:B------:R-:W-:Y:S01]  /*49c0*/  ISETP.GT.U32.AND P6, PT, R0.reuse, R237, PT ;  /* 0x000000ed0000720c */ /* 0x040fe20003fc4070 */
[C---:B------:R-:W-:Y:S01]  /*49d0*/  IMAD R239, R0.reuse, R8, R239 ;  /* 0x0000000800ef7224 */ /* 0x040fe200078e02ef */
[C---:B------:R-:W-:Y:S01]  /*49e0*/  ISETP.GT.U32.AND P1, PT, R0.reuse, R235, PT ;  /* 0x000000eb0000720c */ /* 0x040fe20003f24070 */
[----:B------:R-:W-:Y:S01]  /*49f0*/  @!P2 IMAD.IADD R233, R233, 0x1, -R0 ;  /* 0x00000001e9e9a824 */ /* 0x000fe200078e0a00 */
[----:B------:R-:W-:Y:S01]  /*4a00*/  IABS R52, R15 ;  /* 0x0000000f00347213 */ /* 0x000fe20000000000 */
[----:B------:R-:W-:Y:S01]  /*4a10*/  @!P0 IMAD.MOV R225, RZ, RZ, -R225 ;  /* 0x000000ffffe18224 */ /* 0x000fe200078e0ae1 */
[----:B------:R-:W-:Y:S01]  /*4a20*/  ISETP.GT.U32.AND P2, PT, R0, R239, PT ;  /* 0x000000ef0000720c */ /* 0x000fe20003f44070 */
[----:B------:R-:W-:Y:S01]  /*4a30*/  @!P4 IMAD.MOV R223, RZ, RZ, -R223 ;  /* 0x000000ffffdfc224 */ /* 0x000fe200078e0adf */
[----:B------:R-:W-:Y:S01]  /*4a40*/  ISETP.GE.AND P0, PT, R13, RZ, PT ;  /* 0x000000ff0d00720c */ /* 0x000fe20003f06270 */
[----:B------:R-:W-:Y:S01]  /*4a50*/  IMAD.HI.U32 R8, R7, R241, RZ ;  /* 0x000000f107087227 */ /* 0x000fe200078e00ff */
[----:B------:R-:W-:-:S02]  /*4a60*/  ISETP.GE.AND P4, PT, R14, RZ, PT ;  /* 0x000000ff0e00720c */ /* 0x000fc40003f86270 */
[----:B------:R-:W-:Y:S01]  /*4a70*/  LOP3.LUT R13, R6, 0x17c, RZ, 0xfc, !PT ;  /* 0x0000017c060d7812 */ /* 0x000fe200078efcff */
[--C-:B------:R-:W-:Y:S01]  /*4a80*/  @!P6 IMAD.IADD R237, R237, 0x1, -R0.reuse ;  /* 0x00000001edede824 */ /* 0x100fe200078e0a00 */
[----:B------:R-:W-:Y:S01]  /*4a90*/  ISETP.GE.AND P6, PT, R12, RZ, PT ;  /* 0x000000ff0c00720c */ /* 0x000fe20003fc6270 */
[--C-:B------:R-:W-:Y:S01]  /*4aa0*/  @!P1 IMAD.IADD R235, R235, 0x1, -R0.reuse ;  /* 0x00000001ebeb9824 */ /* 0x100fe200078e0a00 */
[----:B------:R-:W-:Y:S01]  /*4ab0*/  ISETP.GE.AND P1, PT, R11, RZ, PT ;  /* 0x000000ff0b00720c */ /* 0x000fe20003f26270 */
[----:B------:R-:W-:Y:S01]  /*4ac0*/  IMAD.HI.U32 R10, R7, R245, RZ ;  /* 0x000000f5070a7227 */ /* 0x000fe200078e00ff */
[----:B------:R-:W-:Y:S02]  /*4ad0*/  IABS R247, R13 ;  /* 0x0000000d00f77213 */ /* 0x000fe40000000000 */
[----:B------:R-:W-:Y:S01]  /*4ae0*/  LOP3.LUT R12, R6, 0x180, RZ, 0xfc, !PT ;  /* 0x00000180060c7812 */ /* 0x000fe200078efcff */
[----:B------:R-:W-:Y:S01]  /*4af0*/  @!P2 IMAD.IADD R239, R239, 0x1, -R0 ;  /* 0x00000001efefa824 */ /* 0x000fe200078e0a00 */
[C---:B------:R-:W-:Y:S01]  /*4b00*/  ISETP.GT.U32.AND P2, PT, R0.reuse, R237, PT ;  /* 0x000000ed0000720c */ /* 0x040fe20003f44070 */
[----:B------:R-:W-:Y:S01]  /*4b10*/  IMAD.MOV R11, RZ, RZ, -R8 ;  /* 0x000000ffff0b7224 */ /* 0x000fe200078e0a08 */
[----:B------:R-:W-:Y:S01]  /*4b20*/  IABS R249, R12 ;  /* 0x0000000c00f97213 */ /* 0x000fe20000000000 */
[----:B------:R-:W-:Y:S01]  /*4b30*/  @!P0 IMAD.MOV R233, RZ, RZ, -R233 ;  /* 0x000000ffffe98224 */ /* 0x000fe200078e0ae9 */
[----:B------:R-:W-:Y:S01]  /*4b40*/  ISETP.GT.U32.AND P0, PT, R0, R239, PT ;  /* 0x000000ef0000720c */ /* 0x000fe20003f04070 */
[----:B------:R-:W-:Y:S01]  /*4b50*/  IMAD.MOV R10, RZ, RZ, -R10 ;  /* 0x000000ffff0a7224 */ /* 0x000fe200078e0a0a */
[----:B------:R-:W-:Y:S01]  /*4b60*/  LOP3.LUT R14, R6, 0x184, RZ, 0xfc, !PT ;  /* 0x00000184060e7812 */ /* 0x000fe200078efcff */
[----:B------:R-:W-:-:S02]  /*4b70*/  IMAD R241, R0, R11, R241 ;  /* 0x0000000b00f17224 */ /* 0x000fc400078e02f1 */
[----:B------:R-:W-:Y:S01]  /*4b80*/  IMAD.HI.U32 R8, R7, R247, RZ ;  /* 0x000000f707087227 */ /* 0x000fe200078e00ff */
[----:B------:R-:W-:-:S03]  /*4b90*/  IABS R251, R14 ;  /* 0x0000000e00fb7213 */ /* 0x000fc60000000000 */
[C---:B------:R-:W-:Y:S02]  /*4ba0*/  IMAD R245, R0.reuse, R10, R245 ;  /* 0x0000000a00f57224 */ /* 0x040fe400078e02f5 */
[----:B------:R-:W-:Y:S01]  /*4bb0*/  @!P4 IMAD.MOV R235, RZ, RZ, -R235 ;  /* 0x000000ffffebc224 */ /* 0x000fe200078e0aeb */
[C---:B------:R-:W-:Y:S01]  /*4bc0*/  ISETP.GT.U32.AND P4, PT, R0.reuse, R241, PT ;  /* 0x000000f10000720c */ /* 0x040fe20003f84070 */
[----:B------:R-:W-:Y:S02]  /*4bd0*/  IMAD.MOV R8, RZ, RZ, -R8 ;  /* 0x000000ffff087224 */ /* 0x000fe400078e0a08 */
[--C-:B------:R-:W-:Y:S01]  /*4be0*/  @!P2 IMAD.IADD R237, R237, 0x1, -R0.reuse ;  /* 0x00000001ededa824 */ /* 0x100fe200078e0a00 */
[C---:B------:R-:W-:Y:S01]  /*4bf0*/  ISETP.GT.U32.AND P2, PT, R0.reuse, R245, PT ;  /* 0x000000f50000720c */ /* 0x040fe20003f44070 */
[----:B------:R-:W-:Y:S02]  /*4c00*/  IMAD R247, R0, R8, R247 ;  /* 0x0000000800f77224 */ /* 0x000fe400078e02f7 */
[----:B------:R-:W-:-:S02]  /*4c10*/  @!P0 IMAD.IADD R239, R239, 0x1, -R0 ;  /* 0x00000001efef8824 */ /* 0x000fc400078e0a00 */
[----:B------:R-:W-:Y:S01]  /*4c20*/  IMAD.HI.U32 R8, R7, R249, RZ ;  /* 0x000000f907087227 */ /* 0x000fe200078e00ff */
[----:B------:R-:W-:-:S03]  /*4c30*/  ISETP.GT.U32.AND P0, PT, R0, R247, PT ;  /* 0x000000f70000720c */ /* 0x000fc60003f04070 */
[----:B------:R-:W-:Y:S01]  /*4c40*/  @!P4 IMAD.IADD R241, R241, 0x1, -R0 ;  /* 0x00000001f1f1c824 */ /* 0x000fe200078e0a00 */
[----:B------:R-:W-:Y:S01]  /*4c50*/  ISETP.GE.AND P4, PT, R13, RZ, PT ;  /* 0x000000ff0d00720c */ /* 0x000fe20003f86270 */
[----:B------:R-:W-:Y:S02]  /*4c60*/  IMAD.MOV R8, RZ, RZ, -R8 ;  /* 0x000000ffff087224 */ /* 0x000fe400078e0a08 */
[----:B------:R-:W-:Y:S01]  /*4c70*/  @!P2 IMAD.IADD R245, R245, 0x1, -R0 ;  /* 0x00000001f5f5a824 */ /* 0x000fe200078e0a00 */
[----:B------:R-:W-:Y:S01]  /*4c80*/  ISETP.GT.U32.AND P2, PT, R0, R241, PT ;  /* 0x000000f10000720c */ /* 0x000fe20003f44070 */
[----:B------:R-:W-:-:S04]  /*4c90*/  IMAD.HI.U32 R10, R7, R251, RZ ;  /* 0x000000fb070a7227 */ /* 0x000fc800078e00ff */
[----:B------:R-:W-:Y:S01]  /*4ca0*/  @!P0 IMAD.IADD R247, R247, 0x1, -R0 ;  /* 0x00000001f7f78824 */ /* 0x000fe200078e0a00 */
[C---:B------:R-:W-:Y:S01]  /*4cb0*/  ISETP.GT.U32.AND P0, PT, R0.reuse, R245, PT ;  /* 0x000000f50000720c */ /* 0x040fe20003f04070 */
[----:B------:R-:W-:Y:S02]  /*4cc0*/  IMAD R249, R0, R8, R249 ;  /* 0x0000000800f97224 */ /* 0x000fe400078e02f9 */
[----:B------:R-:W-:Y:S02]  /*4cd0*/  IMAD.MOV R11, RZ, RZ, -R10 ;  /* 0x000000ffff0b7224 */ /* 0x000fe400078e0a0a */
[----:B------:R-:W-:-:S04]  /*4ce0*/  IMAD.HI.U32 R8, R7, R52, RZ ;  /* 0x0000003407087227 */ /* 0x000fc800078e00ff */
[--C-:B------:R-:W-:Y:S01]  /*4cf0*/  @!P2 IMAD.IADD R241, R241, 0x1, -R0.reuse ;  /* 0x00000001f1f1a824 */ /* 0x100fe200078e0a00 */
[C---:B------:R-:W-:Y:S01]  /*4d00*/  ISETP.GT.U32.AND P2, PT, R0.reuse, R249, PT ;  /* 0x000000f90000720c */ /* 0x040fe20003f44070 */
[C---:B------:R-:W-:Y:S02]  /*4d10*/  IMAD R251, R0.reuse, R11, R251 ;  /* 0x0000000b00fb7224 */ /* 0x040fe400078e02fb */
[----:B------:R-:W-:Y:S01]  /*4d20*/  @!P5 IMAD.MOV R237, RZ, RZ, -R237 ;  /* 0x000000ffffedd224 */ /* 0x000fe200078e0aed */
[C---:B------:R-:W-:Y:S01]  /*4d30*/  ISETP.GT.U32.AND P5, PT, R0.reuse, R247, PT ;  /* 0x000000f70000720c */ /* 0x040fe20003fa4070 */
[----:B------:R-:W-:Y:S01]  /*4d40*/  @!P0 IMAD.IADD R245, R245, 0x1, -R0 ;  /* 0x00000001f5f58824 */ /* 0x000fe200078e0a00 */
[----:B------:R-:W-:Y:S01]  /*4d50*/  ISETP.GT.U32.AND P0, PT, R0, R251, PT ;  /* 0x000000fb0000720c */ /* 0x000fe20003f04070 */
[----:B------:R-:W-:Y:S02]  /*4d60*/  IMAD.MOV R11, RZ, RZ, -R8 ;  /* 0x000000ffff0b7224 */ /* 0x000fe400078e0a08 */
[----:B------:R-:W-:-:S04]  /*4d70*/  IMAD.HI.U32 R10, R7, R54, RZ ;  /* 0x00000036070a7227 */ /* 0x000fc800078e00ff */
[----:B------:R-:W-:Y:S02]  /*4d80*/  IMAD R52, R0, R11, R52 ;  /* 0x0000000b00347224 */ /* 0x000fe400078e0234 */
[----:B------:R-:W-:Y:S01]  /*4d90*/  @!P3 IMAD.MOV R239, RZ, RZ, -R239 ;  /* 0x000000ffffefb224 */ /* 0x000fe200078e0aef */
[----:B------:R-:W-:Y:S01]  /*4da0*/  ISETP.GE.AND P3, PT, R12, RZ, PT ;  /* 0x000000ff0c00720c */ /* 0x000fe20003f66270 */
[----:B------:R-:W-:Y:S01]  /*4db0*/  @!P2 IMAD.IADD R249, R249, 0x1, -R0 ;  /* 0x00000001f9f9a824 */ /* 0x000fe200078e0a00 */
[----:B------:R-:W-:Y:S01]  /*4dc0*/  ISETP.GT.U32.AND P2, PT, R0, R52, PT ;  /* 0x000000340000720c */ /* 0x000fe20003f44070 */
[----:B------:R-:W-:Y:S01]  /*4dd0*/  IMAD.MOV R13, RZ, RZ, -R10 ;  /* 0x000000ffff0d7224 */ /* 0x000fe200078e0a0a */
[----:B------:R-:W-:Y:S01]  /*4de0*/  LOP3.LUT R12, R6, 0x190, RZ, 0xfc, !PT ;  /* 0x00000190060c7812 */ /* 0x000fe200078efcff */
[----:B------:R-:W-:Y:S01]  /*4df0*/  @!P5 IMAD.IADD R247, R247, 0x1, -R0 ;  /* 0x00000001f7f7d824 */ /* 0x000fe200078e0a00 */
[----:B------:R-:W-:Y:S01]  /*4e00*/  ISETP.GE.AND P5, PT, R14, RZ, PT ;  /* 0x000000ff0e00720c */ /* 0x000fe20003fa6270 */
[C---:B------:R-:W-:Y:S01]  /*4e10*/  IMAD R54, R0.reuse, R13, R54 ;  /* 0x0000000d00367224 */ /* 0x040fe200078e0236 */
[----:B------:R-:W-:Y:S01]  /*4e20*/  IABS R78, R12 ;  /* 0x0000000c004e7213 */ /* 0x000fe20000000000 */
[----:B------:R-:W-:Y:S01]  /*4e30*/  @!P0 IMAD.IADD R251, R251, 0x1, -R0 ;  /* 0x00000001fbfb8824 */ /* 0x000fe200078e0a00 */
[----:B------:R-:W-:Y:S01]  /*4e40*/  ISETP.GT.U32.AND P0, PT, R0, R249, PT ;  /* 0x000000f90000720c */ /* 0x000fe20003f04070 */
[----:B------:R-:W-:Y:S01]  /*4e50*/  @!P6 IMAD.MOV R245, RZ, RZ, -R245 ;  /* 0x000000fffff5e224 */ /* 0x000fe200078e0af5 */
[----:B------:R-:W-:Y:S01]  /*4e60*/  LOP3.LUT R14, R6, 0x194, RZ, 0xfc, !PT ;  /* 0x00000194060e7812 */ /* 0x000fe200078efcff */
[----:B------:R-:W-:Y:S01]  /*4e70*/  @!P1 IMAD.MOV R241, RZ, RZ, -R241 ;  /* 0x000000fffff19224 */ /* 0x000fe200078e0af1 */
[----:B------:R-:W-:Y:S01]  /*4e80*/  ISETP.GT.U32.AND P6, PT, R0, R54, PT ;  /* 0x000000360000720c */ /* 0x000fe20003fc4070 */
[----:B------:R-:W-:Y:S01]  /*4e90*/  IMAD.HI.U32 R8, R7, R78, RZ ;  /* 0x0000004e07087227 */ /* 0x000fe200078e00ff */
[----:B------:R-:W-:-:S02]  /*4ea0*/  IABS R56, R14 ;  /* 0x0000000e00387213 */ /* 0x000fc40000000000 */
[----:B------:R-:W-:Y:S01]  /*4eb0*/  ISETP.GT.U32.AND P1, PT, R0, R251, PT ;  /* 0x000000fb0000720c */ /* 0x000fe20003f24070 */
[----:B------:R-:W-:Y:S02]  /*4ec0*/  @!P2 IMAD.IADD R52, R52, 0x1, -R0 ;  /* 0x000000013434a824 */ /* 0x000fe400078e0a00 */
[----:B------:R-:W-:Y:S01]  /*4ed0*/  IMAD.MOV R11, RZ, RZ, -R8 ;  /* 0x000000ffff0b7224 */ /* 0x000fe200078e0a08 */
[----:B------:R-:W-:Y:S01]  /*4ee0*/  LOP3.LUT R8, R6, 0x198, RZ, 0xfc, !PT ;  /* 0x0000019806087812 */ /* 0x000fe200078efcff */
[----:B------:R-:W-:Y:S01]  /*4ef0*/  IMAD.HI.U32 R10, R7, R56, RZ ;  /* 0x00000038070a7227 */ /* 0x000fe200078e00ff */
[----:B------:R-:W-:Y:S02]  /*4f00*/  ISETP.GT.U32.AND P2, PT, R0, R52, PT ;  /* 0x000000340000720c */ /* 0x000fe40003f44070 */
[----:B------:R-:W-:Y:S01]  /*4f10*/  IABS R76, R8 ;  /* 0x00000008004c7213 */ /* 0x000fe20000000000 */
[----:B------:R-:W-:Y:S01]  /*4f20*/  @!P0 IMAD.IADD R249, R249, 0x1, -R0 ;  /* 0x00000001f9f98824 */ /* 0x000fe200078e0a00 */
[----:B------:R-:W-:Y:S01]  /*4f30*/  ISETP.GE.AND P0, PT, R16, RZ, PT ;  /* 0x000000ff1000720c */ /* 0x000fe20003f06270 */
[----:B------:R-:W-:Y:S01]  /*4f40*/  IMAD R78, R0, R11, R78 ;  /* 0x0000000b004e7224 */ /* 0x000fe200078e024e */
[C---:B------:R-:W-:Y:S01]  /*4f50*/  LOP3.LUT R16, R6.reuse, 0x1c4, RZ, 0xfc, !PT ;  /* 0x000001c406107812 */ /* 0x040fe200078efcff */
[----:B------:R-:W-:Y:S01]  /*4f60*/  IMAD.MOV R13, RZ, RZ, -R10 ;  /* 0x000000ffff0d7224 */ /* 0x000fe200078e0a0a */
[----:B------:R-:W-:Y:S01]  /*4f70*/  LOP3.LUT R10, R6, 0x1a0, RZ, 0xfc, !PT ;  /* 0x000001a0060a7812 */ /* 0x000fe200078efcff */
[----:B------:R-:W-:Y:S01]  /*4f80*/  @!P4 IMAD.MOV R247, RZ, RZ, -R247 ;  /* 0x000000fffff7c224 */ /* 0x000fe200078e0af7 */
[----:B------:R-:W-:Y:S01]  /*4f90*/  ISETP.GE.AND P4, PT, R15, RZ, PT ;  /* 0x000000ff0f00720c */ /* 0x000fe20003f86270 */
[--C-:B------:R-:W-:Y:S01]  /*4fa0*/  @!P6 IMAD.IADD R54, R54, 0x1, -R0.reuse ;  /* 0x000000013636e824 */ /* 0x100fe200078e0a00 */
[----:B------:R-:W-:Y:S01]  /*4fb0*/  IABS R58, R10 ;  /* 0x0000000a003a7213 */ /* 0x000fe20000000000 */
[----:B------:R-:W-:Y:S01]  /*4fc0*/  @!P3 IMAD.MOV R249, RZ, RZ, -R249 ;  /* 0x000000fffff9b224 */ /* 0x000fe200078e0af9 */
[C---:B------:R-:W-:Y:S01]  /*4fd0*/  ISETP.GT.U32.AND P3, PT, R0.reuse, R78, PT ;  /* 0x0000004e0000720c */ /* 0x040fe20003f64070 */
[----:B------:R-:W-:Y:S01]  /*4fe0*/  @!P1 IMAD.IADD R251, R251, 0x1, -R0 ;  /* 0x00000001fbfb9824 */ /* 0x000fe200078e0a00 */
[C---:B------:R-:W-:Y:S01]  /*4ff0*/  ISETP.GT.U32.AND P6, PT, R0.reuse, R54, PT ;  /* 0x000000360000720c */ /* 0x040fe20003fc4070 */
[----:B------:R-:W-:Y:S01]  /*5000*/  IMAD R56, R0, R13, R56 ;  /* 0x0000000d00387224 */ /* 0x000fe200078e0238 */
[----:B------:R-:W-:Y:S01]  /*5010*/  ISETP.GE.AND P1, PT, R12, RZ, PT ;  /* 0x000000ff0c00720c */ /* 0x000fe20003f26270 */
[----:B------:R-:W-:Y:S01]  /*5020*/  @!P5 IMAD.MOV R251, RZ, RZ, -R251 ;  /* 0x000000fffffbd224 */ /* 0x000fe200078e0afb */
[----:B------:R-:W-:Y:S01]  /*5030*/  LOP3.LUT R12, R6, 0x1a4, RZ, 0xfc, !PT ;  /* 0x000001a4060c7812 */ /* 0x000fe200078efcff */
[----:B------:R-:W-:Y:S01]  /*5040*/  @!P2 IMAD.IADD R52, R52, 0x1, -R0 ;  /* 0x000000013434a824 */ /* 0x000fe200078e0a00 */
[----:B------:R-:W-:-:S02]  /*5050*/  ISETP.GT.U32.AND P5, PT, R0, R56, PT ;  /* 0x000000380000720c */ /* 0x000fc40003fa4070 */
[----:B------:R-:W-:Y:S01]  /*5060*/  ISETP.GE.AND P2, PT, R14, RZ, PT ;  /* 0x000000ff0e00720c */ /* 0x000fe20003f46270 */
[----:B------:R-:W-:Y:S01]  /*5070*/  @!P4 IMAD.MOV R52, RZ, RZ, -R52 ;  /* 0x000000ffff34c224 */ /* 0x000fe200078e0a34 */
[----:B------:R-:W-:Y:S01]  /*5080*/  ISETP.GE.AND P4, PT, R8, RZ, PT ;  /* 0x000000ff0800720c */ /* 0x000fe20003f86270 */
[--C-:B------:R-:W-:Y:S01]  /*5090*/  @!P3 IMAD.IADD R78, R78, 0x1, -R0.reuse ;  /* 0x000000014e4eb824 */ /* 0x100fe200078e0a00 */
[----:B------:R-:W-:Y:S01]  /*50a0*/  LOP3.LUT R8, R6, 0x19c, RZ, 0xfc, !PT ;  /* 0x0000019c06087812 */ /* 0x000fe200078efcff */
[----:B------:R-:W-:Y:S01]  /*50b0*/  @!P6 IMAD.IADD R54, R54, 0x1, -R0 ;  /* 0x000000013636e824 */ /* 0x000fe200078e0a00 */
[----:B------:R-:W-:Y:S02]  /*50c0*/  IABS R125, R12 ;  /* 0x0000000c007d7213 */ /* 0x000fe40000000000 */
[----:B------:R-:W-:Y:S01]  /*50d0*/  ISETP.GE.AND P6, PT, R8, RZ, PT ;  /* 0x000000ff0800720c */ /* 0x000fe20003fc6270 */
[----:B------:R-:W-:Y:S01]  /*50e0*/  @!P0 IMAD.MOV R54, RZ, RZ, -R54 ;  /* 0x000000ffff368224 */ /* 0x000fe200078e0a36 */
[----:B------:R-:W-:Y:S01]  /*50f0*/  IABS R74, R8 ;  /* 0x00000008004a7213 */ /* 0x000fe20000000000 */
[----:B------:R-:W-:Y:S01]  /*5100*/  @!P5 IMAD.IADD R56, R56, 0x1, -R0 ;  /* 0x000000013838d824 */ /* 0x000fe200078e0a00 */
[----:B------:R-:W-:Y:S01]  /*5110*/  ISETP.GT.U32.AND P3, PT, R0, R78, PT ;  /* 0x0000004e0000720c */ /* 0x000fe20003f64070 */
[----:B------:R-:W-:Y:S01]  /*5120*/  IMAD.HI.U32 R8, R7, R76, RZ ;  /* 0x0000004c07087227 */ /* 0x000fe200078e00ff */
[----:B------:R-:W-:-:S02]  /*5130*/  ISETP.GE.AND P0, PT, R10, RZ, PT ;  /* 0x000000ff0a00720c */ /* 0x000fc40003f06270 */
[----:B------:R-:W-:Y:S01]  /*5140*/  ISETP.GT.U32.AND P5, PT, R0, R56, PT ;  /* 0x000000380000720c */ /* 0x000fe20003fa4070 */
[----:B------:R-:W-:Y:S01]  /*5150*/  IMAD.MOV R11, RZ, RZ, -R8 ;  /* 0x000000ffff0b7224 */ /* 0x000fe200078e0a08 */
[----:B------:R-:W-:Y:S01]  /*5160*/  LOP3.LUT R14, R6, 0x1b8, RZ, 0xfc, !PT ;  /* 0x000001b8060e7812 */ /* 0x000fe200078efcff */
[C---:B------:R-:W-:Y:S01]  /*5170*/  IMAD.HI.U32 R8, R7.reuse, R74, RZ ;  /* 0x0000004a07087227 */ /* 0x040fe200078e00ff */
[----:B------:R-:W-:Y:S02]  /*5180*/  IABS R75, R16 ;  /* 0x00000010004b7213 */ /* 0x000fe40000000000 */
[----:B------:R-:W-:Y:S01]  /*5190*/  IABS R67, R14 ;  /* 0x0000000e00437213 */ /* 0x000fe20000000000 */
[----:B------:R-:W-:Y:S01]  /*51a0*/  IMAD R76, R0, R11, R76 ;  /* 0x0000000b004c7224 */ /* 0x000fe200078e024c */
[----:B------:R-:W-:Y:S01]  /*51b0*/  LOP3.LUT R15, R6, 0x1c0, RZ, 0xfc, !PT ;  /* 0x000001c0060f7812 */ /* 0x000fe200078efcff */
[----:B------:R-:W-:Y:S02]  /*51c0*/  @!P3 IMAD.IADD R78, R78, 0x1, -R0 ;  /* 0x000000014e4eb824 */ /* 0x000fe400078e0a00 */
[----:B------:R-:W-:Y:S01]  /*51d0*/  IMAD.MOV R11, RZ, RZ, -R8 ;  /* 0x000000ffff0b7224 */ /* 0x000fe200078e0a08 */
[----:B------:R-:W-:Y:S01]  /*51e0*/  ISETP.GT.U32.AND P3, PT, R0, R76, PT ;  /* 0x0000004c0000720c */ /* 0x000fe20003f64070 */
[----:B------:R-:W-:Y:S01]  /*51f0*/  @!P5 IMAD.IADD R56, R56, 0x1, -R0 ;  /* 0x000000013838d824 */ /* 0x000fe200078e0a00 */
[----:B------:R-:W-:Y:S01]  /*5200*/  ISETP.GE.AND P5, PT, R12, RZ, PT ;  /* 0x000000ff0c00720c */ /* 0x000fe20003fa6270 */
[----:B------:R-:W-:Y:S01]  /*5210*/  IMAD R74, R0, R11, R74 ;  /* 0x0000000b004a7224 */ /* 0x000fe200078e024a */
[C---:B------:R-:W-:Y:S01]  /*5220*/  LOP3.LUT R11, R6.reuse, 0x1ac, RZ, 0xfc, !PT ;  /* 0x000001ac060b7812 */ /* 0x040fe200078efcff */
[----:B------:R-:W-:Y:S01]  /*5230*/  @!P2 IMAD.MOV R56, RZ, RZ, -R56 ;  /* 0x000000ffff38a224 */ /* 0x000fe200078e0a38 */
[----:B------:R-:W-:Y:S01]  /*5240*/  LOP3.LUT R12, R6, 0x1b0, RZ, 0xfc, !PT ;  /* 0x000001b0060c7812 */ /* 0x000fe200078efcff */
[----:B------:R-:W-:Y:S01]  /*5250*/  IMAD.HI.U32 R10, R7, R58, RZ ;  /* 0x0000003a070a7227 */ /* 0x000fe200078e00ff */
[----:B------:R-:W-:-:S02]  /*5260*/  ISETP.GT.U32.AND P2, PT, R0, R74, PT ;  /* 0x0000004a0000720c */ /* 0x000fc40003f44070 */
[----:B------:R-:W-:Y:S01]  /*5270*/  IABS R123, R11 ;  /* 0x0000000b007b7213 */ /* 0x000fe20000000000 */
[----:B------:R-:W-:Y:S01]  /*5280*/  IMAD.MOV R13, RZ, RZ, -R10 ;  /* 0x000000ffff0d7224 */ /* 0x000fe200078e0a0a */
[----:B------:R-:W-:Y:S01]  /*5290*/  LOP3.LUT R10, R6, 0x1a8, RZ, 0xfc, !PT ;  /* 0x000001a8060a7812 */ /* 0x000fe200078efcff */
[----:B------:R-:W-:Y:S01]  /*52a0*/  @!P3 IMAD.IADD R76, R76, 0x1, -R0 ;  /* 0x000000014c4cb824 */ /* 0x000fe200078e0a00 */
[----:B------:R-:W-:Y:S01]  /*52b0*/  IABS R69, R12 ;  /* 0x0000000c00457213 */ /* 0x000fe20000000000 */
[C---:B------:R-:W-:Y:S01]  /*52c0*/  IMAD.HI.U32 R8, R7.reuse, R125, RZ ;  /* 0x0000007d07087227 */ /* 0x040fe200078e00ff */
[----:B------:R-:W-:Y:S02]  /*52d0*/  IABS R71, R10 ;  /* 0x0000000a00477213 */ /* 0x000fe40000000000 */
[C---:B------:R-:W-:Y:S01]  /*52e0*/  ISETP.GT.U32.AND P3, PT, R0.reuse, R76, PT ;  /* 0x0000004c0000720c */ /* 0x040fe20003f64070 */
[----:B------:R-:W-:Y:S01]  /*52f0*/  IMAD R58, R0, R13, R58 ;  /* 0x0000000d003a7224 */ /* 0x000fe200078e023a */
[----:B------:R-:W-:Y:S01]  /*5300*/  LOP3.LUT R13, R6, 0x1b4, RZ, 0xfc, !PT ;  /* 0x000001b4060d7812 */ /* 0x000fe200078efcff */
[----:B------:R-:W-:Y:S01]  /*5310*/  @!P2 IMAD.IADD R74, R74, 0x1, -R0 ;  /* 0x000000014a4aa824 */ /* 0x000fe200078e0a00 */
[----:B------:R-:W-:Y:S01]  /*5320*/  IABS R65, R15 ;  /* 0x0000000f00417213 */ /* 0x000fe20000000000 */
[----:B------:R-:W-:Y:S01]  /*5330*/  IMAD.MOV R8, RZ, RZ, -R8 ;  /* 0x000000ffff087224 */ /* 0x000fe200078e0a08 */
[----:B------:R-:W-:Y:S01]  /*5340*/  IABS R121, R13 ;  /* 0x0000000d00797213 */ /* 0x000fe20000000000 */
[----:B------:R-:W-:Y:S01]  /*5350*/  @!P1 IMAD.MOV R78, RZ, RZ, -R78 ;  /* 0x000000ffff4e9224 */ /* 0x000fe200078e0a4e */
[C---:B------:R-:W-:Y:S01]  /*5360*/  ISETP.GT.U32.AND P2, PT, R0.reuse, R74, PT ;  /* 0x0000004a0000720c */ /* 0x040fe20003f44070 */
[----:B------:R-:W-:Y:S01]  /*5370*/  IMAD R125, R0, R8, R125 ;  /* 0x00000008007d7224 */ /* 0x000fe200078e027d */
[----:B------:R-:W-:Y:S01]  /*5380*/  ISETP.GE.AND P1, PT, R10, RZ, PT ;  /* 0x000000ff0a00720c */ /* 0x000fe20003f26270 */
[----:B------:R-:W-:-:S04]  /*5390*/  IMAD.HI.U32 R8, R7, R71, RZ ;  /* 0x0000004707087227 */ /* 0x000fc800078e00ff */
[----:B------:R-:W-:Y:S01]  /*53a0*/  @!P3 IMAD.IADD R76, R76, 0x1, -R0 ;  /* 0x000000014c4cb824 */ /* 0x000fe200078e0a00 */
[----:B------:R-:W-:Y:S01]  /*53b0*/  ISETP.GT.U32.AND P3, PT, R0, R58, PT ;  /* 0x0000003a0000720c */ /* 0x000fe20003f64070 */
[----:B------:R-:W-:-:S04]  /*53c0*/  IMAD.HI.U32 R10, R7, R123, RZ ;  /* 0x0000007b070a7227 */ /* 0x000fc800078e00ff */
[----:B------:R-:W-:Y:S02]  /*53d0*/  IMAD.MOV R8, RZ, RZ, -R8 ;  /* 0x000000ffff087224 */ /* 0x000fe400078e0a08 */
[----:B------:R-:W-:Y:S01]  /*53e0*/  @!P2 IMAD.IADD R74, R74, 0x1, -R0 ;  /* 0x000000014a4aa824 */ /* 0x000fe200078e0a00 */
[C---:B------:R-:W-:Y:S01]  /*53f0*/  ISETP.GT.U32.AND P2, PT, R0.reuse, R125, PT ;  /* 0x0000007d0000720c */ /* 0x040fe20003f44070 */
[----:B------:R-:W-:Y:S02]  /*5400*/  IMAD.MOV R10, RZ, RZ, -R10 ;  /* 0x000000ffff0a7224 */ /* 0x000fe400078e0a0a */
[----:B------:R-:W-:Y:S02]  /*5410*/  IMAD R71, R0, R8, R71 ;  /* 0x0000000800477224 */ /* 0x000fe400078e0247 */
[----:B------:R-:W-:-:S04]  /*5420*/  IMAD.HI.U32 R8, R7, R69, RZ ;  /* 0x0000004507087227 */ /* 0x000fc800078e00ff */
[----:B------:R-:W-:Y:S02]  /*5430*/  IMAD R123, R0, R10, R123 ;  /* 0x0000000a007b7224 */ /* 0x000fe400078e027b */
[----:B------:R-:W-:Y:S02]  /*5440*/  @!P3 IMAD.IADD R58, R58, 0x1, -R0 ;  /* 0x000000013a3ab824 */ /* 0x000fe400078e0a00 */
[----:B------:R-:W-:Y:S02]  /*5450*/  IMAD.MOV R10, RZ, RZ, -R8 ;  /* 0x000000ffff0a7224 */ /* 0x000fe400078e0a08 */
[----:B------:R-:W-:Y:S01]  /*5460*/  @!P4 IMAD.MOV R76, RZ, RZ, -R76 ;  /* 0x000000ffff4cc224 */ /* 0x000fe200078e0a4c */
[C---:B------:R-:W-:Y:S01]  /*5470*/  ISETP.GT.U32.AND P3, PT, R0.reuse, R58, PT ;  /* 0x0000003a0000720c */ /* 0x040fe20003f64070 */
[C---:B------:R-:W-:Y:S01]  /*5480*/  IMAD R69, R0.reuse, R10, R69 ;  /* 0x0000000a00457224 */ /* 0x040fe200078e0245 */
[----:B------:R-:W-:Y:S01]  /*5490*/  ISETP.GT.U32.AND P4, PT, R0, R71, PT ;  /* 0x000000470000720c */ /* 0x000fe20003f84070 */
[----:B------:R-:W-:-:S02]  /*54a0*/  @!P2 IMAD.IADD R125, R125, 0x1, -R0 ;  /* 0x000000017d7da824 */ /* 0x000fc400078e0a00 */
[----:B------:R-:W-:Y:S01]  /*54b0*/  IMAD.HI.U32 R8, R7, R121, RZ ;  /* 0x0000007907087227 */ /* 0x000fe200078e00ff */
[----:B------:R-:W-:-:S03]  /*54c0*/  ISETP.GT.U32.AND P2, PT, R0, R69, PT ;  /* 0x000000450000720c */ /* 0x000fc60003f44070 */
[----:B------:R-:W-:Y:S02]  /*54d0*/  IMAD.MOV R8, RZ, RZ, -R8 ;  /* 0x000000ffff087224 */ /* 0x000fe400078e0a08 */
[----:B------:R-:W-:Y:S01]  /*54e0*/  @!P6 IMAD.MOV R74, RZ, RZ, -R74 ;  /* 0x000000ffff4ae224 */ /* 0x000fe200078e0a4a */
[----:B------:R-:W-:Y:S01]  /*54f0*/  ISETP.GT.U32.AND P6, PT, R0, R123, PT ;  /* 0x0000007b0000720c */ /* 0x000fe20003fc4070 */
[--C-:B------:R-:W-:Y:S01]  /*5500*/  @!P3 IMAD.IADD R58, R58, 0x1, -R0.reuse ;  /* 0x000000013a3ab824 */ /* 0x100fe200078e0a00 */
[----:B------:R-:W-:Y:S01]  /*5510*/  ISETP.GE.AND P3, PT, R11, RZ, PT ;  /* 0x000000ff0b00720c */ /* 0x000fe20003f66270 */
[----:B------:R-:W-:Y:S01]  /*5520*/  @!P4 IMAD.IADD R71, R71, 0x1, -R0 ;  /* 0x000000014747c824 */ /* 0x000fe200078e0a00 */
[----:B------:R-:W-:Y:S01]  /*5530*/  LOP3.LUT R11, R6, 0x1bc, RZ, 0xfc, !PT ;  /* 0x000001bc060b7812 */ /* 0x000fe200078efcff */
[----:B------:R-:W-:Y:S01]  /*5540*/  @!P0 IMAD.MOV R58, RZ, RZ, -R58 ;  /* 0x000000ffff3a8224 */ /* 0x000fe200078e0a3a */
[C---:B------:R-:W-:Y:S01]  /*5550*/  ISETP.GT.U32.AND P4, PT, R0.reuse, R125, PT ;  /* 0x0000007d0000720c */ /* 0x040fe20003f84070 */
[----:B------:R-:W-:Y:S01]  /*5560*/  @!P2 IMAD.IADD R69, R69, 0x1, -R0 ;  /* 0x000000014545a824 */ /* 0x000fe200078e0a00 */
[----:B------:R-:W-:Y:S01]  /*5570*/  IABS R119, R11 ;  /* 0x0000000b00777213 */ /* 0x000fe20000000000 */
[----:B------:R-:W-:-:S02]  /*5580*/  IMAD R121, R0, R8, R121 ;  /* 0x0000000800797224 */ /* 0x000fc400078e0279 */
[----:B------:R-:W-:Y:S01]  /*5590*/  IMAD.HI.U32 R10, R7, R67, RZ ;  /* 0x00000043070a7227 */ /* 0x000fe200078e00ff */
[----:B------:R-:W-:-:S03]  /*55a0*/  ISETP.GT.U32.AND P0, PT, R0, R69, PT ;  /* 0x000000450000720c */ /* 0x000fc60003f04070 */
[----:B------:R-:W-:-:S04]  /*55b0*/  IMAD.HI.U32 R8, R7, R119, RZ ;  /* 0x0000007707087227 */ /* 0x000fc800078e00ff */
[----:B------:R-:W-:Y:S02]  /*55c0*/  IMAD.MOV R8, RZ, RZ, -R8 ;  /* 0x000000ffff087224 */ /* 0x000fe400078e0a08 */
[--C-:B------:R-:W-:Y:S01]  /*55d0*/  @!P4 IMAD.IADD R125, R125, 0x1, -R0.reuse ;  /* 0x000000017d7dc824 */ /* 0x100fe200078e0a00 */
[C---:B------:R-:W-:Y:S01]  /*55e0*/  ISETP.GT.U32.AND P4, PT, R0.reuse, R121, PT ;  /* 0x000000790000720c */ /* 0x040fe20003f84070 */
[C---:B------:R-:W-:Y:S02]  /*55f0*/  IMAD R119, R0.reuse, R8, R119 ;  /* 0x0000000800777224 */ /* 0x040fe400078e0277 */
[--C-:B------:R-:W-:Y:S02]  /*5600*/  @!P0 IMAD.IADD R69, R69, 0x1, -R0.reuse ;  /* 0x0000000145458824 */ /* 0x100fe400078e0a00 */
[----:B------:R-:W-:Y:S01]  /*5610*/  @!P6 IMAD.IADD R123, R123, 0x1, -R0 ;  /* 0x000000017b7be824 */ /* 0x000fe200078e0a00 */
[C---:B------:R-:W-:Y:S01]  /*5620*/  ISETP.GT.U32.AND P0, PT, R0.reuse, R119, PT ;  /* 0x000000770000720c */ /* 0x040fe20003f04070 */
[----:B------:R-:W-:Y:S01]  /*5630*/  IMAD.MOV R10, RZ, RZ, -R10 ;  /* 0x000000ffff0a7224 */ /* 0x000fe200078e0a0a */
[C---:B------:R-:W-:Y:S01]  /*5640*/  ISETP.GT.U32.AND P6, PT, R0.reuse, R71, PT ;  /* 0x000000470000720c */ /* 0x040fe20003fc4070 */
[----:B------:R-:W-:Y:S01]  /*5650*/  IMAD.HI.U32 R8, R7, R65, RZ ;  /* 0x0000004107087227 */ /* 0x000fe200078e00ff */
[----:B------:R-:W-:-:S03]  /*5660*/  ISETP.GT.U32.AND P2, PT, R0, R123, PT ;  /* 0x0000007b0000720c */ /* 0x000fc60003f44070 */
[----:B------:R-:W-:Y:S01]  /*5670*/  @!P4 IMAD.IADD R121, R121, 0x1, -R0 ;  /* 0x000000017979c824 */ /* 0x000fe200078e0a00 */
[----:B------:R-:W-:Y:S01]  /*5680*/  ISETP.GE.AND P4, PT, R13, RZ, PT ;  /* 0x000000ff0d00720c */ /* 0x000fe20003f86270 */
[----:B------:R-:W-:Y:S01]  /*5690*/  IMAD R67, R0, R10, R67 ;  /* 0x0000000a00437224 */ /* 0x000fe200078e0243 */
[----:B------:R-:W-:Y:S01]  /*56a0*/  LOP3.LUT R13, R6, 0x1dc, RZ, 0xfc, !PT ;  /* 0x000001dc060d7812 */ /* 0x000fe200078efcff */
[----:B------:R-:W-:-:S03]  /*56b0*/  IMAD.HI.U32 R10, R7, R75, RZ ;  /* 0x0000004b070a7227 */ /* 0x000fc600078e00ff */
[----:B------:R-:W-:Y:S01]  /*56c0*/  IABS R57, R13 ;  /* 0x0000000d00397213 */ /* 0x000fe20000000000 */
[----:B------:R-:W-:Y:S01]  /*56d0*/  @!P0 IMAD.IADD R119, R119, 0x1, -R0 ;  /* 0x0000000177778824 */ /* 0x000fe200078e0a00 */
[C---:B------:R-:W-:Y:S01]  /*56e0*/  ISETP.GT.U32.AND P0, PT, R0.reuse, R121, PT ;  /* 0x000000790000720c */ /* 0x040fe20003f04070 */
[----:B------:R-:W-:Y:S02]  /*56f0*/  IMAD.MOV R10, RZ, RZ, -R10 ;  /* 0x000000ffff0a7224 */ /* 0x000fe400078e0a0a */
[----:B------:R-:W-:Y:S01]  /*5700*/  @!P6 IMAD.IADD R71, R71, 0x1, -R0 ;  /* 0x000000014747e824 */ /* 0x000fe200078e0a00 */
[C---:B------:R-:W-:Y:S01]  /*5710*/  ISETP.GT.U32.AND P6, PT, R0.reuse, R67, PT ;  /* 0x000000430000720c */ /* 0x040fe20003fc4070 */
[----:B------:R-:W-:Y:S01]  /*5720*/  IMAD R75, R0, R10, R75 ;  /* 0x0000000a004b7224 */ /* 0x000fe200078e024b */
[----:B------:R-:W-:Y:S01]  /*5730*/  LOP3.LUT R10, R6, 0x1cc, RZ, 0xfc, !PT ;  /* 0x000001cc060a7812 */ /* 0x000fe200078efcff */
[----:B------:R-:W-:Y:S02]  /*5740*/  IMAD.MOV R8, RZ, RZ, -R8 ;  /* 0x000000ffff087224 */ /* 0x000fe400078e0a08 */
[--C-:B------:R-:W-:Y:S01]  /*5750*/  @!P2 IMAD.IADD R123, R123, 0x1, -R0.reuse ;  /* 0x000000017b7ba824 */ /* 0x100fe200078e0a00 */
[----:B------:R-:W-:Y:S01]  /*5760*/  ISETP.GE.AND P2, PT, R12, RZ, PT ;  /* 0x000000ff0c00720c */ /* 0x000fe20003f46270 */
[----:B------:R-:W-:Y:S01]  /*5770*/  IMAD R65, R0, R8, R65 ;  /* 0x0000000800417224 */ /* 0x000fe200078e0241 */
[----:B------:R-:W-:Y:S01]  /*5780*/  LOP3.LUT R12, R6, 0x1c8, RZ, 0xfc, !PT ;  /* 0x000001c8060c7812 */ /* 0x000fe200078efcff */
[--C-:B------:R-:W-:Y:S01]  /*5790*/  @!P0 IMAD.IADD R121, R121, 0x1, -R0.reuse ;  /* 0x0000000179798824 */ /* 0x100fe200078e0a00 */
[C---:B------:R-:W-:Y:S01]  /*57a0*/  ISETP.GT.U32.AND P0, PT, R0.reuse, R75, PT ;  /* 0x0000004b0000720c */ /* 0x040fe20003f04070 */
[----:B------:R-:W-:Y:S01]  /*57b0*/  @!P3 IMAD.MOV R123, RZ, RZ, -R123 ;  /* 0x000000ffff7bb224 */ /* 0x000fe200078e0a7b */
[----:B------:R-:W-:Y:S01]  /*57c0*/  IABS R63, R12 ;  /* 0x0000000c003f7213 */ /* 0x000fe20000000000 */
[----:B------:R-:W-:Y:S01]  /*57d0*/  @!P6 IMAD.IADD R67, R67, 0x1, -R0 ;  /* 0x000000014343e824 */ /* 0x000fe200078e0a00 */
[C---:B------:R-:W-:Y:S01]  /*57e0*/  ISETP.GT.U32.AND P3, PT, R0.reuse, R65, PT ;  /* 0x000000410000720c */ /* 0x040fe20003f64070 */
[----:B------:R-:W-:Y:S01]  /*57f0*/  @!P5 IMAD.MOV R125, RZ, RZ, -R125 ;  /* 0x000000ffff7dd224 */ /* 0x000fe200078e0a7d */
[----:B------:R-:W-:Y:S01]  /*5800*/  IABS R49, R10 ;  /* 0x0000000a00317213 */ /* 0x000fe20000000000 */
[----:B------:R-:W-:Y:S01]  /*5810*/  IMAD.HI.U32 R8, R7, R63, RZ ;  /* 0x0000003f07087227 */ /* 0x000fe200078e00ff */
[----:B------:R-:W-:-:S02]  /*5820*/  ISETP.GT.U32.AND P5, PT, R0, R67, PT ;  /* 0x000000430000720c */ /* 0x000fc40003fa4070 */
[----:B------:R-:W-:Y:S01]  /*5830*/  ISETP.GE.AND P6, PT, R14, RZ, PT ;  /* 0x000000ff0e00720c */ /* 0x000fe20003fc6270 */
[----:B------:R-:W-:Y:S01]  /*5840*/  IMAD.MOV R8, RZ, RZ, -R8 ;  /* 0x000000ffff087224 */ /* 0x000fe200078e0a08 */
[----:B------:R-:W-:Y:S01]  /*5850*/  LOP3.LUT R14, R6, 0x1e8, RZ, 0xfc, !PT ;  /* 0x000001e8060e7812 */ /* 0x000fe200078efcff */
[--C-:B------:R-:W-:Y:S02]  /*5860*/  @!P0 IMAD.IADD R75, R75, 0x1, -R0.reuse ;  /* 0x000000014b4b8824 */ /* 0x100fe400078e0a00 */
[----:B------:R-:W-:Y:S01]  /*5870*/  @!P2 IMAD.MOV R69, RZ, RZ, -R69 ;  /* 0x000000ffff45a224 */ /* 0x000fe200078e0a45 */
[----:B------:R-:W-:Y:S01]  /*5880*/  ISETP.GE.AND P2, PT, R11, RZ, PT ;  /* 0x000000ff0b00720c */ /* 0x000fe20003f46270 */
[----:B------:R-:W-:Y:S01]  /*5890*/  @!P4 IMAD.MOV R121, RZ, RZ, -R121 ;  /* 0x000000ffff79c224 */ /* 0x000fe200078e0a79 */
[----:B------:R-:W-:Y:S01]  /*58a0*/  ISETP.GT.U32.AND P4, PT, R0, R75, PT ;  /* 0x0000004b0000720c */ /* 0x000fe20003f84070 */
[----:B------:R-:W-:Y:S01]  /*58b0*/  @!P3 IMAD.IADD R65, R65, 0x1, -R0 ;  /* 0x000000014141b824 */ /* 0x000fe200078e0a00 */
[----:B------:R-:W-:Y:S01]  /*58c0*/  LOP3.LUT R11, R6, 0x1d0, RZ, 0xfc, !PT ;  /* 0x000001d0060b7812 */ /* 0x000fe200078efcff */
[----:B------:R-:W-:Y:S01]  /*58d0*/  IMAD R63, R0, R8, R63 ;  /* 0x00000008003f7224 */ /* 0x000fe200078e023f */
[----:B------:R-:W-:Y:S01]  /*58e0*/  ISETP.GE.AND P3, PT, R12, RZ, PT ;  /* 0x000000ff0c00720c */ /* 0x000fe20003f66270 */
[----:B------:R-:W-:Y:S01]  /*58f0*/  IMAD.HI.U32 R8, R7, R49, RZ ;  /* 0x0000003107087227 */ /* 0x000fe200078e00ff */
[----:B------:R-:W-:-:S02]  /*5900*/  ISETP.GT.U32.AND P0, PT, R0, R65, PT ;  /* 0x000000410000720c */ /* 0x000fc40003f04070 */
[----:B------:R-:W-:Y:S01]  /*5910*/  IABS R61, R11 ;  /* 0x0000000b003d7213 */ /* 0x000fe20000000000 */
[----:B------:R-:W-:Y:S01]  /*5920*/  IMAD.MOV R8, RZ, RZ, -R8 ;  /* 0x000000ffff087224 */ /* 0x000fe200078e0a08 */
[----:B------:R-:W-:Y:S01]  /*5930*/  LOP3.LUT R12, R6, 0x1d8, RZ, 0xfc, !PT ;  /* 0x000001d8060c7812 */ /* 0x000fe200078efcff */
[----:B------:R-:W-:Y:S01]  /*5940*/  @!P5 IMAD.IADD R67, R67, 0x1, -R0 ;  /* 0x000000014343d824 */ /* 0x000fe200078e0a00 */
[----:B------:R-:W-:Y:S01]  /*5950*/  ISETP.GE.AND P5, PT, R15, RZ, PT ;  /* 0x000000ff0f00720c */ /* 0x000fe20003fa6270 */
[----:B------:R-:W-:Y:S01]  /*5960*/  IMAD R49, R0, R8, R49 ;  /* 0x0000000800317224 */ /* 0x000fe200078e0231 */
[----:B------:R-:W-:Y:S01]  /*5970*/  IABS R59, R12 ;  /* 0x0000000c003b7213 */ /* 0x000fe20000000000 */
[----:B------:R-:W-:Y:S01]  /*5980*/  IMAD.HI.U32 R8, R7, R61, RZ ;  /* 0x0000003d07087227 */ /* 0x000fe200078e00ff */
[----:B------:R-:W-:-:S03]  /*5990*/  IABS R15, R14 ;  /* 0x0000000e000f7213 */ /* 0x000fc60000000000 */
[----:B------:R-:W-:Y:S01]  /*59a0*/  @!P4 IMAD.IADD R75, R75, 0x1, -R0 ;  /* 0x000000014b4bc824 */ /* 0x000fe200078e0a00 */
[C---:B------:R-:W-:Y:S01]  /*59b0*/  ISETP.GT.U32.AND P4, PT, R0.reuse, R49, PT ;  /* 0x000000310000720c */ /* 0x040fe20003f84070 */
[----:B------:R-:W-:Y:S02]  /*59c0*/  IMAD.MOV R8, RZ, RZ, -R8 ;  /* 0x000000ffff087224 */ /* 0x000fe400078e0a08 */
[----:B------:R-:W-:Y:S01]  /*59d0*/  @!P1 IMAD.MOV R71, RZ, RZ, -R71 ;  /* 0x000000ffff479224 */ /* 0x000fe200078e0a47 */
[C---:B------:R-:W-:Y:S01]  /*59e0*/  ISETP.GT.U32.AND P1, PT, R0.reuse, R119, PT ;  /* 0x000000770000720c */ /* 0x040fe20003f24070 */
[--C-:B------:R-:W-:Y:S01]  /*59f0*/  @!P0 IMAD.IADD R65, R65, 0x1, -R0.reuse ;  /* 0x0000000141418824 */ /* 0x100fe200078e0a00 */
[----:B------:R-:W-:Y:S01]  /*5a00*/  ISETP.GE.AND P0, PT, R11, RZ, PT ;  /* 0x000000ff0b00720c */ /* 0x000fe20003f06270 */
[----:B------:R-:W-:Y:S02]  /*5a10*/  IMAD R61, R0, R8, R61 ;  /* 0x00000008003d7224 */ /* 0x000fe400078e023d */
[----:B------:R-:W-:Y:S01]  /*5a20*/  @!P6 IMAD.MOV R67, RZ, RZ, -R67 ;  /* 0x000000ffff43e224 */ /* 0x000fe200078e0a43 */
[----:B------:R-:W-:Y:S01]  /*5a30*/  ISETP.GE.AND P6, PT, R10, RZ, PT ;  /* 0x000000ff0a00720c */ /* 0x000fe20003fc6270 */
[----:B------:R-:W-:Y:S01]  /*5a40*/  @!P5 IMAD.MOV R65, RZ, RZ, -R65 ;  /* 0x000000ffff41d224 */ /* 0x000fe200078e0a41 */
[----:B------:R-:W-:Y:S01]  /*5a50*/  ISETP.GT.U32.AND P5, PT, R0, R61, PT ;  /* 0x0000003d0000720c */ /* 0x000fe20003fa4070 */
[----:B------:R-:W-:Y:S01]  /*5a60*/  @!P4 IMAD.IADD R49, R49, 0x1, -R0 ;  /* 0x000000013131c824 */ /* 0x000fe200078e0a00 */
[----:B------:R-:W-:-:S03]  /*5a70*/  LOP3.LUT R10, R6, 0x1d4, RZ, 0xfc, !PT ;  /* 0x000001d4060a7812 */ /* 0x000fc600078efcff */
[--C-:B------:R-:W-:Y:S01]  /*5a80*/  @!P1 IMAD.IADD R119, R119, 0x1, -R0.reuse ;  /* 0x0000000177779824 */ /* 0x100fe200078e0a00 */
[----:B------:R-:W-:Y:S02]  /*5a90*/  IABS R19, R10 ;  /* 0x0000000a00137213 */ /* 0x000fe40000000000 */
[----:B------:R-:W-:Y:S01]  /*5aa0*/  ISETP.GE.AND P1, PT, R16, RZ, PT ;  /* 0x000000ff1000720c */ /* 0x000fe20003f26270 */
[----:B------:R-:W-:Y:S01]  /*5ab0*/  @!P2 IMAD.MOV R119, RZ, RZ, -R119 ;  /* 0x000000ffff77a224 */ /* 0x000fe200078e0a77 */
[C---:B------:R-:W-:Y:S01]  /*5ac0*/  ISETP.GT.U32.AND P4, PT, R0.reuse, R49, PT ;  /* 0x000000310000720c */ /* 0x040fe20003f84070 */
[----:B------:R-:W-:Y:S01]  /*5ad0*/  IMAD.HI.U32 R8, R7, R19, RZ ;  /* 0x0000001307087227 */ /* 0x000fe200078e00ff */
[----:B------:R-:W-:Y:S02]  /*5ae0*/  ISETP.GT.U32.AND P2, PT, R0, R63, PT ;  /* 0x0000003f0000720c */ /* 0x000fe40003f44070 */
[----:B------:R-:W-:Y:S01]  /*5af0*/  LOP3.LUT R16, R6, 0x1f0, RZ, 0xfc, !PT ;  /* 0x000001f006107812 */ /* 0x000fe200078efcff */
[----:B------:R-:W-:-:S02]  /*5b00*/  @!P5 IMAD.IADD R61, R61, 0x1, -R0 ;  /* 0x000000013d3dd824 */ /* 0x000fc400078e0a00 */
[----:B------:R-:W-:Y:S02]  /*5b10*/  IMAD.MOV R11, RZ, RZ, -R8 ;  /* 0x000000ffff0b7224 */ /* 0x000fe400078e0a08 */
[----:B------:R-:W-:Y:S01]  /*5b20*/  IMAD.HI.U32 R8, R7, R59, RZ ;  /* 0x0000003b07087227 */ /* 0x000fe200078e00ff */
[----:B------:R-:W-:-:S03]  /*5b30*/  ISETP.GT.U32.AND P5, PT, R0, R61, PT ;  /* 0x0000003d0000720c */ /* 0x000fc60003fa4070 */
[----:B------:R-:W-:Y:S02]  /*5b40*/  IMAD R19, R0, R11, R19 ;  /* 0x0000000b00137224 */ /* 0x000fe400078e0213 */
[----:B------:R-:W-:Y:S01]  /*5b50*/  @!P1 IMAD.MOV R75, RZ, RZ, -R75 ;  /* 0x000000ffff4b9224 */ /* 0x000fe200078e0a4b */
[----:B------:R-:W-:Y:S01]  /*5b60*/  ISETP.GE.AND P1, PT, R10, RZ, PT ;  /* 0x000000ff0a00720c */ /* 0x000fe20003f26270 */
[----:B------:R-:W-:Y:S01]  /*5b70*/  @!P4 IMAD.IADD R49, R49, 0x1, -R0 ;  /* 0x000000013131c824 */ /* 0x000fe200078e0a00 */
[----:B------:R-:W-:Y:S01]  /*5b80*/  ISETP.GT.U32.AND P4, PT, R0, R19, PT ;  /* 0x000000130000720c */ /* 0x000fe20003f84070 */
[----:B------:R-:W-:-:S04]  /*5b90*/  IMAD.HI.U32 R10, R7, R57, RZ ;  /* 0x00000039070a7227 */ /* 0x000fc800078e00ff */
[----:B------:R-:W-:Y:S02]  /*5ba0*/  @!P2 IMAD.IADD R63, R63, 0x1, -R0 ;  /* 0x000000013f3fa824 */ /* 0x000fe400078e0a00 */
[----:B------:R-:W-:Y:S02]  /*5bb0*/  IMAD.MOV R8, RZ, RZ, -R8 ;  /* 0x000000ffff087224 */ /* 0x000fe400078e0a08 */
[----:B------:R-:W-:Y:S01]  /*5bc0*/  IMAD.MOV R10, RZ, RZ, -R10 ;  /* 0x000000ffff0a7224 */ /* 0x000fe200078e0a0a */
[C---:B------:R-:W-:Y:S01]  /*5bd0*/  ISETP.GT.U32.AND P2, PT, R0.reuse, R63, PT ;  /* 0x0000003f0000720c */ /* 0x040fe20003f44070 */
[----:B------:R-:W-:Y:S01]  /*5be0*/  IMAD R59, R0, R8, R59 ;  /* 0x00000008003b7224 */ /* 0x000fe200078e023b */
[----:B------:R-:W-:Y:S01]  /*5bf0*/  LOP3.LUT R8, R6, 0x1e0, RZ, 0xfc, !PT ;  /* 0x000001e006087812 */ /* 0x000fe200078efcff */
[C---:B------:R-:W-:Y:S02]  /*5c00*/  IMAD R57, R0.reuse, R10, R57 ;  /* 0x0000000a00397224 */ /* 0x040fe400078e0239 */
[--C-:B------:R-:W-:Y:S01]  /*5c10*/  @!P5 IMAD.IADD R61, R61, 0x1, -R0.reuse ;  /* 0x000000013d3dd824 */ /* 0x100fe200078e0a00 */
[C---:B------:R-:W-:Y:S01]  /*5c20*/  ISETP.GT.U32.AND P5, PT, R0.reuse, R59, PT ;  /* 0x0000003b0000720c */ /* 0x040fe20003fa4070 */
[--C-:B------:R-:W-:Y:S01]  /*5c30*/  @!P4 IMAD.IADD R19, R19, 0x1, -R0.reuse ;  /* 0x000000011313c824 */ /* 0x100fe200078e0a00 */
[----:B------:R-:W-:Y:S01]  /*5c40*/  IABS R17, R8 ;  /* 0x0000000800117213 */ /* 0x000fe20000000000 */
[----:B------:R-:W-:Y:S01]  /*5c50*/  @!P0 IMAD.MOV R61, RZ, RZ, -R61 ;  /* 0x000000ffff3d8224 */ /* 0x000fe200078e0a3d */
[C---:B------:R-:W-:Y:S01]  /*5c60*/  ISETP.GT.U32.AND P0, PT, R0.reuse, R57, PT ;  /* 0x000000390000720c */ /* 0x040fe20003f04070 */
[----:B------:R-:W-:Y:S01]  /*5c70*/  @!P6 IMAD.MOV R49, RZ, RZ, -R49 ;  /* 0x000000ffff31e224 */ /* 0x000fe200078e0a31 */
[----:B------:R-:W-:Y:S01]  /*5c80*/  ISETP.GT.U32.AND P4, PT, R0, R19, PT ;  /* 0x000000130000720c */ /* 0x000fe20003f84070 */
[----:B------:R-:W-:Y:S01]  /*5c90*/  @!P2 IMAD.IADD R63, R63, 0x1, -R0 ;  /* 0x000000013f3fa824 */ /* 0x000fe200078e0a00 */
[----:B------:R-:W-:Y:S01]  /*5ca0*/  ISETP.GE.AND P2, PT, R12, RZ, PT ;  /* 0x000000ff0c00720c */ /* 0x000fe20003f46270 */
[----:B------:R-:W-:Y:S01]  /*5cb0*/  IMAD.HI.U32 R11, R7, R15, RZ ;  /* 0x0000000f070b7227 */ /* 0x000fe200078e00ff */
[----:B------:R-:W-:-:S02]  /*5cc0*/  LOP3.LUT R12, R6, 0x1e4, RZ, 0xfc, !PT ;  /* 0x000001e4060c7812 */ /* 0x000fc400078efcff */
[----:B------:R-:W-:Y:S01]  /*5cd0*/  ISETP.GE.AND P6, PT, R8, RZ, PT ;  /* 0x000000ff0800720c */ /* 0x000fe20003fc6270 */
[----:B------:R-:W-:Y:S01]  /*5ce0*/  IMAD.HI.U32 R8, R7, R17, RZ ;  /* 0x0000001107087227 */ /* 0x000fe200078e00ff */
[----:B------:R-:W-:-:S03]  /*5cf0*/  IABS R53, R12 ;  /* 0x0000000c00357213 */ /* 0x000fc60000000000 */
[--C-:B------:R-:W-:Y:S02]  /*5d00*/  @!P5 IMAD.IADD R59, R59, 0x1, -R0.reuse ;  /* 0x000000013b3bd824 */ /* 0x100fe400078e0a00 */
[----:B------:R-:W-:Y:S02]  /*5d10*/  @!P0 IMAD.IADD R57, R57, 0x1, -R0 ;  /* 0x0000000139398824 */ /* 0x000fe400078e0a00 */
        /* <DEDUP_REMOVED lines=8> */
[----:B------:R-:W-:Y:S02]  /*5da0*/  IMAD.MOV R10, RZ, RZ, -R10 ;  /* 0x000000ffff0a7224 */ /* 0x000fe400078e0a0a */
[----:B------:R-:W-:Y:S01]  /*5db0*/  @!P1 IMAD.MOV R19, RZ, RZ, -R19 ;  /* 0x000000ffff139224 */ /* 0x000fe200078e0a13 */
[C---:B------:R-:W-:Y:S01]  /*5dc0*/  ISETP.GT.U32.AND P1, PT, R0.reuse, R17, PT ;  /* 0x000000110000720c */ /* 0x040fe20003f24070 */
[----:B------:R-:W-:Y:S02]  /*5dd0*/  IMAD.MOV R11, RZ, RZ, -R11 ;  /* 0x000000ffff0b7224 */ /* 0x000fe400078e0a0b */
[----:B------:R-:W-:Y:S01]  /*5de0*/  @!P3 IMAD.MOV R63, RZ, RZ, -R63 ;  /* 0x000000ffff3fb224 */ /* 0x000fe200078e0a3f */
[----:B------:R-:W-:Y:S01]  /*5df0*/  ISETP.GE.AND P3, PT, R13, RZ, PT ;  /* 0x000000ff0d00720c */ /* 0x000fe20003f66270 */
[C---:B------:R-:W-:Y:S01]  /*5e00*/  IMAD R53, R0.reuse, R10, R53 ;  /* 0x0000000a00357224 */ /* 0x040fe200078e0235 */
[----:B------:R-:W-:Y:S01]  /*5e10*/  IABS R13, R12 ;  /* 0x0000000c000d7213 */ /* 0x000fe20000000000 */
[----:B------:R-:W-:Y:S01]  /*5e20*/  IMAD R15, R0, R11, R15 ;  /* 0x0000000b000f7224 */ /* 0x000fe200078e020f */
[----:B------:R-:W-:Y:S01]  /*5e30*/  LOP3.LUT R10, R6, 0x1f8, RZ, 0xfc, !PT ;  /* 0x000001f8060a7812 */ /* 0x000fe200078efcff */
[--C-:B------:R-:W-:Y:S01]  /*5e40*/  @!P5 IMAD.IADD R59, R59, 0x1, -R0.reuse ;  /* 0x000000013b3bd824 */ /* 0x100fe200078e0a00 */
[C---:B------:R-:W-:Y:S01]  /*5e50*/  ISETP.GT.U32.AND P5, PT, R0.reuse, R53, PT ;  /* 0x000000350000720c */ /* 0x040fe20003fa4070 */
[----:B------:R-:W-:Y:S01]  /*5e60*/  @!P0 IMAD.IADD R57, R57, 0x1, -R0 ;  /* 0x0000000139398824 */ /* 0x000fe200078e0a00 */
[----:B------:R-:W-:Y:S01]  /*5e70*/  ISETP.GT.U32.AND P0, PT, R0, R15, PT ;  /* 0x0000000f0000720c */ /* 0x000fe20003f04070 */
[----:B------:R-:W-:Y:S01]  /*5e80*/  IMAD.HI.U32 R6, R7, R13, RZ ;  /* 0x0000000d07067227 */ /* 0x000fe200078e00ff */
[----:B------:R-:W-:-:S02]  /*5e90*/  IABS R11, R16 ;  /* 0x00000010000b7213 */ /* 0x000fc40000000000 */
[----:B------:R-:W-:Y:S01]  /*5ea0*/  IABS R51, R10 ;  /* 0x0000000a00337213 */ /* 0x000fe20000000000 */
[----:B------:R-:W-:Y:S02]  /*5eb0*/  IMAD.MOV R6, RZ, RZ, -R6 ;  /* 0x000000ffff067224 */ /* 0x000fe400078e0a06 */
[----:B------:R-:W-:Y:S02]  /*5ec0*/  @!P1 IMAD.IADD R17, R17, 0x1, -R0 ;  /* 0x0000000111119824 */ /* 0x000fe400078e0a00 */
[C---:B------:R-:W-:Y:S02]  /*5ed0*/  IMAD R13, R0.reuse, R6, R13 ;  /* 0x00000006000d7224 */ /* 0x040fe400078e020d */
[----:B------:R-:W-:Y:S01]  /*5ee0*/  IMAD.HI.U32 R6, R7, R11, RZ ;  /* 0x0000000b07067227 */ /* 0x000fe200078e00ff */
[----:B------:R-:W-:-:S03]  /*5ef0*/  ISETP.GT.U32.AND P1, PT, R0, R17, PT ;  /* 0x000000110000720c */ /* 0x000fc60003f24070 */
[--C-:B------:R-:W-:Y:S01]  /*5f00*/  @!P5 IMAD.IADD R53, R53, 0x1, -R0.reuse ;  /* 0x000000013535d824 */ /* 0x100fe200078e0a00 */
[C---:B------:R-:W-:Y:S01]  /*5f10*/  ISETP.GT.U32.AND P5, PT, R0.reuse, R13, PT ;  /* 0x0000000d0000720c */ /* 0x040fe20003fa4070 */
[----:B------:R-:W-:Y:S02]  /*5f20*/  @!P0 IMAD.IADD R15, R15, 0x1, -R0 ;  /* 0x000000010f0f8824 */ /* 0x000fe400078e0a00 */
[----:B------:R-:W-:Y:S01]  /*5f30*/  IMAD.MOV R6, RZ, RZ, -R6 ;  /* 0x000000ffff067224 */ /* 0x000fe200078e0a06 */
[C---:B------:R-:W-:Y:S01]  /*5f40*/  ISETP.GT.U32.AND P0, PT, R0.reuse, R53, PT ;  /* 0x000000350000720c */ /* 0x040fe20003f04070 */
[----:B------:R-:W-:Y:S01]  /*5f50*/  @!P2 IMAD.MOV R59, RZ, RZ, -R59 ;  /* 0x000000ffff3ba224 */ /* 0x000fe200078e0a3b */
[----:B------:R-:W-:Y:S01]  /*5f60*/  ISETP.GT.U32.AND P2, PT, R0, R15, PT ;  /* 0x0000000f0000720c */ /* 0x000fe20003f44070 */
[----:B------:R-:W-:-:S04]  /*5f70*/  IMAD.HI.U32 R8, R7, R55, RZ ;  /* 0x0000003707087227 */ /* 0x000fc800078e00ff */
[----:B------:R-:W-:Y:S01]  /*5f80*/  IMAD R11, R0, R6, R11 ;  /* 0x00000006000b7224 */ /* 0x000fe200078e020b */
[----:B------:R-:W-:Y:S01]  /*5f90*/  IADD3 R6, R124, -0x1, RZ ;  /* 0xffffffff7c067810 */ /* 0x000fe20007ffe0ff */
[----:B------:R-:W-:-:S04]  /*5fa0*/  IMAD.HI.U32 R7, R7, R51, RZ ;  /* 0x0000003307077227 */ /* 0x000fc800078e00ff */
[----:B------:R-:W-:Y:S02]  /*5fb0*/  IMAD.MOV R8, RZ, RZ, -R8 ;  /* 0x000000ffff087224 */ /* 0x000fe400078e0a08 */
[--C-:B------:R-:W-:Y:S01]  /*5fc0*/  @!P1 IMAD.IADD R17, R17, 0x1, -R0.reuse ;  /* 0x0000000111119824 */ /* 0x100fe200078e0a00 */
[C---:B------:R-:W-:Y:S01]  /*5fd0*/  ISETP.GT.U32.AND P1, PT, R0.reuse, R11, PT ;  /* 0x0000000b0000720c */ /* 0x040fe20003f24070 */
[----:B------:R-:W-:Y:S02]  /*5fe0*/  IMAD.MOV R7, RZ, RZ, -R7 ;  /* 0x000000ffff077224 */ /* 0x000fe400078e0a07 */
[--C-:B------:R-:W-:Y:S02]  /*5ff0*/  @!P5 IMAD.IADD R13, R13, 0x1, -R0.reuse ;  /* 0x000000010d0dd824 */ /* 0x100fe400078e0a00 */
[C---:B------:R-:W-:Y:S01]  /*6000*/  IMAD R55, R0.reuse, R8, R55 ;  /* 0x0000000800377224 */ /* 0x040fe200078e0237 */
[----:B------:R-:W-:Y:S01]  /*6010*/  LOP3.LUT R8, RZ, c[0x0][0x17c], RZ, 0x33, !PT ;  /* 0x00005f00ff087a12 */ /* 0x000fe200078e33ff */
[C---:B------:R-:W-:Y:S01]  /*6020*/  IMAD R51, R0.reuse, R7, R51 ;  /* 0x0000000700337224 */ /* 0x040fe200078e0233 */
[C---:B------:R-:W-:Y:S01]  /*6030*/  ISETP.GT.U32.AND P5, PT, R0.reuse, R13, PT ;  /* 0x0000000d0000720c */ /* 0x040fe20003fa4070 */
[--C-:B------:R-:W-:Y:S01]  /*6040*/  @!P0 IMAD.IADD R53, R53, 0x1, -R0.reuse ;  /* 0x0000000135358824 */ /* 0x100fe200078e0a00 */
[C---:B------:R-:W-:Y:S01]  /*6050*/  ISETP.GT.U32.AND P0, PT, R0.reuse, R55, PT ;  /* 0x000000370000720c */ /* 0x040fe20003f04070 */
[--C-:B------:R-:W-:Y:S01]  /*6060*/  @!P2 IMAD.IADD R15, R15, 0x1, -R0.reuse ;  /* 0x000000010f0fa824 */ /* 0x100fe200078e0a00 */
[----:B------:R-:W-:Y:S01]  /*6070*/  ISETP.GT.U32.AND P2, PT, R0, R51, PT ;  /* 0x000000330000720c */ /* 0x000fe20003f44070 */
[--C-:B------:R-:W-:Y:S01]  /*6080*/  @!P1 IMAD.IADD R11, R11, 0x1, -R0.reuse ;  /* 0x000000010b0b9824 */ /* 0x100fe200078e0a00 */
[----:B------:R-:W-:Y:S01]  /*6090*/  ISETP.GE.U32.AND P1, PT, R6, 0x7fffffe0, PT ;  /* 0x7fffffe00600780c */ /* 0x000fe20003f26070 */
[----:B------:R-:W-:Y:S01]  /*60a0*/  @!P3 IMAD.MOV R57, RZ, RZ, -R57 ;  /* 0x000000ffff39b224 */ /* 0x000fe200078e0a39 */
[----:B------:R-:W-:Y:S01]  /*60b0*/  IADD3 R6, R124, -0x5, RZ ;  /* 0xfffffffb7c067810 */ /* 0x000fe20007ffe0ff */
[----:B------:R-:W-:Y:S01]  /*60c0*/  @!P6 IMAD.MOV R17, RZ, RZ, -R17 ;  /* 0x000000ffff11e224 */ /* 0x000fe200078e0a11 */
[----:B------:R-:W-:Y:S01]  /*60d0*/  ISETP.GT.U32.AND P3, PT, R0, R11, PT ;  /* 0x0000000b0000720c */ /* 0x000fe20003f64070 */
[----:B------:R-:W-:Y:S01]  /*60e0*/  @!P4 IMAD.MOV R53, RZ, RZ, -R53 ;  /* 0x000000ffff35c224 */ /* 0x000fe200078e0a35 */
[----:B------:R-:W-:Y:S01]  /*60f0*/  ISETP.GE.AND P6, PT, R14, RZ, PT ;  /* 0x000000ff0e00720c */ /* 0x000fe20003fc6270 */
[--C-:B------:R-:W-:Y:S01]  /*6100*/  @!P5 IMAD.IADD R13, R13, 0x1, -R0.reuse ;  /* 0x000000010d0dd824 */ /* 0x100fe200078e0a00 */
[----:B------:R-:W-:Y:S01]  /*6110*/  ISETP.GE.AND P5, PT, R12, RZ, PT ;  /* 0x000000ff0c00720c */ /* 0x000fe20003fa6270 */
[--C-:B------:R-:W-:Y:S01]  /*6120*/  @!P0 IMAD.IADD R55, R55, 0x1, -R0.reuse ;  /* 0x0000000137378824 */ /* 0x100fe200078e0a00 */
[----:B------:R-:W-:Y:S01]  /*6130*/  ISETP.GE.AND P0, PT, R16, RZ, PT ;  /* 0x000000ff1000720c */ /* 0x000fe20003f06270 */
[----:B------:R-:W-:Y:S01]  /*6140*/  @!P2 IMAD.IADD R51, R51, 0x1, -R0 ;  /* 0x000000013333a824 */ /* 0x000fe200078e0a00 */
[----:B------:R-:W-:-:S02]  /*6150*/  IADD3 R7, R124, -0x9, RZ ;  /* 0xfffffff77c077810 */ /* 0x000fc40007ffe0ff */
[C---:B------:R-:W-:Y:S02]  /*6160*/  ISETP.GT.U32.AND P4, PT, R0.reuse, R55, PT ;  /* 0x000000370000720c */ /* 0x040fe40003f84070 */
[----:B------:R-:W-:Y:S01]  /*6170*/  ISETP.GT.U32.AND P2, PT, R0, R51, PT ;  /* 0x000000330000720c */ /* 0x000fe20003f44070 */
[----:B------:R-:W-:Y:S01]  /*6180*/  @!P3 IMAD.IADD R11, R11, 0x1, -R0 ;  /* 0x000000010b0bb824 */ /* 0x000fe200078e0a00 */
[----:B------:R-:W-:Y:S01]  /*6190*/  ISETP.GE.U32.AND P3, PT, R7, 0x7fffffd8, PT ;  /* 0x7fffffd80700780c */ /* 0x000fe20003f66070 */
[----:B------:R-:W-:Y:S01]  /*61a0*/  @!P6 IMAD.MOV R15, RZ, RZ, -R15 ;  /* 0x000000ffff0fe224 */ /* 0x000fe200078e0a0f */
[----:B------:R-:W-:Y:S01]  /*61b0*/  ISETP.GE.U32.AND P6, PT, R6, 0x7fffffdc, PT ;  /* 0x7fffffdc0600780c */ /* 0x000fe20003fc6070 */
[----:B------:R-:W-:Y:S01]  /*61c0*/  @!P5 IMAD.MOV R13, RZ, RZ, -R13 ;  /* 0x000000ffff0dd224 */ /* 0x000fe200078e0a0d */
[----:B------:R-:W-:Y:S01]  /*61d0*/  ISETP.GE.AND P5, PT, R18, RZ, PT ;  /* 0x000000ff1200720c */ /* 0x000fe20003fa6270 */
[----:B------:R-:W-:Y:S01]  /*61e0*/  @!P0 IMAD.MOV R11, RZ, RZ, -R11 ;  /* 0x000000ffff0b8224 */ /* 0x000fe200078e0a0b */
[----:B------:R-:W-:-:S02]  /*61f0*/  ISETP.GE.AND P0, PT, R10, RZ, PT ;  /* 0x000000ff0a00720c */ /* 0x000fc40003f06270 */
[----:B------:R-:W-:Y:S01]  /*6200*/  IADD3 R6, R124, -0xd, RZ ;  /* 0xfffffff37c067810 */ /* 0x000fe20007ffe0ff */
[--C-:B------:R-:W-:Y:S02]  /*6210*/  @!P4 IMAD.IADD R55, R55, 0x1, -R0.reuse ;  /* 0x000000013737c824 */ /* 0x100fe400078e0a00 */
[----:B------:R-:W-:Y:S01]  /*6220*/  @!P2 IMAD.IADD R51, R51, 0x1, -R0 ;  /* 0x000000013333a824 */ /* 0x000fe200078e0a00 */
[----:B------:R-:W-:Y:S01]  /*6230*/  ISETP.NE.AND P2, PT, RZ, c[0x0][0x17c], PT ;  /* 0x00005f00ff007a0c */ /* 0x000fe20003f45270 */
[----:B------:R-:W-:Y:S01]  /*6240*/  IMAD R0, R20, c[0x0][0x18c], RZ ;  /* 0x0000630014007a24 */ /* 0x000fe200078e02ff */
[----:B------:R-:W-:Y:S02]  /*6250*/  ISETP.GE.U32.AND P4, PT, R6, 0x7fffffd4, PT ;  /* 0x7fffffd40600780c */ /* 0x000fe40003f86070 */
[----:B------:R-:W-:Y:S01]  /*6260*/  SEL R7, R8, R21, !P2 ;  /* 0x0000001508077207 */ /* 0x000fe20005000000 */
[----:B------:R-:W-:Y:S01]  /*6270*/  @!P5 IMAD.MOV R55, RZ, RZ, -R55 ;  /* 0x000000ffff37d224 */ /* 0x000fe200078e0a37 */
[----:B------:R-:W-:Y:S01]  /*6280*/  IADD3 R6, R124, -0x11, RZ ;  /* 0xffffffef7c067810 */ /* 0x000fe20007ffe0ff */
[----:B------:R-:W-:Y:S01]  /*6290*/  @!P0 IMAD.MOV R51, RZ, RZ, -R51 ;  /* 0x000000ffff338224 */ /* 0x000fe200078e0a33 */
[----:B------:R-:W-:Y:S01]  /*62a0*/  SEL R60, R8, R19, !P2 ;  /* 0x00000013083c7207 */ /* 0x000fe20005000000 */
[----:B------:R-:W-:Y:S01]  /*62b0*/  IMAD R19, R7, c[0x0][0x190], RZ ;  /* 0x0000640007137a24 */ /* 0x000fe200078e02ff */
[----:B------:R-:W-:-:S02]  /*62c0*/  ISETP.GE.U32.AND P5, PT, R6, 0x7fffffd0, PT ;  /* 0x7fffffd00600780c */ /* 0x000fc40003fa6070 */
[----:B------:R-:W-:Y:S01]  /*62d0*/  LEA R50, P0, R0, c[0x0][0x168], 0x2 ;  /* 0x00005a0000327a11 */ /* 0x000fe200078010ff */
[----:B------:R-:W-:Y:S01]  /*62e0*/  IMAD R60, R60, c[0x0][0x190], RZ ;  /* 0x000064003c3c7a24 */ /* 0x000fe200078e02ff */
[C---:B------:R-:W-:Y:S02]  /*62f0*/  SEL R6, R8.reuse, R9, !P2 ;  /* 0x0000000908067207 */ /* 0x040fe40005000000 */
[C---:B------:R-:W-:Y:S02]  /*6300*/  SEL R32, R8.reuse, R73, !P2 ;  /* 0x0000004908207207 */ /* 0x040fe40005000000 */
[C---:B------:R-:W-:Y:S02]  /*6310*/  SEL R34, R8.reuse, R77, !P2 ;  /* 0x0000004d08227207 */ /* 0x040fe40005000000 */
[C---:B------:R-:W-:Y:S02]  /*6320*/  SEL R38, R8.reuse, R79, !P2 ;  /* 0x0000004f08267207 */ /* 0x040fe40005000000 */
[----:B------:R-:W-:-:S02]  /*6330*/  SEL R40, R8, R81, !P2 ;  /* 0x0000005108287207 */ /* 0x000fc40005000000 */
[C---:B------:R-:W-:Y:S02]  /*6340*/  SEL R9, R8.reuse, R25, !P2 ;  /* 0x0000001908097207 */ /* 0x040fe40005000000 */
        /* <DEDUP_REMOVED lines=24> */
[----:B------:R-:W-:Y:S01]  /*64d0*/  SEL R90, R8, R107, !P2 ;  /* 0x0000006b085a7207 */ /* 0x000fe20005000000 */
[----:B------:R-:W-:Y:S01]  /*64e0*/  IMAD R7, R88, c[0x0][0x190], RZ ;  /* 0x0000640058077a24 */ /* 0x000fe200078e02ff */
[C---:B------:R-:W-:Y:S02]  /*64f0*/  SEL R114, R8.reuse, R109, !P2 ;  /* 0x0000006d08727207 */ /* 0x040fe40005000000 */
[C---:B------:R-:W-:Y:S02]  /*6500*/  SEL R92, R8.reuse, R111, !P2 ;  /* 0x0000006f085c7207 */ /* 0x040fe40005000000 */
[C---:B------:R-:W-:Y:S02]  /*6510*/  SEL R108, R8.reuse, R113, !P2 ;  /* 0x00000071086c7207 */ /* 0x040fe40005000000 */
[----:B------:R-:W-:-:S02]  /*6520*/  SEL R94, R8, R115, !P2 ;  /* 0x00000073085e7207 */ /* 0x000fc40005000000 */
[C---:B------:R-:W-:Y:S02]  /*6530*/  SEL R96, R8.reuse, R117, !P2 ;  /* 0x0000007508607207 */ /* 0x040fe40005000000 */
[C---:B------:R-:W-:Y:S02]  /*6540*/  SEL R81, R8.reuse, R52, !P2 ;  /* 0x0000003408517207 */ /* 0x040fe40005000000 */
[C---:B------:R-:W-:Y:S02]  /*6550*/  SEL R79, R8.reuse, R54, !P2 ;  /* 0x00000036084f7207 */ /* 0x040fe40005000000 */
[C---:B------:R-:W-:Y:S01]  /*6560*/  SEL R77, R8.reuse, R56, !P2 ;  /* 0x00000038084d7207 */ /* 0x040fe20005000000 */
[----:B------:R-:W-:Y:S01]  /*6570*/  IMAD R81, R81, c[0x0][0x190], RZ ;  /* 0x0000640051517a24 */ /* 0x000fe200078e02ff */
        /* <DEDUP_REMOVED lines=52> */
[----:B------:R-:W-:-:S02]  /*68c0*/  SEL R110, R8, R159, !P2 ;  /* 0x0000009f086e7207 */ /* 0x000fc40005000000 */
[----:B------:R-:W-:Y:S01]  /*68d0*/  SEL R100, R8, R181, !P2 ;  /* 0x000000b508647207 */ /* 0x000fe20005000000 */
[----:B------:R-:W-:Y:S01]  /*68e0*/  IMAD R181, R114, c[0x0][0x190], RZ ;  /* 0x0000640072b57a24 */ /* 0x000fe200078e02ff */
        /* <DEDUP_REMOVED lines=28> */
[C---:B------:R-:W-:Y:S01]  /*6ab0*/  SEL R107, R8.reuse, R209, !P2 ;  /* 0x000000d1086b7207 */ /* 0x040fe20005000000 */
        /* <DEDUP_REMOVED lines=89> */
[----:B------:R-:W-:Y:S01]  /*7050*/  LEA.HI.X.SX32 R0, R0, c[0x0][0x16c], 0x2, P0 ;  /* 0x00005b0000007a11 */ /* 0x000fe200000f16ff */
[----:B------:R-:W-:Y:S01]  /*7060*/  IMAD R39, R39, c[0x0][0x190], RZ ;  /* 0x0000640027277a24 */ /* 0x000fe200078e02ff */
[----:B--2---:R-:W-:Y:S01]  /*7070*/  LEA R242, P2, R19, R50, 0x2 ;  /* 0x0000003213f27211 */ /* 0x004fe200078410ff */
[----:B------:R-:W-:Y:S01]  /*7080*/  IMAD R97, R97, c[0x0][0x190], RZ ;  /* 0x0000640061617a24 */ /* 0x000fe200078e02ff */
[----:B------:R-:W-:Y:S01]  /*7090*/  LEA R48, P0, R5, c[0x0][0x160], 0x2 ;  /* 0x0000580005307a11 */ /* 0x000fe200078010ff */
[----:B------:R-:W-:Y:S01]  /*70a0*/  IMAD R41, R41, c[0x0][0x190], RZ ;  /* 0x0000640029297a24 */ /* 0x000fe200078e02ff */
[----:B------:R-:W-:Y:S01]  /*70b0*/  LEA.HI.X.SX32 R243, R19, R0, 0x2, P2 ;  /* 0x0000000013f37211 */ /* 0x000fe200010f16ff */
[----:B------:R-:W-:Y:S01]  /*70c0*/  IMAD R19, R80, c[0x0][0x190], RZ ;  /* 0x0000640050137a24 */ /* 0x000fe200078e02ff */
[C---:B------:R-:W-:Y:S01]  /*70d0*/  LEA R154, P2, R2.reuse, c[0x0][0x160], 0x2 ;  /* 0x00005800029a7a11 */ /* 0x040fe200078410ff */
[----:B------:R-:W-:Y:S01]  /*70e0*/  IMAD R95, R95, c[0x0][0x190], RZ ;  /* 0x000064005f5f7a24 */ /* 0x000fe200078e02ff */
[----:B------:R-:W-:Y:S01]  /*70f0*/  LEA.HI.X.SX32 R49, R5, c[0x0][0x164], 0x2, P0 ;  /* 0x0000590005317a11 */ /* 0x000fe200000f16ff */
[----:B------:R1:W-:Y:S01]  /*7100*/  STL.64 [R1+0x36d8], R242 ;  /* 0x0036d8f201007387 */ /* 0x0003e20000100a00 */
[----:B------:R-:W-:Y:S01]  /*7110*/  LEA.HI.X.SX32 R155, R2, c[0x0][0x164], 0x2, P2 ;  /* 0x00005900029b7a11 */ /* 0x000fe200010f16ff */
[----:B------:R-:W-:Y:S01]  /*7120*/  IMAD R43, R43, c[0x0][0x190], RZ ;  /* 0x000064002b2b7a24 */ /* 0x000fe200078e02ff */
[C---:B------:R-:W-:Y:S01]  /*7130*/  LEA R158, P2, R4.reuse, c[0x0][0x160], 0x2 ;  /* 0x00005800049e7a11 */ /* 0x040fe200078410ff */
[----:B------:R-:W-:Y:S01]  /*7140*/  IMAD R93, R93, c[0x0][0x190], RZ ;  /* 0x000064005d5d7a24 */ /* 0x000fe200078e02ff */
[----:B------:R-:W-:Y:S01]  /*7150*/  LEA R156, P0, R3, c[0x0][0x160], 0x2 ;  /* 0x00005800039c7a11 */ /* 0x000fe200078010ff */
[----:B------:R-:W-:Y:S01]  /*7160*/  IMAD R45, R45, c[0x0][0x190], RZ ;  /* 0x000064002d2d7a24 */ /* 0x000fe200078e02ff */
[----:B------:R-:W-:Y:S01]  /*7170*/  LEA.HI.X.SX32 R159, R4, c[0x0][0x164], 0x2, P2 ;  /* 0x00005900049f7a11 */ /* 0x000fe200010f16ff */
[----:B------:R-:W-:Y:S01]  /*7180*/  IMAD R91, R91, c[0x0][0x190], RZ ;  /* 0x000064005b5b7a24 */ /* 0x000fe200078e02ff */
[----:B------:R-:W-:Y:S01]  /*7190*/  LEA R244, P2, R209, R50, 0x2 ;  /* 0x00000032d1f47211 */ /* 0x000fe200078410ff */
[----:B------:R-:W-:Y:S01]  /*71a0*/  IMAD R47, R47, c[0x0][0x190], RZ ;  /* 0x000064002f2f7a24 */ /* 0x000fe200078e02ff */
[----:B------:R-:W-:Y:S01]  /*71b0*/  LEA.HI.X.SX32 R157, R3, c[0x0][0x164], 0x2, P0 ;  /* 0x00005900039d7a11 */ /* 0x000fe200000f16ff */
[----:B------:R-:W-:Y:S01]  /*71c0*/  IMAD R89, R89, c[0x0][0x190], RZ ;  /* 0x0000640059597a24 */ /* 0x000fe200078e02ff */
[----:B------:R-:W-:Y:S01]  /*71d0*/  LEA.HI.X.SX32 R245, R209, R0, 0x2, P2 ;  /* 0x00000000d1f57211 */ /* 0x000fe200010f16ff */
[----:B------:R-:W-:Y:S01]  /*71e0*/  IMAD R87, R87, c[0x0][0x190], RZ ;  /* 0x0000640057577a24 */ /* 0x000fe200078e02ff */
[-C--:B------:R-:W-:Y:S01]  /*71f0*/  LEA R2, P2, R213, R50.reuse, 0x2 ;  /* 0x00000032d5027211 */ /* 0x080fe200078410ff */
[----:B------:R-:W-:Y:S01]  /*7200*/  IMAD R85, R85, c[0x0][0x190], RZ ;  /* 0x0000640055557a24 */ /* 0x000fe200078e02ff */
[----:B------:R-:W-:Y:S01]  /*7210*/  LEA R202, P0, R203, R50, 0x2 ;  /* 0x00000032cbca7211 */ /* 0x000fe200078010ff */
[----:B------:R-:W-:Y:S01]  /*7220*/  STL.64 [R1+0x58], R244 ;  /* 0x000058f401007387 */ /* 0x000fe20000100a00 */
[-C--:B------:R-:W-:Y:S01]  /*7230*/  LEA.HI.X.SX32 R3, R213, R0.reuse, 0x2, P2 ;  /* 0x00000000d5037211 */ /* 0x080fe200010f16ff */
[----:B------:R-:W-:Y:S01]  /*7240*/  IMAD R83, R83, c[0x0][0x190], RZ ;  /* 0x0000640053537a24 */ /* 0x000fe200078e02ff */
[----:B------:R-:W-:Y:S01]  /*7250*/  LEA.HI.X.SX32 R203, R203, R0, 0x2, P0 ;  /* 0x00000000cbcb7211 */ /* 0x000fe200000f16ff */
[----:B------:R-:W-:Y:S01]  /*7260*/  IMAD R78, R78, c[0x0][0x190], RZ ;  /* 0x000064004e4e7a24 */ /* 0x000fe200078e02ff */
[C---:B-1----:R-:W-:Y:S01]  /*7270*/  LEA R242, P0, R211.reuse, R50, 0x2 ;  /* 0x00000032d3f27211 */ /* 0x042fe200078010ff */
[----:B------:R1:W-:Y:S01]  /*7280*/  STL.64 [R1+0x50], R2 ;  /* 0x0000500201007387 */ /* 0x0003e20000100a00 */
[----:B------:R-:W-:Y:S01]  /*7290*/  IMAD R76, R76, c[0x0][0x190], RZ ;  /* 0x000064004c4c7a24 */ /* 0x000fe200078e02ff */
[----:B------:R-:W-:Y:S01]  /*72a0*/  IADD3 R75, R124, -0x15, RZ ;  /* 0xffffffeb7c4b7810 */ /* 0x000fe20007ffe0ff */
[----:B------:R-:W-:Y:S01]  /*72b0*/  IMAD R74, R74, c[0x0][0x190], RZ ;  /* 0x000064004a4a7a24 */ /* 0x000fe200078e02ff */
[----:B------:R-:W-:Y:S01]  /*72c0*/  LEA.HI.X.SX32 R243, R211, R0, 0x2, P0 ;  /* 0x00000000d3f37211 */ /* 0x000fe200000f16ff */
[----:B------:R-:W-:Y:S01]  /*72d0*/  IMAD R72, R72, c[0x0][0x190], RZ ;  /* 0x0000640048487a24 */ /* 0x000fe200078e02ff */
[----:B------:R-:W-:Y:S01]  /*72e0*/  LEA R248, P0, R215, R50, 0x2 ;  /* 0x00000032d7f87211 */ /* 0x000fe200078010ff */
[----:B------:R-:W-:-:S02]  /*72f0*/  IMAD R71, R71, c[0x0][0x190], RZ ;  /* 0x0000640047477a24 */ /* 0x000fc400078e02ff */
[----:B------:R-:W-:Y:S01]  /*7300*/  STL.64 [R1+0x38], R242 ;  /* 0x000038f201007387 */ /* 0x000fe20000100a00 */
[----:B------:R-:W-:Y:S01]  /*7310*/  LEA.HI.X.SX32 R249, R215, R0, 0x2, P0 ;  /* 0x00000000d7f97211 */ /* 0x000fe200000f16ff */
[----:B------:R-:W-:Y:S01]  /*7320*/  IMAD R70, R70, c[0x0][0x190], RZ ;  /* 0x0000640046467a24 */ /* 0x000fe200078e02ff */
[-C--:B-1----:R-:W-:Y:S01]  /*7330*/  LEA R2, P2, R217, R50.reuse, 0x2 ;  /* 0x00000032d9027211 */ /* 0x082fe200078410ff */
[----:B------:R-:W-:Y:S01]  /*7340*/  IMAD R69, R69, c[0x0][0x190], RZ ;  /* 0x0000640045457a24 */ /* 0x000fe200078e02ff */
[----:B------:R-:W-:Y:S01]  /*7350*/  LEA R210, P0, R219, R50, 0x2 ;  /* 0x00000032dbd27211 */ /* 0x000fe200078010ff */
[----:B------:R-:W-:Y:S01]  /*7360*/  IMAD R68, R68, c[0x0][0x190], RZ ;  /* 0x0000640044447a24 */ /* 0x000fe200078e02ff */
[-C--:B------:R-:W-:Y:S01]  /*7370*/  LEA.HI.X.SX32 R3, R217, R0.reuse, 0x2, P2 ;  /* 0x00000000d9037211 */ /* 0x080fe200010f16ff */
[----:B------:R-:W-:Y:S01]  /*7380*/  IMAD R67, R67, c[0x0][0x190], RZ ;  /* 0x0000640043437a24 */ /* 0x000fe200078e02ff */
[----:B------:R-:W-:Y:S01]  /*7390*/  LEA.HI.X.SX32 R211, R219, R0, 0x2, P0 ;  /* 0x00000000dbd37211 */ /* 0x000fe200000f16ff */
[----:B------:R-:W-:Y:S01]  /*73a0*/  IMAD R66, R66, c[0x0][0x190], RZ ;  /* 0x0000640042427a24 */ /* 0x000fe200078e02ff */
[----:B------:R-:W-:Y:S01]  /*73b0*/  LEA R208, P0, R223, R50, 0x2 ;  /* 0x00000032dfd07211 */ /* 0x000fe200078010ff */
[----:B------:R1:W-:Y:S01]  /*73c0*/  STL.64 [R1+0x208], R2 ;  /* 0x0002080201007387 */ /* 0x0003e20000100a00 */
[----:B------:R-:W-:-:S02]  /*73d0*/  IMAD R65, R65, c[0x0][0x190], RZ ;  /* 0x0000640041417a24 */ /* 0x000fc400078e02ff */
[----:B------:R-:W-:Y:S01]  /*73e0*/  LEA.HI.X.SX32 R209, R223, R0, 0x2, P0 ;  /* 0x00000000dfd17211 */ /* 0x000fe200000f16ff */
[----:B------:R-:W-:Y:S01]  /*73f0*/  STL.64 [R1+0x30], R248 ;  /* 0x000030f801007387 */ /* 0x000fe20000100a00 */
[----:B------:R-:W-:Y:S01]  /*7400*/  LEA R222, P0, R227, R50, 0x2 ;  /* 0x00000032e3de7211 */ /* 0x000fe200078010ff */
[----:B------:R-:W-:Y:S02]  /*7410*/  IMAD R64, R64, c[0x0][0x190], RZ ;  /* 0x0000640040407a24 */ /* 0x000fe400078e02ff */
[----:B------:R-:W-:Y:S01]  /*7420*/  IMAD R63, R63, c[0x0][0x190], RZ ;  /* 0x000064003f3f7a24 */ /* 0x000fe200078e02ff */
[----:B------:R-:W-:Y:S01]  /*7430*/  LEA.HI.X.SX32 R223, R227, R0, 0x2, P0 ;  /* 0x00000000e3df7211 */ /* 0x000fe200000f16ff */
[----:B------:R-:W-:Y:S01]  /*7440*/  IMAD R62, R62, c[0x0][0x190], RZ ;  /* 0x000064003e3e7a24 */ /* 0x000fe200078e02ff */
[-C--:B------:R-:W-:Y:S01]  /*7450*/  LEA R226, P0, R231, R50.reuse, 0x2 ;  /* 0x00000032e7e27211 */ /* 0x080fe200078010ff */
[----:B------:R-:W-:Y:S01]  /*7460*/  IMAD R61, R61, c[0x0][0x190], RZ ;  /* 0x000064003d3d7a24 */ /* 0x000fe200078e02ff */
[----:B-1----:R-:W-:Y:S01]  /*7470*/  LEA R2, P2, R221, R50, 0x2 ;  /* 0x00000032dd027211 */ /* 0x002fe200078410ff */
[----:B------:R-:W-:Y:S01]  /*7480*/  IMAD R59, R59, c[0x0][0x190], RZ ;  /* 0x000064003b3b7a24 */ /* 0x000fe200078e02ff */
[-C--:B------:R-:W-:Y:S01]  /*7490*/  LEA.HI.X.SX32 R227, R231, R0.reuse, 0x2, P0 ;  /* 0x00000000e7e37211 */ /* 0x080fe200000f16ff */
[----:B------:R-:W-:Y:S01]  /*74a0*/  IMAD R57, R57, c[0x0][0x190], RZ ;  /* 0x0000640039397a24 */ /* 0x000fe200078e02ff */
[----:B------:R-:W-:Y:S01]  /*74b0*/  LEA.HI.X.SX32 R3, R221, R0, 0x2, P2 ;  /* 0x00000000dd037211 */ /* 0x000fe200010f16ff */
[----:B------:R-:W-:Y:S01]  /*74c0*/  IMAD R54, R54, c[0x0][0x190], RZ ;  /* 0x0000640036367a24 */ /* 0x000fe200078e02ff */
[----:B------:R-:W-:Y:S01]  /*74d0*/  LEA R228, P0, R235, R50, 0x2 ;  /* 0x00000032ebe47211 */ /* 0x000fe200078010ff */
[----:B------:R-:W-:-:S02]  /*74e0*/  IMAD R53, R53, c[0x0][0x190], RZ ;  /* 0x0000640035357a24 */ /* 0x000fc400078e02ff */
[----:B------:R1:W-:Y:S01]  /*74f0*/  STL.64 [R1+0x220], R2 ;  /* 0x0002200201007387 */ /* 0x0003e20000100a00 */
[----:B------:R-:W-:Y:S02]  /*7500*/  IMAD R52, R52, c[0x0][0x190], RZ ;  /* 0x0000640034347a24 */ /* 0x000fe400078e02ff */
[----:B------:R-:W-:Y:S01]  /*7510*/  IMAD R56, R56, c[0x0][0x190], RZ ;  /* 0x0000640038387a24 */ /* 0x000fe200078e02ff */
[----:B------:R-:W-:Y:S01]  /*7520*/  STL.64 [R1+0x28], R210 ;  /* 0x000028d201007387 */ /* 0x000fe20000100a00 */
[----:B------:R-:W-:Y:S02]  /*7530*/  IMAD R58, R58, c[0x0][0x190], RZ ;  /* 0x000064003a3a7a24 */ /* 0x000fe400078e02ff */
[----:B------:R-:W-:Y:S02]  /*7540*/  IMAD R55, R55, c[0x0][0x190], RZ ;  /* 0x0000640037377a24 */ /* 0x000fe400078e02ff */
[----:B------:R-:W-:Y:S02]  /*7550*/  IMAD R51, R51, c[0x0][0x190], RZ ;  /* 0x0000640033337a24 */ /* 0x000fe400078e02ff */
[----:B------:R-:W-:Y:S01]  /*7560*/  IMAD.MOV.U32 R212, RZ, RZ, R242 ;  /* 0x000000ffffd47224 */ /* 0x000fe200078e00f2 */
[----:B-1----:R-:W-:Y:S01]  /*7570*/  LEA R2, P2, R225, R50, 0x2 ;  /* 0x00000032e1027211 */ /* 0x002fe200078410ff */
[----:B------:R-:W-:-:S02]  /*7580*/  IMAD.MOV.U32 R213, RZ, RZ, R243 ;  /* 0x000000ffffd57224 */ /* 0x000fc400078e00f3 */
[----:B------:R-:W-:Y:S01]  /*7590*/  IMAD.MOV.U32 R232, RZ, RZ, R208 ;  /* 0x000000ffffe87224 */ /* 0x000fe200078e00d0 */
[----:B------:R-:W-:Y:S01]  /*75a0*/  LEA.HI.X.SX32 R3, R225, R0, 0x2, P2 ;  /* 0x00000000e1037211 */ /* 0x000fe200010f16ff */
[----:B------:R-:W-:Y:S02]  /*75b0*/  IMAD.MOV.U32 R230, RZ, RZ, R210 ;  /* 0x000000ffffe67224 */ /* 0x000fe400078e00d2 */
[----:B------:R-:W-:Y:S02]  /*75c0*/  IMAD.MOV.U32 R231, RZ, RZ, R211 ;  /* 0x000000ffffe77224 */ /* 0x000fe400078e00d3 */
[----:B------:R1:W-:Y:S01]  /*75d0*/  STL.64 [R1+0x230], R2 ;  /* 0x0002300201007387 */ /* 0x0003e20000100a00 */
[----:B------:R-:W-:Y:S02]  /*75e0*/  IMAD.MOV.U32 R218, RZ, RZ, R212 ;  /* 0x000000ffffda7224 */ /* 0x000fe400078e00d4 */
[----:B------:R-:W-:Y:S01]  /*75f0*/  IMAD.MOV.U32 R219, RZ, RZ, R213 ;  /* 0x000000ffffdb7224 */ /* 0x000fe200078e00d5 */
[----:B------:R-:W-:Y:S01]  /*7600*/  STL.64 [R1+0x20], R208 ;  /* 0x000020d001007387 */ /* 0x000fe20000100a00 */
[----:B-1----:R-:W-:-:S04]  /*7610*/  LEA R2, P2, R229, R50, 0x2 ;  /* 0x00000032e5027211 */ /* 0x002fc800078410ff */
[-C--:B------:R-:W-:Y:S02]  /*7620*/  LEA.HI.X.SX32 R3, R229, R0.reuse, 0x2, P2 ;  /* 0x00000000e5037211 */ /* 0x080fe400010f16ff */
[----:B------:R-:W-:Y:S02]  /*7630*/  LEA.HI.X.SX32 R229, R235, R0, 0x2, P0 ;  /* 0x00000000ebe57211 */ /* 0x000fe400000f16ff */
[C---:B------:R-:W-:Y:S01]  /*7640*/  LEA R220, P0, R239.reuse, R50, 0x2 ;  /* 0x00000032efdc7211 */ /* 0x040fe200078010ff */
[----:B------:R1:W-:Y:S03]  /*7650*/  STL.64 [R1+0x240], R2 ;  /* 0x0002400201007387 */ /* 0x0003e60000100a00 */
[----:B------:R-:W-:Y:S01]  /*7660*/  LEA.HI.X.SX32 R221, R239, R0, 0x2, P0 ;  /* 0x00000000efdd7211 */ /* 0x000fe200000f16ff */
[----:B------:R-:W-:Y:S01]  /*7670*/  STL.64 [R1+0x18], R222 ;  /* 0x000018de01007387 */ /* 0x000fe20000100a00 */
[----:B------:R-:W-:-:S04]  /*7680*/  LEA R250, P0, R207, R50, 0x2 ;  /* 0x00000032cffa7211 */ /* 0x000fc800078010ff */
[----:B------:R-:W-:Y:S02]  /*7690*/  LEA.HI.X.SX32 R251, R207, R0, 0x2, P0 ;  /* 0x00000000cffb7211 */ /* 0x000fe400000f16ff */
[-C--:B------:R-:W-:Y:S02]  /*76a0*/  LEA R246, P0, R201, R50.reuse, 0x2 ;  /* 0x00000032c9f67211 */ /* 0x080fe400078010ff */
[----:B-1----:R-:W-:Y:S02]  /*76b0*/  LEA R2, P2, R233, R50, 0x2 ;  /* 0x00000032e9027211 */ /* 0x002fe400078410ff */
[-C--:B------:R-:W-:Y:S02]  /*76c0*/  LEA.HI.X.SX32 R247, R201, R0.reuse, 0x2, P0 ;  /* 0x00000000c9f77211 */ /* 0x080fe400000f16ff */
[----:B------:R-:W-:Y:S01]  /*76d0*/  LEA.HI.X.SX32 R3, R233, R0, 0x2, P2 ;  /* 0x00000000e9037211 */ /* 0x000fe200010f16ff */
[----:B------:R-:W-:Y:S01]  /*76e0*/  IMAD.MOV.U32 R233, RZ, RZ, R209 ;  /* 0x000000ffffe97224 */ /* 0x000fe200078e00d1 */
[----:B------:R-:W-:-:S03]  /*76f0*/  LEA R244, P0, R197, R50, 0x2 ;  /* 0x00000032c5f47211 */ /* 0x000fc600078010ff */
[----:B------:R1:W-:Y:S01]  /*7700*/  STL.64 [R1+0x250], R2 ;  /* 0x0002500201007387 */ /* 0x0003e20000100a00 */
[----:B------:R-:W-:-:S03]  /*7710*/  LEA.HI.X.SX32 R245, R197, R0, 0x2, P0 ;  /* 0x00000000c5f57211 */ /* 0x000fc600000f16ff */
[----:B------:R-:W-:Y:S01]  /*7720*/  STL.64 [R1+0x10], R226 ;  /* 0x000010e201007387 */ /* 0x000fe20000100a00 */
[----:B-1----:R-:W-:-:S04]  /*7730*/  LEA R2, P2, R237, R50, 0x2 ;  /* 0x00000032ed027211 */ /* 0x002fc800078410ff */
[----:B------:R-:W-:-:S05]  /*7740*/  LEA.HI.X.SX32 R3, R237, R0, 0x2, P2 ;  /* 0x00000000ed037211 */ /* 0x000fca00010f16ff */
[----:B------:R1:W-:Y:S04]  /*7750*/  STL.64 [R1+0x260], R2 ;  /* 0x0002600201007387 */ /* 0x0003e80000100a00 */
[----:B------:R-:W-:Y:S01]  /*7760*/  STL.64 [R1+0x8], R228 ;  /* 0x000008e401007387 */ /* 0x000fe20000100a00 */
[----:B-1----:R-:W-:-:S04]  /*7770*/  LEA R2, P2, R241, R50, 0x2 ;  /* 0x00000032f1027211 */ /* 0x002fc800078410ff */
[----:B------:R-:W-:-:S05]  /*7780*/  LEA.HI.X.SX32 R3, R241, R0, 0x2, P2 ;  /* 0x00000000f1037211 */ /* 0x000fca00010f16ff */
[----:B------:R1:W-:Y:S04]  /*7790*/  STL.64 [R1+0x278], R2 ;  /* 0x0002780201007387 */ /* 0x0003e80000100a00 */
[----:B------:R-:W-:Y:S01]  /*77a0*/  STL.64 [R1], R220 ;  /* 0x000000dc01007387 */ /* 0x000fe20000100a00 */
[----:B-1----:R-:W-:-:S04]  /*77b0*/  LEA R2, P2, R205, R50, 0x2 ;  /* 0x00000032cd027211 */ /* 0x002fc800078410ff */
[----:B------:R-:W-:-:S05]  /*77c0*/  LEA.HI.X.SX32 R3, R205, R0, 0x2, P2 ;  /* 0x00000000cd037211 */ /* 0x000fca00010f16ff */
[----:B------:R1:W-:Y:S02]  /*77d0*/  STL.64 [R1+0x288], R2 ;  /* 0x0002880201007387 */ /* 0x0003e40000100a00 */
[----:B-1----:R-:W-:-:S04]  /*77e0*/  LEA R2, P2, R199, R50, 0x2 ;  /* 0x00000032c7027211 */ /* 0x002fc800078410ff */
[----:B------:R-:W-:Y:S02]  /*77f0*/  LEA.HI.X.SX32 R3, R199, R0, 0x2, P2 ;  /* 0x00000000c7037211 */ /* 0x000fe400010f16ff */
[----:B------:R-:W-:-:S03]  /*7800*/  LEA R4, P2, R195, R50, 0x2 ;  /* 0x00000032c3047211 */ /* 0x000fc600078410ff */
[----:B------:R1:W-:Y:S01]  /*7810*/  STL.64 [R1+0x298], R2 ;  /* 0x0002980201007387 */ /* 0x0003e20000100a00 */
[----:B------:R-:W-:Y:S02]  /*7820*/  LEA.HI.X.SX32 R5, R195, R0, 0x2, P2 ;  /* 0x00000000c3057211 */ /* 0x000fe400010f16ff */
[----:B------:R-:W-:-:S03]  /*7830*/  LEA R196, P2, R191, R50, 0x2 ;  /* 0x00000032bfc47211 */ /* 0x000fc600078410ff */
[----:B------:R2:W-:Y:S01]  /*7840*/  STL.64 [R1+0x2a8], R4 ;  /* 0x0002a80401007387 */ /* 0x0005e20000100a00 */
[----:B------:R-:W-:Y:S02]  /*7850*/  LEA.HI.X.SX32 R197, R191, R0, 0x2, P2 ;  /* 0x00000000bfc57211 */ /* 0x000fe400010f16ff */
[-C--:B------:R-:W-:Y:S02]  /*7860*/  LEA R192, P2, R187, R50.reuse, 0x2 ;  /* 0x00000032bbc07211 */ /* 0x080fe400078410ff */
[C---:B-1----:R-:W-:Y:S01]  /*7870*/  LEA R2, P0, R193.reuse, R50, 0x2 ;  /* 0x00000032c1027211 */ /* 0x042fe200078010ff */
[----:B------:R-:W-:Y:S03]  /*7880*/  STL.64 [R1+0x2b0], R196 ;  /* 0x0002b0c401007387 */ /* 0x000fe60000100a00 */
[----:B------:R-:W-:Y:S02]  /*7890*/  LEA.HI.X.SX32 R3, R193, R0, 0x2, P0 ;  /* 0x00000000c1037211 */ /* 0x000fe400000f16ff */
[----:B--2---:R-:W-:-:S02]  /*78a0*/  LEA R4, P0, R189, R50, 0x2 ;  /* 0x00000032bd047211 */ /* 0x004fc400078010ff */
[-C--:B------:R-:W-:Y:S02]  /*78b0*/  LEA.HI.X.SX32 R193, R187, R0.reuse, 0x2, P2 ;  /* 0x00000000bbc17211 */ /* 0x080fe400010f16ff */
[----:B------:R-:W-:Y:S02]  /*78c0*/  LEA.HI.X.SX32 R5, R189, R0, 0x2, P0 ;  /* 0x00000000bd057211 */ /* 0x000fe400000f16ff */
[-C--:B------:R-:W-:Y:S01]  /*78d0*/  LEA R6, P0, R7, R50.reuse, 0x2 ;  /* 0x0000003207067211 */ /* 0x080fe200078010ff */
[----:B------:R-:W-:Y:S01]  /*78e0*/  STL.64 [R1+0x2c0], R192 ;  /* 0x0002c0c001007387 */ /* 0x000fe20000100a00 */
[----:B------:R-:W-:Y:S02]  /*78f0*/  LEA R188, P2, R185, R50, 0x2 ;  /* 0x00000032b9bc7211 */ /* 0x000fe400078410ff */
[----:B------:R-:W-:Y:S02]  /*7900*/  LEA.HI.X.SX32 R7, R7, R0, 0x2, P0 ;  /* 0x0000000007077211 */ /* 0x000fe400000f16ff */
[----:B------:R-:W-:-:S02]  /*7910*/  LEA R224, P0, R183, R50, 0x2 ;  /* 0x00000032b7e07211 */ /* 0x000fc400078010ff */
[----:B------:R-:W-:Y:S02]  /*7920*/  LEA.HI.X.SX32 R189, R185, R0, 0x2, P2 ;  /* 0x00000000b9bd7211 */ /* 0x000fe400010f16ff */
[----:B------:R-:W-:Y:S02]  /*7930*/  LEA R186, P2, R181, R50, 0x2 ;  /* 0x00000032b5ba7211 */ /* 0x000fe400078410ff */
[----:B------:R-:W-:Y:S01]  /*7940*/  LEA.HI.X.SX32 R225, R183, R0, 0x2, P0 ;  /* 0x00000000b7e17211 */ /* 0x000fe200000f16ff */
[----:B------:R-:W-:Y:S01]  /*7950*/  STL.64 [R1+0x2c8], R188 ;  /* 0x0002c8bc01007387 */ /* 0x000fe20000100a00 */
[----:B------:R-:W-:Y:S02]  /*7960*/  LEA R8, P0, R9, R50, 0x2 ;  /* 0x0000003209087211 */ /* 0x000fe400078010ff */
[----:B------:R-:W-:Y:S01]  /*7970*/  LEA.HI.X.SX32 R187, R181, R0, 0x2, P2 ;  /* 0x00000000b5bb7211 */ /* 0x000fe200010f16ff */
[----:B------:R-:W-:Y:S01]  /*7980*/  STL.64 [R1+0x48], R224 ;  /* 0x000048e001007387 */ /* 0x000fe20000100a00 */
[----:B------:R-:W-:-:S02]  /*7990*/  LEA R182, P2, R179, R50, 0x2 ;  /* 0x00000032b3b67211 */ /* 0x000fc400078410ff */
[----:B------:R-:W-:Y:S01]  /*79a0*/  LEA.HI.X.SX32 R9, R9, R0, 0x2, P0 ;  /* 0x0000000009097211 */ /* 0x000fe200000f16ff */
[----:B------:R-:W-:Y:S01]  /*79b0*/  STL.64 [R1+0x2d0], R186 ;  /* 0x0002d0ba01007387 */ /* 0x000fe20000100a00 */
[----:B------:R-:W-:Y:S02]  /*79c0*/  LEA R234, P0, R177, R50, 0x2 ;  /* 0x00000032b1ea7211 */ /* 0x000fe400078010ff */
[----:B------:R-:W-:Y:S02]  /*79d0*/  LEA.HI.X.SX32 R183, R179, R0, 0x2, P2 ;  /* 0x00000000b3b77211 */ /* 0x000fe400010f16ff */
[----:B------:R-:W-:Y:S02]  /*79e0*/  LEA R180, P2, R175, R50, 0x2 ;  /* 0x00000032afb47211 */ /* 0x000fe400078410ff */
[----:B------:R-:W-:Y:S01]  /*79f0*/  LEA.HI.X.SX32 R235, R177, R0, 0x2, P0 ;  /* 0x00000000b1eb7211 */ /* 0x000fe200000f16ff */
[----:B------:R-:W-:Y:S01]  /*7a00*/  STL.64 [R1+0x2d8], R182 ;  /* 0x0002d8b601007387 */ /* 0x000fe20000100a00 */
[----:B------:R-:W-:-:S02]  /*7a10*/  LEA R236, P0, R173, R50, 0x2 ;  /* 0x00000032adec7211 */ /* 0x000fc400078010ff */
[----:B------:R-:W-:Y:S01]  /*7a20*/  LEA.HI.X.SX32 R181, R175, R0, 0x2, P2 ;  /* 0x00000000afb57211 */ /* 0x000fe200010f16ff */
[----:B------:R-:W-:Y:S01]  /*7a30*/  STL.64 [R1+0xb0], R234 ;  /* 0x0000b0ea01007387 */ /* 0x000fe20000100a00 */
        /* <DEDUP_REMOVED lines=13> */
[-C--:B------:R-:W-:Y:S01]  /*7b10*/  LEA.HI.X.SX32 R241, R165, R0.reuse, 0x2, P0 ;  /* 0x00000000a5f17211 */ /* 0x080fe200000f16ff */
[----:B------:R-:W-:Y:S01]  /*7b20*/  STL.64 [R1+0x2f8], R172 ;  /* 0x0002f8ac01007387 */ /* 0x000fe20000100a00 */
[----:B------:R-:W-:-:S02]  /*7b30*/  LEA.HI.X.SX32 R169, R163, R0, 0x2, P2 ;  /* 0x00000000a3a97211 */ /* 0x000fc400010f16ff */
[-C--:B------:R-:W-:Y:S01]  /*7b40*/  LEA R170, P0, R161, R50.reuse, 0x2 ;  /* 0x00000032a1aa7211 */ /* 0x080fe200078010ff */
[----:B------:R-:W-:Y:S01]  /*7b50*/  STL.64 [R1+0x98], R240 ;  /* 0x000098f001007387 */ /* 0x000fe20000100a00 */
[----:B------:R-:W-:Y:S02]  /*7b60*/  LEA R164, P2, R153, R50, 0x2 ;  /* 0x0000003299a47211 */ /* 0x000fe400078410ff */
[-C--:B------:R-:W-:Y:S01]  /*7b70*/  LEA.HI.X.SX32 R171, R161, R0.reuse, 0x2, P0 ;  /* 0x00000000a1ab7211 */ /* 0x080fe200000f16ff */
[----:B------:R1:W-:Y:S01]  /*7b80*/  STL.64 [R1+0x300], R168 ;  /* 0x000300a801007387 */ /* 0x0003e20000100a00 */
[----:B------:R-:W-:Y:S02]  /*7b90*/  LEA.HI.X.SX32 R165, R153, R0, 0x2, P2 ;  /* 0x0000000099a57211 */ /* 0x000fe400010f16ff */
[C---:B------:R-:W-:Y:S01]  /*7ba0*/  LEA R162, P2, R149.reuse, R50, 0x2 ;  /* 0x0000003295a27211 */ /* 0x040fe200078410ff */
[----:B------:R-:W-:Y:S03]  /*7bb0*/  STL.64 [R1+0x90], R170 ;  /* 0x000090aa01007387 */ /* 0x000fe60000100a00 */
[----:B------:R-:W-:Y:S01]  /*7bc0*/  LEA.HI.X.SX32 R163, R149, R0, 0x2, P2 ;  /* 0x0000000095a37211 */ /* 0x000fe200010f16ff */
[----:B------:R-:W-:Y:S01]  /*7bd0*/  IMAD.MOV.U32 R149, RZ, RZ, R161 ;  /* 0x000000ffff957224 */ /* 0x000fe200078e00a1 */
[-C--:B------:R-:W-:Y:S01]  /*7be0*/  LEA R150, P2, R145, R50.reuse, 0x2 ;  /* 0x0000003291967211 */ /* 0x080fe200078410ff */
[----:B------:R-:W-:Y:S01]  /*7bf0*/  STL.64 [R1+0x310], R164 ;  /* 0x000310a401007387 */ /* 0x000fe20000100a00 */
[----:B-1----:R-:W-:-:S04]  /*7c00*/  LEA R168, P0, R151, R50, 0x2 ;  /* 0x0000003297a87211 */ /* 0x002fc800078010ff */
[----:B------:R-:W-:Y:S02]  /*7c10*/  LEA.HI.X.SX32 R169, R151, R0, 0x2, P0 ;  /* 0x0000000097a97211 */ /* 0x000fe400000f16ff */
[----:B------:R-:W-:Y:S02]  /*7c20*/  LEA R160, P0, R147, R50, 0x2 ;  /* 0x0000003293a07211 */ /* 0x000fe400078010ff */
[-C--:B------:R-:W-:Y:S01]  /*7c30*/  LEA.HI.X.SX32 R151, R145, R0.reuse, 0x2, P2 ;  /* 0x0000000091977211 */ /* 0x080fe200010f16ff */
[----:B------:R-:W-:Y:S01]  /*7c40*/  IMAD.MOV.U32 R145, RZ, RZ, R153 ;  /* 0x000000ffff917224 */ /* 0x000fe200078e0099 */
[----:B------:R-:W-:Y:S01]  /*7c50*/  LEA.HI.X.SX32 R149, R147, R0, 0x2, P0 ;  /* 0x0000000093957211 */ /* 0x000fe200000f16ff */
[----:B------:R-:W-:Y:S01]  /*7c60*/  STL [R1+0x80], R160 ;  /* 0x000080a001007387 */ /* 0x000fe20000100800 */
[C---:B------:R-:W-:Y:S01]  /*7c70*/  LEA R152, P0, R143.reuse, R50, 0x2 ;  /* 0x000000328f987211 */ /* 0x040fe200078010ff */
[--C-:B------:R-:W-:Y:S02]  /*7c80*/  IMAD.MOV.U32 R148, RZ, RZ, R160.reuse ;  /* 0x000000ffff947224 */ /* 0x100fe400078e00a0 */
[----:B------:R-:W-:Y:S01]  /*7c90*/  STL.64 [R1+0x88], R168 ;  /* 0x000088a801007387 */ /* 0x000fe20000100a00 */
[----:B------:R-:W-:Y:S01]  /*7ca0*/  LEA.HI.X.SX32 R145, R143, R0, 0x2, P0 ;  /* 0x000000008f917211 */ /* 0x000fe200000f16ff */
[----:B------:R-:W-:Y:S01]  /*7cb0*/  IMAD.MOV.U32 R148, RZ, RZ, R160 ;  /* 0x000000ffff947224 */ /* 0x000fe200078e00a0 */
[----:B------:R-:W-:Y:S01]  /*7cc0*/  LEA R146, P0, R139, R50, 0x2 ;  /* 0x000000328b927211 */ /* 0x000fe200078010ff */
[----:B------:R-:W-:Y:S01]  /*7cd0*/  STL.64 [R1+0x318], R162 ;  /* 0x000318a201007387 */ /* 0x000fe20000100a00 */
[----:B------:R-:W-:-:S02]  /*7ce0*/  IMAD.MOV.U32 R144, RZ, RZ, R152 ;  /* 0x000000ffff907224 */ /* 0x000fc400078e0098 */
[----:B------:R-:W-:Y:S01]  /*7cf0*/  LEA.HI.X.SX32 R147, R139, R0, 0x2, P0 ;  /* 0x000000008b937211 */ /* 0x000fe200000f16ff */
[----:B------:R1:W-:Y:S01]  /*7d00*/  STL [R1+0x78], R152 ;  /* 0x0000789801007387 */ /* 0x0003e20000100800 */
[C---:B------:R-:W-:Y:S01]  /*7d10*/  LEA R142, P0, R135.reuse, R50, 0x2 ;  /* 0x00000032878e7211 */ /* 0x040fe200078010ff */
[----:B------:R-:W-:Y:S02]  /*7d20*/  IMAD.MOV.U32 R144, RZ, RZ, R152 ;  /* 0x000000ffff907224 */ /* 0x000fe400078e0098 */
[----:B------:R2:W-:Y:S01]  /*7d30*/  STL.64 [R1+0x328], R150 ;  /* 0x0003289601007387 */ /* 0x0005e20000100a00 */
[----:B------:R-:W-:Y:S01]  /*7d40*/  LEA.HI.X.SX32 R143, R135, R0, 0x2, P0 ;  /* 0x00000000878f7211 */ /* 0x000fe200000f16ff */
[----:B------:R-:W-:Y:S01]  /*7d50*/  IMAD.MOV.U32 R153, RZ, RZ, R171 ;  /* 0x000000ffff997224 */ /* 0x000fe200078e00ab */
[----:B------:R-:W-:Y:S01]  /*7d60*/  LEA R138, P0, R131, R50, 0x2 ;  /* 0x00000032838a7211 */ /* 0x000fe200078010ff */
[----:B------:R-:W-:Y:S01]  /*7d70*/  STL [R1+0x84], R149 ;  /* 0x0000849501007387 */ /* 0x000fe20000100800 */
[----:B-1----:R-:W-:-:S02]  /*7d80*/  IMAD.MOV.U32 R152, RZ, RZ, R170 ;  /* 0x000000ffff987224 */ /* 0x002fc400078e00aa */
[----:B------:R-:W-:Y:S02]  /*7d90*/  LEA.HI.X.SX32 R139, R131, R0, 0x2, P0 ;  /* 0x00000000838b7211 */ /* 0x000fe400000f16ff */
[-C--:B------:R-:W-:Y:S02]  /*7da0*/  LEA R10, P0, R11, R50.reuse, 0x2 ;  /* 0x000000320b0a7211 */ /* 0x080fe400078010ff */
[----:B--2---:R-:W-:Y:S02]  /*7db0*/  LEA R150, P2, R141, R50, 0x2 ;  /* 0x000000328d967211 */ /* 0x004fe400078410ff */
[-C--:B------:R-:W-:Y:S02]  /*7dc0*/  LEA.HI.X.SX32 R11, R11, R0.reuse, 0x2, P0 ;  /* 0x000000000b0b7211 */ /* 0x080fe400000f16ff */
[----:B------:R-:W-:Y:S02]  /*7dd0*/  LEA.HI.X.SX32 R151, R141, R0, 0x2, P2 ;  /* 0x000000008d977211 */ /* 0x000fe400010f16ff */
[----:B------:R-:W-:-:S03]  /*7de0*/  LEA R12, P0, R13, R50, 0x2 ;  /* 0x000000320d0c7211 */ /* 0x000fc600078010ff */
[----:B------:R1:W-:Y:S01]  /*7df0*/  STL.64 [R1+0x338], R150 ;  /* 0x0003389601007387 */ /* 0x0003e20000100a00 */
[----:B------:R-:W-:Y:S02]  /*7e00*/  LEA.HI.X.SX32 R13, R13, R0, 0x2, P0 ;  /* 0x000000000d0d7211 */ /* 0x000fe400000f16ff */
[C---:B------:R-:W-:Y:S01]  /*7e10*/  LEA R14, P0, R15.reuse, R50, 0x2 ;  /* 0x000000320f0e7211 */ /* 0x040fe200078010ff */
[----:B------:R-:W-:Y:S03]  /*7e20*/  STL [R1+0x7c], R145 ;  /* 0x00007c9101007387 */ /* 0x000fe60000100800 */
[----:B------:R-:W-:Y:S01]  /*7e30*/  LEA.HI.X.SX32 R15, R15, R0, 0x2, P0 ;  /* 0x000000000f0f7211 */ /* 0x000fe200000f16ff */
[----:B------:R-:W-:Y:S01]  /*7e40*/  STL.64 [R1+0x70], R146 ;  /* 0x0000709201007387 */ /* 0x000fe20000100a00 */
[-C--:B------:R-:W-:Y:S02]  /*7e50*/  LEA R16, P0, R17, R50.reuse, 0x2 ;  /* 0x0000003211107211 */ /* 0x080fe400078010ff */
[----:B-1----:R-:W-:-:S02]  /*7e60*/  LEA R150, P2, R137, R50, 0x2 ;  /* 0x0000003289967211 */ /* 0x002fc400078410ff */
[-C--:B------:R-:W-:Y:S02]  /*7e70*/  LEA.HI.X.SX32 R17, R17, R0.reuse, 0x2, P0 ;  /* 0x0000000011117211 */ /* 0x080fe400000f16ff */
[----:B------:R-:W-:Y:S02]  /*7e80*/  LEA.HI.X.SX32 R151, R137, R0, 0x2, P2 ;  /* 0x0000000089977211 */ /* 0x000fe400010f16ff */
[-C--:B------:R-:W-:Y:S02]  /*7e90*/  LEA R140, P2, R133, R50.reuse, 0x2 ;  /* 0x00000032858c7211 */ /* 0x080fe400078410ff */
[----:B------:R-:W-:Y:S01]  /*7ea0*/  LEA R18, P0, R19, R50, 0x2 ;  /* 0x0000003213127211 */ /* 0x000fe200078010ff */
[----:B------:R1:W-:Y:S01]  /*7eb0*/  STL.64 [R1+0x340], R150 ;  /* 0x0003409601007387 */ /* 0x0003e20000100a00 */
[----:B------:R-:W-:Y:S02]  /*7ec0*/  LEA.HI.X.SX32 R141, R133, R0, 0x2, P2 ;  /* 0x00000000858d7211 */ /* 0x000fe400010f16ff */
[----:B------:R-:W-:Y:S01]  /*7ed0*/  LEA R134, P2, R129, R50, 0x2 ;  /* 0x0000003281867211 */ /* 0x000fe200078410ff */
[----:B------:R-:W-:Y:S01]  /*7ee0*/  STL.64 [R1+0x68], R142 ;  /* 0x0000688e01007387 */ /* 0x000fe20000100a00 */
[----:B------:R-:W-:-:S02]  /*7ef0*/  LEA.HI.X.SX32 R19, R19, R0, 0x2, P0 ;  /* 0x0000000013137211 */ /* 0x000fc400000f16ff */
[----:B------:R-:W-:Y:S01]  /*7f00*/  LEA.HI.X.SX32 R135, R129, R0, 0x2, P2 ;  /* 0x0000000081877211 */ /* 0x000fe200010f16ff */
[----:B------:R-:W-:Y:S01]  /*7f10*/  STL.64 [R1+0x348], R140 ;  /* 0x0003488c01007387 */ /* 0x000fe20000100a00 */
[-C--:B------:R-:W-:Y:S02]  /*7f20*/  LEA R130, P2, R127, R50.reuse, 0x2 ;  /* 0x000000327f827211 */ /* 0x080fe400078410ff */
[----:B------:R-:W-:Y:S01]  /*7f30*/  LEA R20, P0, R21, R50, 0x2 ;  /* 0x0000003215147211 */ /* 0x000fe200078010ff */
[----:B------:R-:W-:Y:S01]  /*7f40*/  STL.64 [R1+0x60], R138 ;  /* 0x0000608a01007387 */ /* 0x000fe20000100a00 */
[----:B------:R-:W-:Y:S01]  /*7f50*/  LEA.HI.X.SX32 R131, R127, R0, 0x2, P2 ;  /* 0x000000007f837211 */ /* 0x000fe200010f16ff */
[----:B-1----:R-:W-:Y:S01]  /*7f60*/  IMAD.MOV.U32 R150, RZ, RZ, R168 ;  /* 0x000000ffff967224 */ /* 0x002fe200078e00a8 */
[----:B------:R-:W-:Y:S01]  /*7f70*/  LEA R128, P2, R125, R50, 0x2 ;  /* 0x000000327d807211 */ /* 0x000fe200078410ff */
[----:B------:R-:W-:Y:S01]  /*7f80*/  STL.64 [R1+0x350], R134 ;  /* 0x0003508601007387 */ /* 0x000fe20000100a00 */
[-C--:B------:R-:W-:Y:S01]  /*7f90*/  LEA.HI.X.SX32 R21, R21, R0.reuse, 0x2, P0 ;  /* 0x0000000015157211 */ /* 0x080fe200000f16ff */
[----:B------:R-:W-:Y:S01]  /*7fa0*/  IMAD.MOV.U32 R151, RZ, RZ, R169 ;  /* 0x000000ffff977224 */ /* 0x000fe200078e00a9 */
[----:B------:R-:W-:Y:S01]  /*7fb0*/  LEA.HI.X.SX32 R129, R125, R0, 0x2, P2 ;  /* 0x000000007d817211 */ /* 0x000fe200010f16ff */
[----:B------:R-:W-:Y:S01]  /*7fc0*/  STL.64 [R1+0x360], R130 ;  /* 0x0003608201007387 */ /* 0x000fe20000100a00 */
[----:B------:R-:W-:-:S02]  /*7fd0*/  LEA R126, P2, R123, R50, 0x2 ;  /* 0x000000327b7e7211 */ /* 0x000fc400078410ff */
[----:B------:R-:W-:Y:S01]  /*7fe0*/  LEA R22, P0, R23, R50, 0x2 ;  /* 0x0000003217167211 */ /* 0x000fe200078010ff */
[----:B------:R-:W-:Y:S01]  /*7ff0*/  STL.64 [R1+0x368], R128 ;  /* 0x0003688001007387 */ /* 0x000fe20000100a00 */
[-C--:B------:R-:W-:Y:S02]  /*8000*/  LEA.HI.X.SX32 R127, R123, R0.reuse, 0x2, P2 ;  /* 0x000000007b7f7211 */ /* 0x080fe400010f16ff */
[----:B------:R-:W-:Y:S02]  /*8010*/  LEA.HI.X.SX32 R23, R23, R0, 0x2, P0 ;  /* 0x0000000017177211 */ /* 0x000fe400000f16ff */
[C---:B------:R-:W-:Y:S01]  /*8020*/  LEA R24, P0, R25.reuse, R50, 0x2 ;  /* 0x0000003219187211 */ /* 0x040fe200078010ff */
[----:B------:R1:W-:Y:S03]  /*8030*/  STL.64 [R1+0x378], R126 ;  /* 0x0003787e01007387 */ /* 0x0003e60000100a00 */
[----:B------:R-:W-:-:S02]  /*8040*/  LEA.HI.X.SX32 R25, R25, R0, 0x2, P0 ;  /* 0x0000000019197211 */ /* 0x000fc400000f16ff */
[----:B------:R-:W-:-:S04]  /*8050*/  LEA R26, P0, R27, R50, 0x2 ;  /* 0x000000321b1a7211 */ /* 0x000fc800078010ff */
[----:B------:R-:W-:Y:S02]  /*8060*/  LEA.HI.X.SX32 R27, R27, R0, 0x2, P0 ;  /* 0x000000001b1b7211 */ /* 0x000fe400000f16ff */
[-C--:B------:R-:W-:Y:S02]  /*8070*/  LEA R28, P0, R29, R50.reuse, 0x2 ;  /* 0x000000321d1c7211 */ /* 0x080fe400078010ff */
[----:B-1----:R-:W-:Y:S02]  /*8080*/  LEA R126, P2, R121, R50, 0x2 ;  /* 0x00000032797e7211 */ /* 0x002fe400078410ff */
[-C--:B------:R-:W-:Y:S02]  /*8090*/  LEA.HI.X.SX32 R29, R29, R0.reuse, 0x2, P0 ;  /* 0x000000001d1d7211 */ /* 0x080fe400000f16ff */
[----:B------:R-:W-:Y:S02]  /*80a0*/  LEA.HI.X.SX32 R127, R121, R0, 0x2, P2 ;  /* 0x00000000797f7211 */ /* 0x000fe400010f16ff */
[----:B------:R-:W-:-:S03]  /*80b0*/  LEA R30, P0, R31, R50, 0x2 ;  /* 0x000000321f1e7211 */ /* 0x000fc600078010ff */
[----:B------:R1:W-:Y:S01]  /*80c0*/  STL.64 [R1+0x380], R126 ;  /* 0x0003807e01007387 */ /* 0x0003e20000100a00 */
[----:B------:R-:W-:Y:S02]  /*80d0*/  LEA.HI.X.SX32 R31, R31, R0, 0x2, P0 ;  /* 0x000000001f1f7211 */ /* 0x000fe400000f16ff */
[----:B------:R-:W-:-:S04]  /*80e0*/  LEA R32, P0, R33, R50, 0x2 ;  /* 0x0000003221207211 */ /* 0x000fc800078010ff */
[----:B------:R-:W-:Y:S02]  /*80f0*/  LEA.HI.X.SX32 R33, R33, R0, 0x2, P0 ;  /* 0x0000000021217211 */ /* 0x000fe400000f16ff */
[-C--:B------:R-:W-:Y:S02]  /*8100*/  LEA R34, P0, R35, R50.reuse, 0x2 ;  /* 0x0000003223227211 */ /* 0x080fe400078010ff */
[----:B-1----:R-:W-:Y:S02]  /*8110*/  LEA R126, P2, R119, R50, 0x2 ;  /* 0x00000032777e7211 */ /* 0x002fe400078410ff */
[-C--:B------:R-:W-:Y:S02]  /*8120*/  LEA.HI.X.SX32 R35, R35, R0.reuse, 0x2, P0 ;  /* 0x0000000023237211 */ /* 0x080fe400000f16ff */
[----:B------:R-:W-:Y:S02]  /*8130*/  LEA.HI.X.SX32 R127, R119, R0, 0x2, P2 ;  /* 0x00000000777f7211 */ /* 0x000fe400010f16ff */
[----:B------:R-:W-:-:S02]  /*8140*/  LEA R120, P2, R117, R50, 0x2 ;  /* 0x0000003275787211 */ /* 0x000fc400078410ff */
[----:B------:R-:W-:Y:S01]  /*8150*/  LEA R36, P0, R37, R50, 0x2 ;  /* 0x0000003225247211 */ /* 0x000fe200078010ff */
[----:B------:R-:W-:Y:S01]  /*8160*/  STL.64 [R1+0x390], R126 ;  /* 0x0003907e01007387 */ /* 0x000fe20000100a00 */
[----:B------:R-:W-:Y:S02]  /*8170*/  LEA.HI.X.SX32 R121, R117, R0, 0x2, P2 ;  /* 0x0000000075797211 */ /* 0x000fe400010f16ff */
[----:B------:R-:W-:Y:S02]  /*8180*/  LEA R118, P2, R115, R50, 0x2 ;  /* 0x0000003273767211 */ /* 0x000fe400078410ff */
[-C--:B------:R-:W-:Y:S01]  /*8190*/  LEA.HI.X.SX32 R37, R37, R0.reuse, 0x2, P0 ;  /* 0x0000000025257211 */ /* 0x080fe200000f16ff */
[----:B------:R-:W-:Y:S01]  /*81a0*/  STL.64 [R1+0x398], R120 ;  /* 0x0003987801007387 */ /* 0x000fe20000100a00 */
        /* <DEDUP_REMOVED lines=11> */
[----:B------:R1:W-:Y:S01]  /*8260*/  STL.64 [R1+0x3b8], R114 ;  /* 0x0003b87201007387 */ /* 0x0003e20000100a00 */
        /* <DEDUP_REMOVED lines=30> */
[----:B-1----:R-:W-:Y:S01]  /*8450*/  LEA R114, P0, R89, R50, 0x2 ;  /* 0x0000003259727211 */ /* 0x002fe200078010ff */
[----:B------:R-:W-:Y:S01]  /*8460*/  STL.64 [R1+0x418], R98 ;  /* 0x0004186201007387 */ /* 0x000fe20000100a00 */
[----:B------:R-:W-:Y:S02]  /*8470*/  LEA.HI.X.SX32 R97, R93, R0, 0x2, P2 ;  /* 0x000000005d617211 */ /* 0x000fe400010f16ff */
[----:B------:R-:W-:Y:S02]  /*8480*/  LEA R94, P2, R91, R50, 0x2 ;  /* 0x000000325b5e7211 */ /* 0x000fe400078410ff */
[-C--:B------:R-:W-:Y:S01]  /*8490*/  LEA.HI.X.SX32 R115, R89, R0.reuse, 0x2, P0 ;  /* 0x0000000059737211 */ /* 0x080fe200000f16ff */
[----:B------:R-:W-:Y:S01]  /*84a0*/  STL.64 [R1+0x420], R96 ;  /* 0x0004206001007387 */ /* 0x000fe20000100a00 */
[----:B------:R-:W-:Y:S02]  /*84b0*/  LEA.HI.X.SX32 R95, R91, R0, 0x2, P2 ;  /* 0x000000005b5f7211 */ /* 0x000fe400010f16ff */
[----:B------:R-:W-:-:S03]  /*84c0*/  LEA R92, P0, R85, R50, 0x2 ;  /* 0x00000032555c7211 */ /* 0x000fc600078010ff */
[----:B------:R1:W-:Y:S01]  /*84d0*/  STL.64 [R1+0x428], R94 ;  /* 0x0004285e01007387 */ /* 0x0003e20000100a00 */
[----:B------:R-:W-:Y:S02]  /*84e0*/  LEA.HI.X.SX32 R93, R85, R0, 0x2, P0 ;  /* 0x00000000555d7211 */ /* 0x000fe400000f16ff */
[-C--:B------:R-:W-:Y:S01]  /*84f0*/  LEA R86, P0, R81, R50.reuse, 0x2 ;  /* 0x0000003251567211 */ /* 0x080fe200078010ff */
[----:B------:R-:W-:Y:S01]  /*8500*/  STL.64 [R1+0xe0], R114 ;  /* 0x0000e07201007387 */ /* 0x000fe20000100a00 */
[----:B-1----:R-:W-:-:S04]  /*8510*/  LEA R94, P2, R87, R50, 0x2 ;  /* 0x00000032575e7211 */ /* 0x002fc800078410ff */
[----:B------:R-:W-:Y:S02]  /*8520*/  LEA.HI.X.SX32 R95, R87, R0, 0x2, P2 ;  /* 0x00000000575f7211 */ /* 0x000fe400010f16ff */
[----:B------:R-:W-:Y:S02]  /*8530*/  LEA R88, P2, R83, R50, 0x2 ;  /* 0x0000003253587211 */ /* 0x000fe400078410ff */
[-C--:B------:R-:W-:Y:S01]  /*8540*/  LEA.HI.X.SX32 R87, R81, R0.reuse, 0x2, P0 ;  /* 0x0000000051577211 */ /* 0x080fe200000f16ff */
[----:B------:R-:W-:Y:S01]  /*8550*/  STL.64 [R1+0x430], R94 ;  /* 0x0004305e01007387 */ /* 0x000fe20000100a00 */
[----:B------:R-:W-:Y:S02]  /*8560*/  LEA.HI.X.SX32 R89, R83, R0, 0x2, P2 ;  /* 0x0000000053597211 */ /* 0x000fe400010f16ff */
[-C--:B------:R-:W-:Y:S01]  /*8570*/  LEA R84, P2, R79, R50.reuse, 0x2 ;  /* 0x000000324f547211 */ /* 0x080fe200078410ff */
[----:B------:R-:W-:Y:S01]  /*8580*/  STL.64 [R1+0xf0], R92 ;  /* 0x0000f05c01007387 */ /* 0x000fe20000100a00 */
[----:B------:R-:W-:-:S02]  /*8590*/  LEA R82, P0, R78, R50, 0x2 ;  /* 0x000000324e527211 */ /* 0x000fc400078010ff */
[----:B------:R-:W-:Y:S01]  /*85a0*/  LEA.HI.X.SX32 R85, R79, R0, 0x2, P2 ;  /* 0x000000004f557211 */ /* 0x000fe200010f16ff */
[----:B------:R-:W-:Y:S01]  /*85b0*/  STL.64 [R1+0x440], R88 ;  /* 0x0004405801007387 */ /* 0x000fe20000100a00 */
[C---:B------:R-:W-:Y:S02]  /*85c0*/  LEA R80, P2, R77.reuse, R50, 0x2 ;  /* 0x000000324d507211 */ /* 0x040fe400078410ff */
[-C--:B------:R-:W-:Y:S01]  /*85d0*/  LEA.HI.X.SX32 R83, R78, R0.reuse, 0x2, P0 ;  /* 0x000000004e537211 */ /* 0x080fe200000f16ff */
[----:B------:R-:W-:Y:S01]  /*85e0*/  STL.64 [R1+0x100], R86 ;  /* 0x0001005601007387 */ /* 0x000fe20000100a00 */
[----:B------:R-:W-:-:S03]  /*85f0*/  LEA.HI.X.SX32 R81, R77, R0, 0x2, P2 ;  /* 0x000000004d517211 */ /* 0x000fc600010f16ff */
[----:B------:R-:W-:Y:S04]  /*8600*/  STL.64 [R1+0x448], R84 ;  /* 0x0004485401007387 */ /* 0x000fe80000100a00 */
[----:B------:R1:W-:Y:S04]  /*8610*/  STL.64 [R1+0x118], R82 ;  /* 0x0001185201007387 */ /* 0x0003e80000100a00 */
[----:B------:R2:W-:Y:S01]  /*8620*/  STL.64 [R1+0x458], R80 ;  /* 0x0004585001007387 */ /* 0x0005e20000100a00 */
[-C--:B-1----:R-:W-:Y:S02]  /*8630*/  LEA R82, P0, R76, R50.reuse, 0x2 ;  /* 0x000000324c527211 */ /* 0x082fe400078010ff */
[----:B--2---:R-:W-:-:S02]  /*8640*/  LEA R80, P2, R74, R50, 0x2 ;  /* 0x000000324a507211 */ /* 0x004fc400078410ff */
[----:B------:R-:W-:Y:S02]  /*8650*/  LEA.HI.X.SX32 R83, R76, R0, 0x2, P0 ;  /* 0x000000004c537211 */ /* 0x000fe400000f16ff */
[C---:B------:R-:W-:Y:S02]  /*8660*/  LEA R78, P0, R73.reuse, R50, 0x2 ;  /* 0x00000032494e7211 */ /* 0x040fe400078010ff */
[----:B------:R-:W-:Y:S01]  /*8670*/  LEA.HI.X.SX32 R81, R74, R0, 0x2, P2 ;  /* 0x000000004a517211 */ /* 0x000fe200010f16ff */
[----:B------:R-:W-:Y:S01]  /*8680*/  STL.64 [R1+0x128], R82 ;  /* 0x0001285201007387 */ /* 0x000fe20000100a00 */
[C---:B------:R-:W-:Y:S02]  /*8690*/  LEA R76, P2, R72.reuse, R50, 0x2 ;  /* 0x00000032484c7211 */ /* 0x040fe400078410ff */
[-C--:B------:R-:W-:Y:S01]  /*86a0*/  LEA.HI.X.SX32 R79, R73, R0.reuse, 0x2, P0 ;  /* 0x00000000494f7211 */ /* 0x080fe200000f16ff */
[----:B------:R-:W-:Y:S01]  /*86b0*/  STL.64 [R1+0x460], R80 ;  /* 0x0004605001007387 */ /* 0x000fe20000100a00 */
[----:B------:R-:W-:-:S03]  /*86c0*/  LEA.HI.X.SX32 R77, R72, R0, 0x2, P2 ;  /* 0x00000000484d7211 */ /* 0x000fc600010f16ff */
[----:B------:R1:W-:Y:S04]  /*86d0*/  STL.64 [R1+0x138], R78 ;  /* 0x0001384e01007387 */ /* 0x0003e80000100a00 */
[----:B------:R2:W-:Y:S01]  /*86e0*/  STL.64 [R1+0x470], R76 ;  /* 0x0004704c01007387 */ /* 0x0005e20000100a00 */
[CC--:B-1----:R-:W-:Y:S02]  /*86f0*/  LEA R78, P0, R71.reuse, R50.reuse, 0x2 ;  /* 0x00000032474e7211 */ /* 0x0c2fe400078010ff */
[----:B--2---:R-:W-:Y:S02]  /*8700*/  LEA R76, P2, R70, R50, 0x2 ;  /* 0x00000032464c7211 */ /* 0x004fe400078410ff */
[----:B------:R-:W-:Y:S02]  /*8710*/  LEA.HI.X.SX32 R79, R71, R0, 0x2, P0 ;  /* 0x00000000474f7211 */ /* 0x000fe400000f16ff */
[----:B------:R-:W-:-:S02]  /*8720*/  LEA R72, P0, R69, R50, 0x2 ;  /* 0x0000003245487211 */ /* 0x000fc400078010ff */
[-C--:B------:R-:W-:Y:S02]  /*8730*/  LEA.HI.X.SX32 R77, R70, R0.reuse, 0x2, P2 ;  /* 0x00000000464d7211 */ /* 0x080fe400010f16ff */
[----:B------:R-:W-:-:S03]  /*8740*/  LEA.HI.X.SX32 R73, R69, R0, 0x2, P0 ;  /* 0x0000000045497211 */ /* 0x000fc600000f16ff */
[----:B------:R1:W-:Y:S04]  /*8750*/  STL.64 [R1+0x510], R76 ;  /* 0x0005104c01007387 */ /* 0x0003e80000100a00 */
[----:B------:R-:W-:Y:S04]  /*8760*/  STL.64 [R1+0x148], R78 ;  /* 0x0001484e01007387 */ /* 0x000fe80000100a00 */
[----:B------:R2:W-:Y:S01]  /*8770*/  STL.64 [R1+0x158], R72 ;  /* 0x0001584801007387 */ /* 0x0005e20000100a00 */
[----:B-1----:R-:W-:-:S04]  /*8780*/  LEA R76, P2, R68, R50, 0x2 ;  /* 0x00000032444c7211 */ /* 0x002fc800078410ff */
[----:B------:R-:W-:Y:S02]  /*8790*/  LEA.HI.X.SX32 R77, R68, R0, 0x2, P2 ;  /* 0x00000000444d7211 */ /* 0x000fe400010f16ff */
[CC--:B------:R-:W-:Y:S02]  /*87a0*/  LEA R70, P2, R66.reuse, R50.reuse, 0x2 ;  /* 0x0000003242467211 */ /* 0x0c0fe400078410ff */
[C---:B--2---:R-:W-:Y:S01]  /*87b0*/  LEA R72, P0, R67.reuse, R50, 0x2 ;  /* 0x0000003243487211 */ /* 0x044fe200078010ff */
[----:B------:R-:W-:Y:S01]  /*87c0*/  STL.64 [R1+0x508], R76 ;  /* 0x0005084c01007387 */ /* 0x000fe20000100a00 */
[-C--:B------:R-:W-:Y:S02]  /*87d0*/  LEA.HI.X.SX32 R71, R66, R0.reuse, 0x2, P2 ;  /* 0x0000000042477211 */ /* 0x080fe400010f16ff */
[----:B------:R-:W-:Y:S02]  /*87e0*/  LEA.HI.X.SX32 R73, R67, R0, 0x2, P0 ;  /* 0x0000000043497211 */ /* 0x000fe400000f16ff */
[C---:B------:R-:W-:Y:S01]  /*87f0*/  LEA R68, P0, R65.reuse, R50, 0x2 ;  /* 0x0000003241447211 */ /* 0x040fe200078010ff */
[----:B------:R1:W-:Y:S03]  /*8800*/  STL.64 [R1+0x500], R70 ;  /* 0x0005004601007387 */ /* 0x0003e60000100a00 */
[----:B------:R-:W-:Y:S01]  /*8810*/  LEA.HI.X.SX32 R69, R65, R0, 0x2, P0 ;  /* 0x0000000041457211 */ /* 0x000fe200000f16ff */
        /* <DEDUP_REMOVED lines=16> */
[-C--:B------:R-:W-:Y:S02]  /*8920*/  LEA R62, P2, R57, R50.reuse, 0x2 ;  /* 0x00000032393e7211 */ /* 0x080fe400078410ff */
[----:B--2---:R-:W-:Y:S01]  /*8930*/  LEA R64, P0, R59, R50, 0x2 ;  /* 0x000000323b407211 */ /* 0x004fe200078010ff */
        /* <DEDUP_REMOVED lines=9> */
[----:B------:R-:W-:Y:S01]  /*89d0*/  LEA.HI.X.SX32 R63, R53, R0, 0x2, P2 ;  /* 0x00000000353f7211 */ /* 0x000fe200010f16ff */
[----:B------:R-:W-:Y:S01]  /*89e0*/  IMAD.MOV.U32 R53, RZ, RZ, c[0x0][0x188] ;  /* 0x00006200ff357624 */ /* 0x000fe200078e00ff */
[----:B--2---:R-:W-:-:S03]  /*89f0*/  LEA R60, P0, R52, R50, 0x2 ;  /* 0x00000032343c7211 */ /* 0x004fc600078010ff */
[----:B------:R1:W-:Y:S01]  /*8a00*/  STL.64 [R1+0x4a0], R62 ;  /* 0x0004a03e01007387 */ /* 0x0003e20000100a00 */
[C---:B------:R-:W-:Y:S01]  /*8a10*/  IMAD.SHL.U32 R166, R53.reuse, 0x4, RZ ;  /* 0x0000000435a67824 */ /* 0x040fe200078e00ff */
[----:B------:R-:W-:Y:S01]  /*8a20*/  LEA.HI.X.SX32 R61, R52, R0, 0x2, P0 ;  /* 0x00000000343d7211 */ /* 0x000fe200000f16ff */
[----:B------:R-:W-:Y:S01]  /*8a30*/  IMAD.SHL.U32 R174, R53, 0x8, RZ ;  /* 0x0000000835ae7824 */ /* 0x000fe200078e00ff */
[----:B------:R-:W-:Y:S01]  /*8a40*/  IADD3 R52, R124, -0x19, RZ ;  /* 0xffffffe77c347810 */ /* 0x000fe20007ffe0ff */
[C---:B------:R-:W-:Y:S02]  /*8a50*/  IMAD.WIDE R160, R166.reuse, 0x4, R48 ;  /* 0x00000004a6a07825 */ /* 0x040fe400078e0230 */
[----:B------:R2:W-:Y:S02]  /*8a60*/  STL.64 [R1+0x1d8], R60 ;  /* 0x0001d83c01007387 */ /* 0x0005e40000100a00 */
[----:B------:R-:W-:Y:S01]  /*8a70*/  IMAD.WIDE R162, R166, 0x4, R154 ;  /* 0x00000004a6a27825 */ /* 0x000fe200078e029a */
[----:B-1----:R-:W-:-:S03]  /*8a80*/  LEA R62, P2, R56, R50, 0x2 ;  /* 0x00000032383e7211 */ /* 0x002fc600078410ff */
[----:B------:R-:W-:Y:S01]  /*8a90*/  IMAD.WIDE R164, R166, 0x4, R156 ;  /* 0x00000004a6a47825 */ /* 0x000fe200078e029c */
[----:B------:R-:W-:Y:S02]  /*8aa0*/  LEA.HI.X.SX32 R63, R56, R0, 0x2, P2 ;  /* 0x00000000383f7211 */ /* 0x000fe400010f16ff */
[CC--:B------:R-:W-:Y:S01]  /*8ab0*/  LEA R242, P2, R55.reuse, R50.reuse, 0x2 ;  /* 0x0000003237f27211 */ /* 0x0c0fe200078410ff */
[----:B------:R-:W-:Y:S01]  /*8ac0*/  IMAD.WIDE R166, R166, 0x4, R158 ;  /* 0x00000004a6a67825 */ /* 0x000fe200078e029e */
[----:B--2---:R-:W-:Y:S01]  /*8ad0*/  LEA R60, P0, R58, R50, 0x2 ;  /* 0x000000323a3c7211 */ /* 0x004fe200078010ff */
[----:B------:R-:W-:Y:S01]  /*8ae0*/  STL.64 [R1+0x4b0], R62 ;  /* 0x0004b03e01007387 */ /* 0x000fe20000100a00 */
[-C--:B------:R-:W-:Y:S01]  /*8af0*/  LEA.HI.X.SX32 R243, R55, R0.reuse, 0x2, P2 ;  /* 0x0000000037f37211 */ /* 0x080fe200010f16ff */
[----:B------:R-:W-:Y:S01]  /*8b00*/  IMAD.WIDE R168, R174, 0x4, R48 ;  /* 0x00000004aea87825 */ /* 0x000fe200078e0230 */
[----:B------:R-:W-:Y:S02]  /*8b10*/  LEA.HI.X.SX32 R61, R58, R0, 0x2, P0 ;  /* 0x000000003a3d7211 */ /* 0x000fe400000f16ff */
[----:B------:R-:W-:Y:S01]  /*8b20*/  LEA R56, P0, R51, R50, 0x2 ;  /* 0x0000003233387211 */ /* 0x000fe200078010ff */
[----:B------:R-:W-:Y:S01]  /*8b30*/  IMAD.SHL.U32 R50, R122, 0x4, RZ ;  /* 0x000000047a327824 */ /* 0x000fe200078e00ff */
[----:B------:R-:W-:Y:S01]  /*8b40*/  ISETP.GE.U32.AND P2, PT, R75, 0x7fffffcc, PT ;  /* 0x7fffffcc4b00780c */ /* 0x000fe20003f46070 */
[----:B------:R-:W-:Y:S01]  /*8b50*/  STL.64 [R1+0x1e8], R60 ;  /* 0x0001e83c01007387 */ /* 0x000fe20000100a00 */
[----:B------:R-:W-:Y:S01]  /*8b60*/  LEA.HI.X.SX32 R57, R51, R0, 0x2, P0 ;  /* 0x0000000033397211 */ /* 0x000fe200000f16ff */
[----:B------:R-:W-:Y:S01]  /*8b70*/  IMAD.WIDE R170, R174, 0x4, R154 ;  /* 0x00000004aeaa7825 */ /* 0x000fe200078e029a */
[----:B------:R-:W-:Y:S01]  /*8b80*/  IADD3 R0, R124, -0x1d, RZ ;  /* 0xffffffe37c007810 */ /* 0x000fe20007ffe0ff */
[----:B------:R1:W-:Y:S01]  /*8b90*/  LDGSTS.E [R50], [R48.64], !P1 ;  /* 0x0000000030327fae */ /* 0x0003e2000c921844 */
[----:B------:R-:W-:Y:S01]  /*8ba0*/  ISETP.GE.U32.AND P0, PT, R52, 0x7fffffc8, PT ;  /* 0x7fffffc83400780c */ /* 0x000fe20003f06070 */
[----:B------:R-:W-:-:S02]  /*8bb0*/  IMAD.WIDE R172, R174, 0x4, R156 ;  /* 0x00000004aeac7825 */ /* 0x000fc400078e029c */
[----:B------:R-:W-:Y:S02]  /*8bc0*/  STL.64 [R1+0x4c0], R242 ;  /* 0x0004c0f201007387 */ /* 0x000fe40000100a00 */
[----:B------:R-:W-:Y:S02]  /*8bd0*/  IMAD.WIDE R174, R174, 0x4, R158 ;  /* 0x00000004aeae7825 */ /* 0x000fe400078e029e */
[----:B------:R1:W-:Y:S04]  /*8be0*/  LDGSTS.E [R50+0x200], [R154.64], !P1 ;  /* 0x002000009a327fae */ /* 0x0003e8000c921844 */
[----:B------:R2:W-:Y:S04]  /*8bf0*/  STL.64 [R1+0x36e0], R242 ;  /* 0x0036e0f201007387 */ /* 0x0005e80000100a00 */
[----:B------:R1:W-:Y:S04]  /*8c00*/  LDGSTS.E [R50+0x400], [R156.64], !P1 ;  /* 0x004000009c327fae */ /* 0x0003e8000c921844 */
[----:B------:R-:W-:Y:S04]  /*8c10*/  STL.64 [R1+0x1f8], R56 ;  /* 0x0001f83801007387 */ /* 0x000fe80000100a00 */
[----:B------:R1:W-:Y:S01]  /*8c20*/  LDGSTS.E [R50+0x600], [R158.64], !P1 ;  /* 0x006000009e327fae */ /* 0x0003e2000c921844 */
[----:B------:R-:W-:Y:S01]  /*8c30*/  ISETP.GE.U32.AND P1, PT, R0, 0x7fffffc4, PT ;  /* 0x7fffffc40000780c */ /* 0x000fe20003f26070 */
[----:B--2---:R-:W-:Y:S01]  /*8c40*/  IMAD.MOV.U32 R242, RZ, RZ, R114 ;  /* 0x000000fffff27224 */ /* 0x004fe200078e0072 */
[----:B------:R-:W-:Y:S01]  /*8c50*/  IADD3 R0, R124, -0x2, RZ ;  /* 0xfffffffe7c007810 */ /* 0x000fe20007ffe0ff */
[----:B------:R2:W-:Y:S01]  /*8c60*/  LDGSTS.E [R50+0x2000], [R160.64], !P6 ;  /* 0x02000000a0327fae */ /* 0x0005e2000f121844 */
[----:B------:R-:W-:-:S03]  /*8c70*/  IMAD.MOV.U32 R243, RZ, RZ, R115 ;  /* 0x000000fffff37224 */ /* 0x000fc600078e0073 */
[----:B------:R2:W-:Y:S04]  /*8c80*/  STL.64 [R1+0x36c8], R160 ;  /* 0x0036c8a001007387 */ /* 0x0005e80000100a00 */
[----:B------:R3:W-:Y:S04]  /*8c90*/  LDGSTS.E [R50+0x2200], [R162.64], !P6 ;  /* 0x02200000a2327fae */ /* 0x0007e8000f121844 */
[----:B------:R3:W-:Y:S01]  /*8ca0*/  STL.64 [R1+0x36d0], R162 ;  /* 0x0036d0a201007387 */ /* 0x0007e20000100a00 */
[----:B--2---:R-:W-:-:S03]  /*8cb0*/  IMAD.MOV.U32 R161, RZ, RZ, c[0x0][0x188] ;  /* 0x00006200ffa17624 */ /* 0x004fc600078e00ff */
[----:B------:R-:W-:Y:S01]  /*8cc0*/  STL.64 [R1+0x36e8], R164 ;  /* 0x0036e8a401007387 */ /* 0x000fe20000100a00 */
[----:B------:R-:W-:-:S03]  /*8cd0*/  IMAD R182, R161, 0xc, RZ ;  /* 0x0000000ca1b67824 */ /* 0x000fc600078e02ff */
[----:B------:R-:W-:Y:S01]  /*8ce0*/  STL.64 [R1+0x36f0], R166 ;  /* 0x0036f0a601007387 */ /* 0x000fe20000100a00 */
[----:B------:R-:W-:Y:S02]  /*8cf0*/  IMAD.SHL.U32 R190, R161, 0x10, RZ ;  /* 0x00000010a1be7824 */ /* 0x000fe400078e00ff */
[----:B---3--:R-:W-:Y:S01]  /*8d00*/  IMAD.SHL.U32 R162, R122, 0x4, RZ ;  /* 0x000000047aa27824 */ /* 0x008fe200078e00ff */
[----:B------:R-:W-:Y:S01]  /*8d10*/  STL.64 [R1+0x36f8], R168 ;  /* 0x0036f8a801007387 */ /* 0x000fe20000100a00 */
[----:B------:R-:W-:Y:S02]  /*8d20*/  IMAD.MOV.U32 R163, RZ, RZ, c[0x0][0x180] ;  /* 0x00006000ffa37624 */ /* 0x000fe400078e00ff */
[----:B------:R-:W-:Y:S01]  /*8d30*/  IMAD.WIDE R176, R182, 0x4, R48 ;  /* 0x00000004b6b07825 */ /* 0x000fe200078e0230 */
[----:B------:R2:W-:Y:S01]  /*8d40*/  LDGSTS.E [R162+0x2400], [R164.64], !P6 ;  /* 0x02400000a4a27fae */ /* 0x0005e2000f121844 */
[----:B------:R-:W-:Y:S02]  /*8d50*/  LOP3.LUT R116, R162, 0x20, RZ, 0x3c, !PT ;  /* 0x00000020a2747812 */ /* 0x000fe400078e3cff */
[----:B------:R-:W-:Y:S01]  /*8d60*/  IMAD.WIDE R178, R182, 0x4, R154 ;  /* 0x00000004b6b27825 */ /* 0x000fe200078e029a */
[----:B------:R3:W-:Y:S01]  /*8d70*/  LDGSTS.E [R162+0x2600], [R166.64], !P6 ;  /* 0x02600000a6a27fae */ /* 0x0007e2000f121844 */
[----:B------:R-:W-:-:S02]  /*8d80*/  ISETP.GE.U32.AND P6, PT, R0, 0x7fffffdf, PT ;  /* 0x7fffffdf0000780c */ /* 0x000fc40003fc6070 */
[----:B------:R-:W-:Y:S01]  /*8d90*/  IADD3 R0, R163, -0x6, RZ ;  /* 0xfffffffaa3007810 */ /* 0x000fe20007ffe0ff */
[----:B------:R4:W-:Y:S01]  /*8da0*/  LDGSTS.E [R162+0x4000], [R168.64], !P3 ;  /* 0x04000000a8a27fae */ /* 0x0009e2000d921844 */
[----:B------:R-:W-:-:S03]  /*8db0*/  IMAD.WIDE R180, R182, 0x4, R156 ;  /* 0x00000004b6b47825 */ /* 0x000fc600078e029c */
[----:B------:R1:W-:Y:S01]  /*8dc0*/  LDGSTS.E [R162+0x4200], [R170.64], !P3 ;  /* 0x04200000aaa27fae */ /* 0x0003e2000d921844 */
[----:B------:R-:W-:-:S03]  /*8dd0*/  IMAD.WIDE R182, R182, 0x4, R158 ;  /* 0x00000004b6b67825 */ /* 0x000fc600078e029e */
[----:B------:R1:W-:Y:S01]  /*8de0*/  LDGSTS.E [R162+0x4400], [R172.64], !P3 ;  /* 0x04400000aca27fae */ /* 0x0003e2000d921844 */
[----:B------:R-:W-:-:S03]  /*8df0*/  IMAD.WIDE R184, R190, 0x4, R48 ;  /* 0x00000004beb87825 */ /* 0x000fc600078e0230 */
[----:B------:R1:W-:Y:S01]  /*8e00*/  LDGSTS.E [R162+0x4600], [R174.64], !P3 ;  /* 0x04600000aea27fae */ /* 0x0003e2000d921844 */
[----:B------:R-:W-:Y:S01]  /*8e10*/  ISETP.GE.U32.AND P3, PT, R0, 0x7fffffdb, PT ;  /* 0x7fffffdb0000780c */ /* 0x000fe20003f66070 */
[----:B------:R-:W-:Y:S01]  /*8e20*/  IMAD R198, R161, 0x14, RZ ;  /* 0x00000014a1c67824 */ /* 0x000fe200078e02ff */
        /* <DEDUP_REMOVED lines=9> */
[C---:B------:R-:W-:Y:S01]  /*8ec0*/  IMAD.WIDE R192, R198.reuse, 0x4, R48 ;  /* 0x00000004c6c07825 */ /* 0x040fe200078e0230 */
[----:B------:R-:W-:Y:S01]  /*8ed0*/  IADD3 R0, R163, -0xe, RZ ;  /* 0xfffffff2a3007810 */ /* 0x000fe20007ffe0ff */
[----:B------:R1:W-:Y:S02]  /*8ee0*/  LDGSTS.E [R162+0x8000], [R184.64], !P5 ;  /* 0x08000000b8a27fae */ /* 0x0003e4000e921844 */
[----:B------:R-:W-:Y:S02]  /*8ef0*/  IMAD R208, R161, 0x18, RZ ;  /* 0x00000018a1d07824 */ /* 0x000fe400078e02ff */
[----:B------:R1:W-:Y:S01]  /*8f00*/  LDGSTS.E [R162+0x8200], [R186.64], !P5 ;  /* 0x08200000baa27fae */ /* 0x0003e2000e921844 */
[----:B------:R-:W-:-:S03]  /*8f10*/  IMAD.WIDE R194, R198, 0x4, R154 ;  /* 0x00000004c6c27825 */ /* 0x000fc600078e029a */
[----:B------:R1:W-:Y:S01]  /*8f20*/  LDGSTS.E [R162+0x8400], [R188.64], !P5 ;  /* 0x08400000bca27fae */ /* 0x0003e2000e921844 */
[----:B------:R-:W-:-:S03]  /*8f30*/  IMAD.WIDE R196, R198, 0x4, R156 ;  /* 0x00000004c6c47825 */ /* 0x000fc600078e029c */
[----:B------:R1:W-:Y:S01]  /*8f40*/  LDGSTS.E [R162+0x8600], [R190.64], !P5 ;  /* 0x08600000bea27fae */ /* 0x0003e2000e921844 */
[----:B------:R-:W-:Y:S01]  /*8f50*/  IMAD.WIDE R198, R198, 0x4, R158 ;  /* 0x00000004c6c67825 */ /* 0x000fe200078e029e */
[----:B------:R-:W-:Y:S02]  /*8f60*/  ISETP.GE.U32.AND P5, PT, R0, 0x7fffffd3, PT ;  /* 0x7fffffd30000780c */ /* 0x000fe40003fa6070 */
[----:B------:R-:W-:Y:S01]  /*8f70*/  IADD3 R0, R163, -0x12, RZ ;  /* 0xffffffeea3007810 */ /* 0x000fe20007ffe0ff */
[----:B------:R1:W-:Y:S01]  /*8f80*/  LDGSTS.E [R162+0xa000], [R192.64], !P2 ;  /* 0x0a000000c0a27fae */ /* 0x0003e2000d121844 */
[----:B------:R-:W-:-:S03]  /*8f90*/  IMAD.WIDE R200, R208, 0x4, R48 ;  /* 0x00000004d0c87825 */ /* 0x000fc600078e0230 */
[----:B------:R1:W-:Y:S01]  /*8fa0*/  LDGSTS.E [R162+0xa200], [R194.64], !P2 ;  /* 0x0a200000c2a27fae */ /* 0x0003e2000d121844 */
[----:B------:R-:W-:Y:S02]  /*8fb0*/  IMAD R216, R161, 0x1c, RZ ;  /* 0x0000001ca1d87824 */ /* 0x000fe400078e02ff */
[C---:B------:R-:W-:Y:S01]  /*8fc0*/  IMAD.WIDE R204, R208.reuse, 0x4, R154 ;  /* 0x00000004d0cc7825 */ /* 0x040fe200078e029a */
[----:B------:R1:W-:Y:S03]  /*8fd0*/  LDGSTS.E [R162+0xa400], [R196.64], !P2 ;  /* 0x0a400000c4a27fae */ /* 0x0003e6000d121844 */
[----:B------:R-:W-:Y:S01]  /*8fe0*/  IMAD.WIDE R206, R208, 0x4, R156 ;  /* 0x00000004d0ce7825 */ /* 0x000fe200078e029c */
[----:B------:R1:W-:Y:S01]  /*8ff0*/  LDGSTS.E [R162+0xa600], [R198.64], !P2 ;  /* 0x0a600000c6a27fae */ /* 0x0003e2000d121844 */
[----:B------:R-:W-:Y:S02]  /*9000*/  ISETP.GE.U32.AND P2, PT, R0, 0x7fffffcf, PT ;  /* 0x7fffffcf0000780c */ /* 0x000fe40003f46070 */
[----:B------:R-:W-:Y:S01]  /*9010*/  IMAD.WIDE R208, R208, 0x4, R158 ;  /* 0x00000004d0d07825 */ /* 0x000fe200078e029e */
[----:B------:R-:W-:Y:S01]  /*9020*/  IADD3 R0, R163, -0x16, RZ ;  /* 0xffffffeaa3007810 */ /* 0x000fe20007ffe0ff */
[----:B------:R1:W-:Y:S02]  /*9030*/  LDGSTS.E [R162+0xc000], [R200.64], !P0 ;  /* 0x0c000000c8a27fae */ /* 0x0003e4000c121844 */
[----:B------:R-:W-:-:S02]  /*9040*/  IMAD.WIDE R210, R216, 0x4, R48 ;  /* 0x00000004d8d27825 */ /* 0x000fc400078e0230 */
[----:B------:R1:W-:Y:S02]  /*9050*/  LDGSTS.E [R162+0xc200], [R204.64], !P0 ;  /* 0x0c200000cca27fae */ /* 0x0003e4000c121844 */
[C---:B------:R-:W-:Y:S02]  /*9060*/  IMAD.WIDE R212, R216.reuse, 0x4, R154 ;  /* 0x00000004d8d47825 */ /* 0x040fe400078e029a */
[----:B------:R2:W-:Y:S02]  /*9070*/  LDGSTS.E [R162+0xc400], [R206.64], !P0 ;  /* 0x0c400000cea27fae */ /* 0x0005e4000c121844 */
[----:B------:R-:W-:Y:S02]  /*9080*/  IMAD.WIDE R214, R216, 0x4, R156 ;  /* 0x00000004d8d67825 */ /* 0x000fe400078e029c */
[----:B------:R2:W-:Y:S01]  /*9090*/  LDGSTS.E [R162+0xc600], [R208.64], !P0 ;  /* 0x0c600000d0a27fae */ /* 0x0005e2000c121844 */
[----:B------:R-:W-:Y:S01]  /*90a0*/  ISETP.GE.U32.AND P0, PT, R0, 0x7fffffcb, PT ;  /* 0x7fffffcb0000780c */ /* 0x000fe20003f06070 */
[----:B------:R-:W-:Y:S01]  /*90b0*/  IMAD.WIDE R216, R216, 0x4, R158 ;  /* 0x00000004d8d87825 */ /* 0x000fe200078e029e */
[----:B------:R-:W-:Y:S01]  /*90c0*/  IADD3 R0, R163, -0x1a, RZ ;  /* 0xffffffe6a3007810 */ /* 0x000fe20007ffe0ff */
[----:B------:R2:W-:Y:S02]  /*90d0*/  LDGSTS.E [R162+0xe000], [R210.64], !P1 ;  /* 0x0e000000d2a27fae */ /* 0x0005e4000c921844 */
[----:B-1----:R-:W-:-:S02]  /*90e0*/  IMAD.WIDE R50, R161, 0x4, R48 ;  /* 0x00000004a1327825 */ /* 0x002fc400078e0230 */
[----:B------:R1:W-:Y:S02]  /*90f0*/  LDGSTS.E [R162+0xe200], [R212.64], !P1 ;  /* 0x0e200000d4a27fae */ /* 0x0003e4000c921844 */
[C---:B------:R-:W-:Y:S02]  /*9100*/  IMAD R64, R161.reuse, 0x5, RZ ;  /* 0x00000005a1407824 */ /* 0x040fe400078e02ff */
[C---:B------:R-:W-:Y:S01]  /*9110*/  IMAD.WIDE R52, R161.reuse, 0x4, R154 ;  /* 0x00000004a1347825 */ /* 0x040fe200078e029a */
[----:B------:R1:W-:Y:S03]  /*9120*/  LDGSTS.E [R162+0xe400], [R214.64], !P1 ;  /* 0x0e400000d6a27fae */ /* 0x0003e6000c921844 */
[----:B------:R-:W-:Y:S01]  /*9130*/  IMAD.WIDE R54, R161, 0x4, R156 ;  /* 0x00000004a1367825 */ /* 0x000fe200078e029c */
[----:B------:R1:W-:Y:S01]  /*9140*/  LDGSTS.E [R162+0xe600], [R216.64], !P1 ;  /* 0x0e600000d8a27fae */ /* 0x0003e2000c921844 */
[----:B------:R-:W-:-:S02]  /*9150*/  ISETP.GE.U32.AND P1, PT, R0, 0x7fffffc7, PT ;  /* 0x7fffffc70000780c */ /* 0x000fc40003f26070 */
[----:B------:R-:W-:Y:S01]  /*9160*/  IMAD.WIDE R56, R161, 0x4, R158 ;  /* 0x00000004a1387825 */ /* 0x000fe200078e029e */
[----:B------:R-:W-:Y:S01]  /*9170*/  IADD3 R0, R163, -0x1e, RZ ;  /* 0xffffffe2a3007810 */ /* 0x000fe20007ffe0ff */
[----:B------:R1:W-:Y:S02]  /*9180*/  LDGSTS.E [R116+0x800], [R50.64], !P6 ;  /* 0x0080000032747fae */ /* 0x0003e4000f121844 */
[C---:B------:R-:W-:Y:S02]  /*9190*/  IMAD.WIDE R58, R64.reuse, 0x4, R48 ;  /* 0x00000004403a7825 */ /* 0x040fe400078e0230 */
[----:B------:R1:W-:Y:S02]  /*91a0*/  LDGSTS.E [R116+0xa00], [R52.64], !P6 ;  /* 0x00a0000034747fae */ /* 0x0003e4000f121844 */
[----:B------:R-:W-:Y:S02]  /*91b0*/  IMAD R72, R161, 0x9, RZ ;  /* 0x00000009a1487824 */ /* 0x000fe400078e02ff */
        /* <DEDUP_REMOVED lines=17> */
[----:B------:R1:W-:Y:S01]  /*92d0*/  STL.64 [R1+0x3700], R170 ;  /* 0x003700aa01007387 */ /* 0x0003e20000100a00 */
[----:B------:R-:W-:Y:S02]  /*92e0*/  IADD3 R0, R163, -0x7, RZ ;  /* 0xfffffff9a3007810 */ /* 0x000fe40007ffe0ff */
[C---:B------:R-:W-:Y:S01]  /*92f0*/  IMAD.WIDE R74, R80.reuse, 0x4, R48 ;  /* 0x00000004504a7825 */ /* 0x040fe200078e0230 */
[----:B------:R1:W-:Y:S03]  /*9300*/  LDGSTS.E [R116+0x4800], [R66.64], !P4 ;  /* 0x0480000042747fae */ /* 0x0003e6000e121844 */
[----:B------:R-:W-:Y:S01]  /*9310*/  IMAD R88, R161, 0x11, RZ ;  /* 0x00000011a1587824 */ /* 0x000fe200078e02ff */
[----:B------:R-:W-:Y:S01]  /*9320*/  STL.64 [R1+0x3708], R172 ;  /* 0x003708ac01007387 */ /* 0x000fe20000100a00 */
[----:B------:R-:W-:-:S03]  /*9330*/  IMAD.WIDE R76, R80, 0x4, R154 ;  /* 0x00000004504c7825 */ /* 0x000fc600078e029a */
[----:B------:R1:W-:Y:S01]  /*9340*/  LDGSTS.E [R116+0x4a00], [R68.64], !P4 ;  /* 0x04a0000044747fae */ /* 0x0003e2000e121844 */
[----:B------:R-:W-:-:S03]  /*9350*/  IMAD.WIDE R78, R80, 0x4, R156 ;  /* 0x00000004504e7825 */ /* 0x000fc600078e029c */
[----:B------:R-:W-:Y:S01]  /*9360*/  STL.64 [R1+0x3710], R174 ;  /* 0x003710ae01007387 */ /* 0x000fe20000100a00 */
[----:B------:R-:W-:-:S03]  /*9370*/  IMAD.WIDE R80, R80, 0x4, R158 ;  /* 0x0000000450507825 */ /* 0x000fc600078e029e */
[----:B------:R1:W-:Y:S01]  /*9380*/  LDGSTS.E [R116+0x4c00], [R70.64], !P4 ;  /* 0x04c0000046747fae */ /* 0x0003e2000e121844 */
[----:B------:R-:W-:Y:S02]  /*9390*/  IMAD R96, R161, 0x15, RZ ;  /* 0x00000015a1607824 */ /* 0x000fe400078e02ff */
[C---:B------:R-:W-:Y:S01]  /*93a0*/  IMAD.WIDE R82, R88.reuse, 0x4, R48 ;  /* 0x0000000458527825 */ /* 0x040fe200078e0230 */
[----:B------:R1:W-:Y:S03]  /*93b0*/  STL.64 [R1+0x3718], R176 ;  /* 0x003718b001007387 */ /* 0x0003e60000100a00 */
[----:B------:R-:W-:Y:S01]  /*93c0*/  IMAD.WIDE R84, R88, 0x4, R154 ;  /* 0x0000000458547825 */ /* 0x000fe200078e029a */
[----:B------:R1:W-:Y:S01]  /*93d0*/  LDGSTS.E [R116+0x4e00], [R72.64], !P4 ;  /* 0x04e0000048747fae */ /* 0x0003e2000e121844 */
[----:B------:R-:W-:Y:S02]  /*93e0*/  ISETP.GE.U32.AND P4, PT, R0, 0x7fffffda, PT ;  /* 0x7fffffda0000780c */ /* 0x000fe40003f86070 */
[----:B------:R-:W-:Y:S01]  /*93f0*/  IADD3 R0, R163, -0xb, RZ ;  /* 0xfffffff5a3007810 */ /* 0x000fe20007ffe0ff */
[----:B------:R-:W-:Y:S01]  /*9400*/  STL.64 [R1+0x3720], R178 ;  /* 0x003720b201007387 */ /* 0x000fe20000100a00 */
[----:B------:R-:W-:-:S03]  /*9410*/  IMAD.WIDE R86, R88, 0x4, R156 ;  /* 0x0000000458567825 */ /* 0x000fc600078e029c */
[----:B------:R-:W-:Y:S01]  /*9420*/  STL.64 [R1+0x3728], R180 ;  /* 0x003728b401007387 */ /* 0x000fe20000100a00 */
[----:B------:R-:W-:-:S03]  /*9430*/  IMAD.WIDE R88, R88, 0x4, R158 ;  /* 0x0000000458587825 */ /* 0x000fc600078e029e */
[----:B------:R1:W-:Y:S01]  /*9440*/  LDGSTS.E [R116+0x6800], [R74.64], !P5 ;  /* 0x068000004a747fae */ /* 0x0003e2000e921844 */
[C---:B------:R-:W-:Y:S02]  /*9450*/  IMAD R104, R161.reuse, 0x19, RZ ;  /* 0x00000019a1687824 */ /* 0x040fe400078e02ff */
[C---:B------:R-:W-:Y:S01]  /*9460*/  IMAD.WIDE R90, R96.reuse, 0x4, R48 ;  /* 0x00000004605a7825 */ /* 0x040fe200078e0230 */
[----:B------:R-:W-:Y:S03]  /*9470*/  STL.64 [R1+0x3730], R182 ;  /* 0x003730b601007387 */ /* 0x000fe60000100a00 */
[C---:B------:R-:W-:Y:S01]  /*9480*/  IMAD.WIDE R92, R96.reuse, 0x4, R154 ;  /* 0x00000004605c7825 */ /* 0x040fe200078e029a */
[----:B------:R1:W-:Y:S03]  /*9490*/  LDGSTS.E [R116+0x6a00], [R76.64], !P5 ;  /* 0x06a000004c747fae */ /* 0x0003e6000e921844 */
[C---:B------:R-:W-:Y:S01]  /*94a0*/  IMAD.WIDE R94, R96.reuse, 0x4, R156 ;  /* 0x00000004605e7825 */ /* 0x040fe200078e029c */
[----:B------:R-:W-:Y:S03]  /*94b0*/  STL.64 [R1+0x3738], R184 ;  /* 0x003738b801007387 */ /* 0x000fe60000100a00 */
[----:B------:R-:W-:Y:S01]  /*94c0*/  IMAD.WIDE R96, R96, 0x4, R158 ;  /* 0x0000000460607825 */ /* 0x000fe200078e029e */
[----:B------:R1:W-:Y:S03]  /*94d0*/  LDGSTS.E [R116+0x6c00], [R78.64], !P5 ;  /* 0x06c000004e747fae */ /* 0x0003e6000e921844 */
[----:B------:R-:W-:Y:S01]  /*94e0*/  IMAD R112, R161, 0x1d, RZ ;  /* 0x0000001da1707824 */ /* 0x000fe200078e02ff */
[----:B------:R1:W-:Y:S01]  /*94f0*/  STL.64 [R1+0x3740], R186 ;  /* 0x003740ba01007387 */ /* 0x0003e20000100a00 */
[----:B------:R-:W-:-:S03]  /*9500*/  IMAD.WIDE R98, R104, 0x4, R48 ;  /* 0x0000000468627825 */ /* 0x000fc600078e0230 */
[----:B------:R1:W-:Y:S01]  /*9510*/  LDGSTS.E [R116+0x6e00], [R80.64], !P5 ;  /* 0x06e0000050747fae */ /* 0x0003e2000e921844 */
[----:B------:R-:W-:Y:S01]  /*9520*/  ISETP.GE.U32.AND P5, PT, R0, 0x7fffffd6, PT ;  /* 0x7fffffd60000780c */ /* 0x000fe20003fa6070 */
[C---:B------:R-:W-:Y:S01]  /*9530*/  IMAD.WIDE R100, R104.reuse, 0x4, R154 ;  /* 0x0000000468647825 */ /* 0x040fe200078e029a */
[----:B------:R-:W-:Y:S01]  /*9540*/  IADD3 R0, R163, -0xf, RZ ;  /* 0xfffffff1a3007810 */ /* 0x000fe20007ffe0ff */
[----:B------:R-:W-:Y:S02]  /*9550*/  STL.64 [R1+0x3748], R188 ;  /* 0x003748bc01007387 */ /* 0x000fe40000100a00 */
[C---:B------:R-:W-:Y:S02]  /*9560*/  IMAD.WIDE R102, R104.reuse, 0x4, R156 ;  /* 0x0000000468667825 */ /* 0x040fe400078e029c */
[----:B------:R-:W-:Y:S02]  /*9570*/  STL.64 [R1+0x3750], R190 ;  /* 0x003750be01007387 */ /* 0x000fe40000100a00 */
[----:B------:R-:W-:-:S02]  /*9580*/  IMAD.WIDE R104, R104, 0x4, R158 ;  /* 0x0000000468687825 */ /* 0x000fc400078e029e */
[----:B------:R1:W-:Y:S02]  /*9590*/  LDGSTS.E [R116+0x8800], [R82.64], !P2 ;  /* 0x0880000052747fae */ /* 0x0003e4000d121844 */
[C---:B------:R-:W-:Y:S02]  /*95a0*/  IMAD.WIDE R106, R112.reuse, 0x4, R48 ;  /* 0x00000004706a7825 */ /* 0x040fe400078e0230 */
[----:B------:R-:W-:Y:S02]  /*95b0*/  STL.64 [R1+0x3758], R192 ;  /* 0x003758c001007387 */ /* 0x000fe40000100a00 */
[C---:B------:R-:W-:Y:S02]  /*95c0*/  IMAD.WIDE R108, R112.reuse, 0x4, R154 ;  /* 0x00000004706c7825 */ /* 0x040fe400078e029a */
[----:B------:R1:W-:Y:S02]  /*95d0*/  LDGSTS.E [R116+0x8a00], [R84.64], !P2 ;  /* 0x08a0000054747fae */ /* 0x0003e4000d121844 */
[----:B------:R-:W-:-:S02]  /*95e0*/  IMAD.WIDE R110, R112, 0x4, R156 ;  /* 0x00000004706e7825 */ /* 0x000fc400078e029c */
[----:B------:R-:W-:Y:S02]  /*95f0*/  STL.64 [R1+0x3760], R194 ;  /* 0x003760c201007387 */ /* 0x000fe40000100a00 */
[----:B------:R-:W-:Y:S02]  /*9600*/  IMAD.WIDE R112, R112, 0x4, R158 ;  /* 0x0000000470707825 */ /* 0x000fe400078e029e */
[----:B------:R1:W-:Y:S02]  /*9610*/  LDGSTS.E [R116+0x8c00], [R86.64], !P2 ;  /* 0x08c0000056747fae */ /* 0x0003e4000d121844 */
[C---:B------:R-:W-:Y:S02]  /*9620*/  IMAD.SHL.U32 R120, R161.reuse, 0x2, RZ ;  /* 0x00000002a1787824 */ /* 0x040fe400078e00ff */
[----:B------:R-:W-:Y:S01]  /*9630*/  STL.64 [R1+0x3768], R196 ;  /* 0x003768c401007387 */ /* 0x000fe20000100a00 */
[----:B------:R-:W-:Y:S02]  /*9640*/  IMAD R128, R161, 0x6, RZ ;  /* 0x00000006a1807824 */ /* 0x000fe400078e02ff */
[----:B------:R-:W-:Y:S01]  /*9650*/  IMAD.WIDE R114, R120, 0x4, R48 ;  /* 0x0000000478727825 */ /* 0x000fe200078e0230 */
[----:B------:R1:W-:Y:S01]  /*9660*/  LDGSTS.E [R116+0x8e00], [R88.64], !P2 ;  /* 0x08e0000058747fae */ /* 0x0003e2000d121844 */
[----:B------:R-:W-:-:S02]  /*9670*/  ISETP.GE.U32.AND P2, PT, R0, 0x7fffffd2, PT ;  /* 0x7fffffd20000780c */ /* 0x000fc40003f46070 */
[----:B------:R-:W-:Y:S01]  /*9680*/  IADD3 R0, R163, -0x13, RZ ;  /* 0xffffffeda3007810 */ /* 0x000fe20007ffe0ff */
[----:B------:R-:W-:Y:S01]  /*9690*/  STL.64 [R1+0x3770], R198 ;  /* 0x003770c601007387 */ /* 0x000fe20000100a00 */
[----:B------:R-:W-:-:S03]  /*96a0*/  IMAD.WIDE R118, R120, 0x4, R156 ;  /* 0x0000000478767825 */ /* 0x000fc600078e029c */
[----:B------:R1:W-:Y:S01]  /*96b0*/  LDGSTS.E [R116+0xa800], [R90.64], !P0 ;  /* 0x0a8000005a747fae */ /* 0x0003e2000c121844 */
[----:B------:R-:W-:-:S03]  /*96c0*/  IMAD.WIDE R122, R128, 0x4, R48 ;  /* 0x00000004807a7825 */ /* 0x000fc600078e0230 */
[----:B------:R-:W-:Y:S01]  /*96d0*/  STL.64 [R1+0x3778], R200 ;  /* 0x003778c801007387 */ /* 0x000fe20000100a00 */
[----:B------:R-:W-:Y:S02]  /*96e0*/  IMAD R136, R161, 0xa, RZ ;  /* 0x0000000aa1887824 */ /* 0x000fe400078e02ff */
[C---:B------:R-:W-:Y:S01]  /*96f0*/  IMAD.WIDE R124, R128.reuse, 0x4, R154 ;  /* 0x00000004807c7825 */ /* 0x040fe200078e029a */
[----:B------:R2:W-:Y:S03]  /*9700*/  LDGSTS.E [R116+0xaa00], [R92.64], !P0 ;  /* 0x0aa000005c747fae */ /* 0x0005e6000c121844 */
[C---:B------:R-:W-:Y:S01]  /*9710*/  IMAD.WIDE R126, R128.reuse, 0x4, R156 ;  /* 0x00000004807e7825 */ /* 0x040fe200078e029c */
[----:B------:R-:W-:Y:S03]  /*9720*/  STL.64 [R1+0x3780], R204 ;  /* 0x003780cc01007387 */ /* 0x000fe60000100a00 */
[----:B------:R-:W-:Y:S01]  /*9730*/  IMAD.WIDE R128, R128, 0x4, R158 ;  /* 0x0000000480807825 */ /* 0x000fe200078e029e */
[----:B------:R2:W-:Y:S03]  /*9740*/  LDGSTS.E [R116+0xac00], [R94.64], !P0 ;  /* 0x0ac000005e747fae */ /* 0x0005e6000c121844 */
[----:B-1----:R-:W-:Y:S01]  /*9750*/  IMAD.MOV.U32 R170, RZ, RZ, R144 ;  /* 0x000000ffffaa7224 */ /* 0x002fe200078e0090 */
[----:B------:R-:W-:Y:S01]  /*9760*/  STL.64 [R1+0x3788], R206 ;  /* 0x003788ce01007387 */ /* 0x000fe20000100a00 */
[----:B------:R-:W-:-:S03]  /*9770*/  IMAD.WIDE R130, R136, 0x4, R48 ;  /* 0x0000000488827825 */ /* 0x000fc600078e0230 */
[----:B------:R1:W-:Y:S01]  /*9780*/  LDGSTS.E [R116+0xae00], [R96.64], !P0 ;  /* 0x0ae0000060747fae */ /* 0x0003e2000c121844 */
[----:B------:R-:W-:Y:S01]  /*9790*/  ISETP.GE.U32.AND P0, PT, R0, 0x7fffffce, PT ;  /* 0x7fffffce0000780c */ /* 0x000fe20003f06070 */
[----:B------:R-:W-:Y:S01]  /*97a0*/  IMAD R144, R161, 0xe, RZ ;  /* 0x0000000ea1907824 */ /* 0x000fe200078e02ff */
[----:B------:R-:W-:Y:S01]  /*97b0*/  IADD3 R0, R163, -0x17, RZ ;  /* 0xffffffe9a3007810 */ /* 0x000fe20007ffe0ff */
[----:B------:R-:W-:Y:S01]  /*97c0*/  STL.64 [R1+0x3790], R208 ;  /* 0x003790d001007387 */ /* 0x000fe20000100a00 */
[----:B------:R-:W-:-:S03]  /*97d0*/  IMAD.WIDE R132, R136, 0x4, R154 ;  /* 0x0000000488847825 */ /* 0x000fc600078e029a */
[----:B------:R1:W-:Y:S01]  /*97e0*/  LDGSTS.E [R116+0xc800], [R98.64], !P1 ;  /* 0x0c80000062747fae */ /* 0x0003e2000c921844 */
[----:B------:R-:W-:-:S03]  /*97f0*/  IMAD.WIDE R134, R136, 0x4, R156 ;  /* 0x0000000488867825 */ /* 0x000fc600078e029c */
[----:B------:R-:W-:Y:S01]  /*9800*/  STL.64 [R1+0x3798], R210 ;  /* 0x003798d201007387 */ /* 0x000fe20000100a00 */
[----:B------:R-:W-:-:S03]  /*9810*/  IMAD.WIDE R136, R136, 0x4, R158 ;  /* 0x0000000488887825 */ /* 0x000fc600078e029e */
[----:B------:R1:W-:Y:S01]  /*9820*/  LDGSTS.E [R116+0xca00], [R100.64], !P1 ;  /* 0x0ca0000064747fae */ /* 0x0003e2000c921844 */
[----:B--2---:R-:W-:Y:S02]  /*9830*/  IMAD.MOV.U32 R164, RZ, RZ, R138 ;  /* 0x000000ffffa47224 */ /* 0x004fe400078e008a */
[----:B------:R-:W-:Y:S01]  /*9840*/  IMAD.MOV.U32 R165, RZ, RZ, R139 ;  /* 0x000000ffffa57224 */ /* 0x000fe200078e008b */
[----:B------:R-:W-:Y:S01]  /*9850*/  STL.64 [R1+0x37a0], R212 ;  /* 0x0037a0d401007387 */ /* 0x000fe20000100a00 */
[----:B------:R-:W-:Y:S02]  /*9860*/  IMAD.MOV.U32 R176, RZ, RZ, R152 ;  /* 0x000000ffffb07224 */ /* 0x000fe400078e0098 */
[----:B------:R-:W-:Y:S01]  /*9870*/  IMAD.WIDE R138, R144, 0x4, R48 ;  /* 0x00000004908a7825 */ /* 0x000fe200078e0230 */
[----:B------:R1:W-:Y:S03]  /*9880*/  LDGSTS.E [R116+0xcc00], [R102.64], !P1 ;  /* 0x0cc0000066747fae */ /* 0x0003e6000c921844 */
[----:B---3--:R-:W-:Y:S01]  /*9890*/  IMAD.MOV.U32 R166, RZ, RZ, R142 ;  /* 0x000000ffffa67224 */ /* 0x008fe200078e008e */
[----:B------:R-:W-:Y:S01]  /*98a0*/  STL.64 [R1+0x37a8], R214 ;  /* 0x0037a8d601007387 */ /* 0x000fe20000100a00 */
[----:B------:R-:W-:-:S02]  /*98b0*/  IMAD.MOV.U32 R167, RZ, RZ, R143 ;  /* 0x000000ffffa77224 */ /* 0x000fc400078e008f */
[----:B------:R-:W-:Y:S01]  /*98c0*/  IMAD R152, R161, 0x12, RZ ;  /* 0x00000012a1987824 */ /* 0x000fe200078e02ff */
[----:B------:R1:W-:Y:S01]  /*98d0*/  LDGSTS.E [R116+0xce00], [R104.64], !P1 ;  /* 0x0ce0000068747fae */ /* 0x0003e2000c921844 */
[----:B------:R-:W-:Y:S01]  /*98e0*/  ISETP.GE.U32.AND P1, PT, R0, 0x7fffffca, PT ;  /* 0x7fffffca0000780c */ /* 0x000fe20003f26070 */
[C---:B------:R-:W-:Y:S01]  /*98f0*/  IMAD.WIDE R140, R144.reuse, 0x4, R154 ;  /* 0x00000004908c7825 */ /* 0x040fe200078e029a */
[----:B------:R-:W-:Y:S01]  /*9900*/  IADD3 R0, R163, -0x1b, RZ ;  /* 0xffffffe5a3007810 */ /* 0x000fe20007ffe0ff */
[----:B------:R-:W-:Y:S02]  /*9910*/  STL.64 [R1+0x37b0], R216 ;  /* 0x0037b0d801007387 */ /* 0x000fe40000100a00 */
[----:B------:R-:W-:Y:S02]  /*9920*/  IMAD.MOV.U32 R171, RZ, RZ, R145 ;  /* 0x000000ffffab7224 */ /* 0x000fe400078e0091 */
[----:B------:R1:W-:Y:S01]  /*9930*/  LDGSTS.E [R116+0xe800], [R106.64], !P6 ;  /* 0x0e8000006a747fae */ /* 0x0003e2000f121844 */
[----:B------:R-:W-:-:S03]  /*9940*/  IMAD.WIDE R142, R144, 0x4, R156 ;  /* 0x00000004908e7825 */ /* 0x000fc600078e029c */
[----:B------:R2:W-:Y:S01]  /*9950*/  STL.64 [R1+0x37b8], R50 ;  /* 0x0037b83201007387 */ /* 0x0005e20000100a00 */
[----:B------:R-:W-:-:S03]  /*9960*/  IMAD.WIDE R144, R144, 0x4, R158 ;  /* 0x0000000490907825 */ /* 0x000fc600078e029e */
[----:B------:R1:W-:Y:S01]  /*9970*/  LDGSTS.E [R116+0xea00], [R108.64], !P6 ;  /* 0x0ea000006c747fae */ /* 0x0003e2000f121844 */
[----:B----4-:R-:W-:Y:S02]  /*9980*/  IMAD.MOV.U32 R168, RZ, RZ, R146 ;  /* 0x000000ffffa87224 */ /* 0x010fe400078e0092 */
[----:B------:R-:W-:Y:S01]  /*9990*/  IMAD.MOV.U32 R169, RZ, RZ, R147 ;  /* 0x000000ffffa97224 */ /* 0x000fe200078e0093 */
[----:B------:R3:W-:Y:S01]  /*99a0*/  STL.64 [R1+0x37c0], R52 ;  /* 0x0037c03401007387 */ /* 0x0007e20000100a00 */
[----:B------:R-:W-:Y:S02]  /*99b0*/  IMAD.MOV.U32 R172, RZ, RZ, R148 ;  /* 0x000000ffffac7224 */ /* 0x000fe400078e0094 */
[----:B------:R-:W-:Y:S01]  /*99c0*/  IMAD.MOV.U32 R173, RZ, RZ, R149 ;  /* 0x000000ffffad7224 */ /* 0x000fe200078e0095 */
[----:B------:R1:W-:Y:S01]  /*99d0*/  LDGSTS.E [R116+0xec00], [R110.64], !P6 ;  /* 0x0ec000006e747fae */ /* 0x0003e2000f121844 */
[----:B------:R-:W-:Y:S01]  /*99e0*/  IMAD.MOV.U32 R186, RZ, RZ, R224 ;  /* 0x000000ffffba7224 */ /* 0x000fe200078e00e0 */
[----:B--2---:R-:W-:Y:S01]  /*99f0*/  LOP3.LUT R51, R162, 0x60, RZ, 0x3c, !PT ;  /* 0x00000060a2337812 */ /* 0x004fe200078e3cff */
[----:B------:R-:W-:Y:S01]  /*9a00*/  IMAD.WIDE R146, R152, 0x4, R48 ;  /* 0x0000000498927825 */ /* 0x000fe200078e0230 */
[----:B------:R1:W-:Y:S01]  /*9a10*/  LDGSTS.E [R116+0xee00], [R112.64], !P6 ;  /* 0x0ee0000070747fae */ /* 0x0003e2000f121844 */
[----:B------:R-:W-:-:S02]  /*9a20*/  ISETP.GE.U32.AND P6, PT, R0, 0x7fffffc6, PT ;  /* 0x7fffffc60000780c */ /* 0x000fc40003fc6070 */
[----:B------:R-:W-:Y:S01]  /*9a30*/  IADD3 R0, R163, -0x1f, RZ ;  /* 0xffffffe1a3007810 */ /* 0x000fe20007ffe0ff */
[----:B------:R-:W-:Y:S01]  /*9a40*/  IMAD.MOV.U32 R174, RZ, RZ, R150 ;  /* 0x000000ffffae7224 */ /* 0x000fe200078e0096 */
[----:B---3--:R-:W-:Y:S01]  /*9a50*/  LOP3.LUT R52, R162, 0x40, RZ, 0x3c, !PT ;  /* 0x00000040a2347812 */ /* 0x008fe200078e3cff */
[----:B------:R-:W-:Y:S01]  /*9a60*/  IMAD.MOV.U32 R175, RZ, RZ, R151 ;  /* 0x000000ffffaf7224 */ /* 0x000fe200078e0097 */
[----:B------:R-:W2:Y:S01]  /*9a70*/  S2R R160, SR_TID.X ;  /* 0x0000000000a07919 */ /* 0x000ea20000002100 */
[----:B------:R-:W-:Y:S02]  /*9a80*/  IMAD R224, R161, 0x16, RZ ;  /* 0x00000016a1e07824 */ /* 0x000fe400078e02ff */
[--C-:B------:R-:W-:Y:S01]  /*9a90*/  IMAD.WIDE R148, R152, 0x4, R154.reuse ;  /* 0x0000000498947825 */ /* 0x100fe200078e029a */
[----:B------:R3:W-:Y:S03]  /*9aa0*/  LDGSTS.E [R52+0x1000], [R114.64], !P3 ;  /* 0x0100000072347fae */ /* 0x0007e6000d921844 */
[C---:B-1----:R-:W-:Y:S01]  /*9ab0*/  IMAD.WIDE R116, R120.reuse, 0x4, R154 ;  /* 0x0000000478747825 */ /* 0x042fe200078e029a */
[----:B------:R1:W-:Y:S03]  /*9ac0*/  STL.64 [R1+0x37c8], R54 ;  /* 0x0037c83601007387 */ /* 0x0003e60000100a00 */
[----:B------:R-:W-:Y:S01]  /*9ad0*/  IMAD.WIDE R120, R120, 0x4, R158 ;  /* 0x0000000478787825 */ /* 0x000fe200078e029e */
[----:B------:R3:W-:Y:S03]  /*9ae0*/  LDGSTS.E [R52+0x1200], [R116.64], !P3 ;  /* 0x0120000074347fae */ /* 0x0007e6000d921844 */
[----:B------:R-:W-:Y:S01]  /*9af0*/  IMAD.MOV.U32 R177, RZ, RZ, R153 ;  /* 0x000000ffffb17224 */ /* 0x000fe200078e0099 */
[----:B------:R3:W-:Y:S01]  /*9b00*/  LDGSTS.E [R52+0x1400], [R118.64], !P3 ;  /* 0x0140000076347fae */ /* 0x0007e2000d921844 */
[----:B------:R-:W-:-:S03]  /*9b10*/  IMAD.WIDE R150, R152, 0x4, R156 ;  /* 0x0000000498967825 */ /* 0x000fc600078e029c */
[----:B------:R3:W-:Y:S01]  /*9b20*/  LDGSTS.E [R52+0x1600], [R120.64], !P3 ;  /* 0x0160000078347fae */ /* 0x0007e2000d921844 */
[----:B------:R-:W-:Y:S01]  /*9b30*/  ISETP.GE.U32.AND P3, PT, R0, 0x7fffffc2, PT ;  /* 0x7fffffc20000780c */ /* 0x000fe20003f66070 */
[----:B------:R-:W-:Y:S01]  /*9b40*/  IMAD.WIDE R152, R152, 0x4, R158 ;  /* 0x0000000498987825 */ /* 0x000fe200078e029e */
[C---:B------:R-:W-:Y:S01]  /*9b50*/  IADD3 R0, R163.reuse, -0x4, RZ ;  /* 0xfffffffca3007810 */ /* 0x040fe20007ffe0ff */
[----:B------:R3:W-:Y:S01]  /*9b60*/  LDGSTS.E [R52+0x3000], [R122.64], !P4 ;  /* 0x030000007a347fae */ /* 0x0007e2000e121844 */
[----:B--2---:R-:W-:Y:S01]  /*9b70*/  LOP3.LUT R160, R160, 0x1f, RZ, 0xc0, !PT ;  /* 0x0000001fa0a07812 */ /* 0x004fe200078ec0ff */
[----:B------:R-:W-:Y:S01]  /*9b80*/  IMAD.MOV.U32 R204, RZ, RZ, R218 ;  /* 0x000000ffffcc7224 */ /* 0x000fe200078e00da */
[----:B-1----:R-:W-:Y:S01]  /*9b90*/  IADD3 R54, R163, -0x20, RZ ;  /* 0xffffffe0a3367810 */ /* 0x002fe20007ffe0ff */
[----:B------:R3:W-:Y:S01]  /*9ba0*/  LDGSTS.E [R52+0x3200], [R124.64], !P4 ;  /* 0x032000007c347fae */ /* 0x0007e2000e121844 */
[----:B------:R-:W-:Y:S02]  /*9bb0*/  IMAD.MOV.U32 R205, RZ, RZ, R219 ;  /* 0x000000ffffcd7224 */ /* 0x000fe400078e00db */
[----:B------:R-:W-:Y:S01]  /*9bc0*/  IMAD.MOV.U32 R196, RZ, RZ, R232 ;  /* 0x000000ffffc47224 */ /* 0x000fe200078e00e8 */
[----:B------:R3:W-:Y:S01]  /*9bd0*/  LDGSTS.E [R52+0x3400], [R126.64], !P4 ;  /* 0x034000007e347fae */ /* 0x0007e2000e121844 */
[----:B------:R-:W-:-:S02]  /*9be0*/  IMAD.MOV.U32 R188, RZ, RZ, R220 ;  /* 0x000000ffffbc7224 */ /* 0x000fc400078e00dc */
[----:B------:R-:W-:Y:S01]  /*9bf0*/  IMAD.MOV.U32 R189, RZ, RZ, R221 ;  /* 0x000000ffffbd7224 */ /* 0x000fe200078e00dd */
[----:B------:R3:W-:Y:S01]  /*9c00*/  LDGSTS.E [R52+0x3600], [R128.64], !P4 ;  /* 0x0360000080347fae */ /* 0x0007e2000e121844 */
[----:B------:R-:W-:Y:S01]  /*9c10*/  ISETP.GE.U32.AND P4, PT, R0, 0x7fffffdd, PT ;  /* 0x7fffffdd0000780c */ /* 0x000fe20003f86070 */
[----:B------:R-:W-:Y:S01]  /*9c20*/  IMAD.WIDE R218, R224, 0x4, R48 ;  /* 0x00000004e0da7825 */ /* 0x000fe200078e0230 */
[----:B------:R-:W-:Y:S01]  /*9c30*/  IADD3 R0, R163, -0x8, RZ ;  /* 0xfffffff8a3007810 */ /* 0x000fe20007ffe0ff */
[----:B------:R3:W-:Y:S02]  /*9c40*/  LDGSTS.E [R52+0x5000], [R130.64], !P5 ;  /* 0x0500000082347fae */ /* 0x0007e4000e921844 */
[----:B------:R-:W-:Y:S02]  /*9c50*/  IMAD.MOV.U32 R194, RZ, RZ, R222 ;  /* 0x000000ffffc27224 */ /* 0x000fe400078e00de */
[----:B------:R3:W-:Y:S01]  /*9c60*/  LDGSTS.E [R52+0x5200], [R132.64], !P5 ;  /* 0x0520000084347fae */ /* 0x0007e2000e921844 */
[----:B------:R-:W-:-:S02]  /*9c70*/  IMAD.MOV.U32 R195, RZ, RZ, R223 ;  /* 0x000000ffffc37224 */ /* 0x000fc400078e00df */
[----:B------:R-:W-:Y:S01]  /*9c80*/  IMAD R232, R161, 0x1a, RZ ;  /* 0x0000001aa1e87824 */ /* 0x000fe200078e02ff */
[----:B------:R3:W-:Y:S01]  /*9c90*/  LDGSTS.E [R52+0x5400], [R134.64], !P5 ;  /* 0x0540000086347fae */ /* 0x0007e2000e921844 */
[----:B------:R-:W-:-:S03]  /*9ca0*/  IMAD.WIDE R220, R224, 0x4, R154 ;  /* 0x00000004e0dc7825 */ /* 0x000fc600078e029a */
[----:B------:R3:W-:Y:S01]  /*9cb0*/  LDGSTS.E [R52+0x5600], [R136.64], !P5 ;  /* 0x0560000088347fae */ /* 0x0007e2000e921844 */
[----:B------:R-:W-:Y:S01]  /*9cc0*/  ISETP.GE.U32.AND P5, PT, R0, 0x7fffffd9, PT ;  /* 0x7fffffd90000780c */ /* 0x000fe20003fa6070 */
[----:B------:R-:W-:Y:S01]  /*9cd0*/  IMAD.MOV.U32 R187, RZ, RZ, R225 ;  /* 0x000000ffffbb7224 */ /* 0x000fe200078e00e1 */
[----:B------:R-:W-:Y:S01]  /*9ce0*/  IADD3 R0, R163, -0xc, RZ ;  /* 0xfffffff4a3007810 */ /* 0x000fe20007ffe0ff */
[----:B------:R3:W-:Y:S01]  /*9cf0*/  LDGSTS.E [R52+0x7000], [R138.64], !P2 ;  /* 0x070000008a347fae */ /* 0x0007e2000d121844 */
[----:B------:R-:W-:-:S03]  /*9d00*/  IMAD.WIDE R222, R224, 0x4, R156 ;  /* 0x00000004e0de7825 */ /* 0x000fc600078e029c */
[----:B------:R3:W-:Y:S01]  /*9d10*/  LDGSTS.E [R52+0x7200], [R140.64], !P2 ;  /* 0x072000008c347fae */ /* 0x0007e2000d121844 */
[----:B------:R-:W-:-:S03]  /*9d20*/  IMAD.WIDE R224, R224, 0x4, R158 ;  /* 0x00000004e0e07825 */ /* 0x000fc600078e029e */
[----:B------:R3:W-:Y:S01]  /*9d30*/  LDGSTS.E [R52+0x7400], [R142.64], !P2 ;  /* 0x074000008e347fae */ /* 0x0007e2000d121844 */
[----:B------:R-:W-:Y:S02]  /*9d40*/  IMAD.MOV.U32 R192, RZ, RZ, R226 ;  /* 0x000000ffffc07224 */ /* 0x000fe400078e00e2 */
[----:B------:R-:W-:Y:S01]  /*9d50*/  IMAD.MOV.U32 R193, RZ, RZ, R227 ;  /* 0x000000ffffc17224 */ /* 0x000fe200078e00e3 */
[----:B------:R3:W-:Y:S01]  /*9d60*/  LDGSTS.E [R52+0x7600], [R144.64], !P2 ;  /* 0x0760000090347fae */ /* 0x0007e2000d121844 */
[----:B------:R-:W-:Y:S01]  /*9d70*/  ISETP.GE.U32.AND P2, PT, R0, 0x7fffffd5, PT ;  /* 0x7fffffd50000780c */ /* 0x000fe20003f46070 */
[----:B------:R-:W-:Y:S01]  /*9d80*/  IMAD.MOV.U32 R190, RZ, RZ, R228 ;  /* 0x000000ffffbe7224 */ /* 0x000fe200078e00e4 */
[----:B------:R-:W-:Y:S01]  /*9d90*/  IADD3 R0, R163, -0x10, RZ ;  /* 0xfffffff0a3007810 */ /* 0x000fe20007ffe0ff */
[----:B------:R3:W-:Y:S01]  /*9da0*/  LDGSTS.E [R52+0x9000], [R146.64], !P0 ;  /* 0x0900000092347fae */ /* 0x0007e2000c121844 */
[----:B------:R-:W-:Y:S02]  /*9db0*/  IMAD.MOV.U32 R191, RZ, RZ, R229 ;  /* 0x000000ffffbf7224 */ /* 0x000fe400078e00e5 */
[----:B------:R-:W-:Y:S01]  /*9dc0*/  IMAD.WIDE R226, R232, 0x4, R48 ;  /* 0x00000004e8e27825 */ /* 0x000fe200078e0230 */
[----:B------:R3:W-:Y:S03]  /*9dd0*/  LDGSTS.E [R52+0x9200], [R148.64], !P0 ;  /* 0x0920000094347fae */ /* 0x0007e6000c121844 */
[----:B------:R-:W-:Y:S01]  /*9de0*/  IMAD.MOV.U32 R198, RZ, RZ, R230 ;  /* 0x000000ffffc67224 */ /* 0x000fe200078e00e6 */
[----:B------:R3:W-:Y:S01]  /*9df0*/  LDGSTS.E [R52+0x9400], [R150.64], !P0 ;  /* 0x0940000096347fae */ /* 0x0007e2000c121844 */
[----:B------:R-:W-:-:S02]  /*9e00*/  IMAD.MOV.U32 R199, RZ, RZ, R231 ;  /* 0x000000ffffc77224 */ /* 0x000fc400078e00e7 */
[----:B------:R-:W-:Y:S01]  /*9e10*/  IMAD.WIDE R228, R232, 0x4, R154 ;  /* 0x00000004e8e47825 */ /* 0x000fe200078e029a */
[----:B------:R3:W-:Y:S01]  /*9e20*/  LDGSTS.E [R52+0x9600], [R152.64], !P0 ;  /* 0x0960000098347fae */ /* 0x0007e2000c121844 */
[----:B------:R-:W-:Y:S02]  /*9e30*/  ISETP.GE.U32.AND P0, PT, R0, 0x7fffffd1, PT ;  /* 0x7fffffd10000780c */ /* 0x000fe40003f06070 */
[----:B------:R-:W-:Y:S01]  /*9e40*/  IADD3 R0, R163, -0x14, RZ ;  /* 0xffffffeca3007810 */ /* 0x000fe20007ffe0ff */
[----:B------:R3:W-:Y:S01]  /*9e50*/  LDGSTS.E [R52+0xb000], [R218.64], !P1 ;  /* 0x0b000000da347fae */ /* 0x0007e2000c921844 */
[----:B------:R-:W-:Y:S02]  /*9e60*/  IMAD.MOV.U32 R197, RZ, RZ, R233 ;  /* 0x000000ffffc57224 */ /* 0x000fe400078e00e9 */
[C---:B------:R-:W-:Y:S01]  /*9e70*/  IMAD.WIDE R230, R232.reuse, 0x4, R156 ;  /* 0x00000004e8e67825 */ /* 0x040fe200078e029c */
[----:B------:R3:W-:Y:S03]  /*9e80*/  LDGSTS.E [R52+0xb200], [R220.64], !P1 ;  /* 0x0b200000dc347fae */ /* 0x0007e6000c921844 */
[----:B------:R-:W-:Y:S01]  /*9e90*/  IMAD.MOV.U32 R184, RZ, RZ, R234 ;  /* 0x000000ffffb87224 */ /* 0x000fe200078e00ea */
[----:B------:R3:W-:Y:S01]  /*9ea0*/  LDGSTS.E [R52+0xb400], [R222.64], !P1 ;  /* 0x0b400000de347fae */ /* 0x0007e2000c921844 */
[----:B------:R-:W-:-:S03]  /*9eb0*/  IMAD.WIDE R232, R232, 0x4, R158 ;  /* 0x00000004e8e87825 */ /* 0x000fc600078e029e */
[----:B------:R3:W-:Y:S01]  /*9ec0*/  LDGSTS.E [R52+0xb600], [R224.64], !P1 ;  /* 0x0b600000e0347fae */ /* 0x0007e2000c921844 */
[----:B------:R-:W-:Y:S01]  /*9ed0*/  ISETP.GE.U32.AND P1, PT, R0, 0x7fffffcd, PT ;  /* 0x7fffffcd0000780c */ /* 0x000fe20003f26070 */
[----:B------:R-:W-:Y:S01]  /*9ee0*/  IMAD.MOV.U32 R234, RZ, RZ, 0x1f ;  /* 0x0000001fffea7424 */ /* 0x000fe200078e00ff */
[----:B------:R-:W-:Y:S01]  /*9ef0*/  IADD3 R0, R163, -0x18, RZ ;  /* 0xffffffe8a3007810 */ /* 0x000fe20007ffe0ff */
[----:B------:R-:W-:Y:S01]  /*9f00*/  IMAD.MOV.U32 R178, RZ, RZ, R240 ;  /* 0x000000ffffb27224 */ /* 0x000fe200078e00f0 */
[----:B------:R3:W-:Y:S01]  /*9f10*/  LDGSTS.E [R52+0xd000], [R226.64], !P6 ;  /* 0x0d000000e2347fae */ /* 0x0007e2000f121844 */
[----:B------:R-:W-:Y:S01]  /*9f20*/  IMAD R240, R161, 0x1e, RZ ;  /* 0x0000001ea1f07824 */ /* 0x000fe200078e02ff */
[----:B------:R-:W-:Y:S01]  /*9f30*/  IADD3 R53, R234, c[0x0][0x180], RZ ;  /* 0x00006000ea357a10 */ /* 0x000fe20007ffe0ff */
[----:B------:R-:W-:Y:S01]  /*9f40*/  IMAD.MOV.U32 R185, RZ, RZ, R235 ;  /* 0x000000ffffb97224 */ /* 0x000fe200078e00eb */
[----:B------:R3:W-:Y:S01]  /*9f50*/  LDGSTS.E [R52+0xd200], [R228.64], !P6 ;  /* 0x0d200000e4347fae */ /* 0x0007e2000f121844 */
[----:B------:R-:W-:-:S02]  /*9f60*/  IMAD.MOV.U32 R182, RZ, RZ, R236 ;  /* 0x000000ffffb67224 */ /* 0x000fc400078e00ec */
[----:B------:R-:W-:Y:S01]  /*9f70*/  IMAD.MOV.U32 R183, RZ, RZ, R237 ;  /* 0x000000ffffb77224 */ /* 0x000fe200078e00ed */
[----:B------:R3:W-:Y:S01]  /*9f80*/  LDGSTS.E [R52+0xd400], [R230.64], !P6 ;  /* 0x0d400000e6347fae */ /* 0x0007e2000f121844 */
[----:B------:R-:W-:-:S03]  /*9f90*/  IMAD.WIDE R234, R240, 0x4, R48 ;  /* 0x00000004f0ea7825 */ /* 0x000fc600078e0230 */
[----:B------:R3:W-:Y:S01]  /*9fa0*/  LDGSTS.E [R52+0xd600], [R232.64], !P6 ;  /* 0x0d600000e8347fae */ /* 0x0007e2000f121844 */
[----:B------:R-:W-:Y:S01]  /*9fb0*/  ISETP.GE.U32.AND P6, PT, R0, 0x7fffffc9, PT ;  /* 0x7fffffc90000780c */ /* 0x000fe20003fc6070 */
[----:B------:R-:W-:Y:S02]  /*9fc0*/  IMAD R0, R161, 0x3, RZ ;  /* 0x00000003a1007824 */ /* 0x000fe400078e02ff */
[----:B------:R-:W-:Y:S01]  /*9fd0*/  IMAD.MOV.U32 R180, RZ, RZ, R238 ;  /* 0x000000ffffb47224 */ /* 0x000fe200078e00ee */
[----:B------:R3:W-:Y:S01]  /*9fe0*/  LDGSTS.E [R52+0xf000], [R234.64], !P3 ;  /* 0x0f000000ea347fae */ /* 0x0007e2000d921844 */
[----:B------:R-:W-:Y:S02]  /*9ff0*/  IMAD.MOV.U32 R181, RZ, RZ, R239 ;  /* 0x000000ffffb57224 */ /* 0x000fe400078e00ef */
[C---:B------:R-:W-:Y:S01]  /*a000*/  IMAD.WIDE R236, R240.reuse, 0x4, R154 ;  /* 0x00000004f0ec7825 */ /* 0x040fe200078e029a */
[----:B------:R1:W-:Y:S03]  /*a010*/  STL.64 [R1+0x37d0], R56 ;  /* 0x0037d03801007387 */ /* 0x0003e60000100a00 */
[----:B------:R-:W-:Y:S01]  /*a020*/  IMAD.MOV.U32 R179, RZ, RZ, R241 ;  /* 0x000000ffffb37224 */ /* 0x000fe200078e00f1 */
[----:B------:R3:W-:Y:S01]  /*a030*/  LDGSTS.E [R52+0xf200], [R236.64], !P3 ;  /* 0x0f200000ec347fae */ /* 0x0007e2000d921844 */
[----:B------:R-:W-:-:S04]  /*a040*/  IMAD.WIDE R238, R240, 0x4, R156 ;  /* 0x00000004f0ee7825 */ /* 0x000fc800078e029c */
[----:B------:R-:W-:Y:S01]  /*a050*/  IMAD.MOV.U32 R200, RZ, RZ, R248 ;  /* 0x000000ffffc87224 */ /* 0x000fe200078e00f8 */
[----:B------:R3:W-:Y:S01]  /*a060*/  LDGSTS.E [R52+0xf400], [R238.64], !P3 ;  /* 0x0f400000ee347fae */ /* 0x0007e2000d921844 */
[----:B------:R-:W-:Y:S02]  /*a070*/  IMAD.MOV.U32 R201, RZ, RZ, R249 ;  /* 0x000000ffffc97224 */ /* 0x000fe400078e00f9 */
[----:B------:R-:W-:-:S04]  /*a080*/  IMAD.WIDE R240, R240, 0x4, R158 ;  /* 0x00000004f0f07825 */ /* 0x000fc800078e029e */
[C---:B------:R-:W-:Y:S01]  /*a090*/  IMAD.WIDE R248, R0.reuse, 0x4, R48 ;  /* 0x0000000400f87825 */ /* 0x040fe200078e0230 */
[----:B------:R3:W-:Y:S01]  /*a0a0*/  LDGSTS.E [R52+0xf600], [R240.64], !P3 ;  /* 0x0f600000f0347fae */ /* 0x0007e2000d921844 */
[----:B------:R-:W-:Y:S02]  /*a0b0*/  ISETP.GT.AND P3, PT, R53, 0x1f, PT ;  /* 0x0000001f3500780c */ /* 0x000fe40003f64270 */
[C---:B------:R-:W-:Y:S01]  /*a0c0*/  IMAD.WIDE R208, R0.reuse, 0x4, R154 ;  /* 0x0000000400d07825 */ /* 0x040fe200078e029a */
[----:B------:R2:W-:Y:S03]  /*a0d0*/  LDGSTS.E [R51+0x1800], [R248.64], !P4 ;  /* 0x01800000f8337fae */ /* 0x0005e6000e121844 */
[----:B------:R-:W-:Y:S01]  /*a0e0*/  IMAD R50, R161, 0x7, RZ ;  /* 0x00000007a1327824 */ /* 0x000fe200078e02ff */
[----:B------:R4:W-:Y:S01]  /*a0f0*/  STL.64 [R1+0x40], R208 ;  /* 0x000040d001007387 */ /* 0x0009e20000100a00 */
[----:B------:R-:W-:-:S03]  /*a100*/  IMAD.WIDE R206, R0, 0x4, R156 ;  /* 0x0000000400ce7825 */ /* 0x000fc600078e029c */
[----:B------:R4:W-:Y:S01]  /*a110*/  LDGSTS.E [R51+0x1a00], [R208.64], !P4 ;  /* 0x01a00000d0337fae */ /* 0x0009e2000e121844 */
[----:B-1----:R-:W-:Y:S01]  /*a120*/  IMAD.WIDE R56, R0, 0x4, R158 ;  /* 0x0000000400387825 */ /* 0x002fe200078e029e */
[----:B------:R-:W-:Y:S02]  /*a130*/  SEL R0, RZ, 0x4, !P3 ;  /* 0x00000004ff007807 */ /* 0x000fe40005800000 */
[----:B------:R1:W-:Y:S01]  /*a140*/  STL.64 [R1+0xb8], R206 ;  /* 0x0000b8ce01007387 */ /* 0x0003e20000100a00 */
[----:B------:R-:W-:-:S03]  /*a150*/  IMAD.WIDE R210, R50, 0x4, R48 ;  /* 0x0000000432d27825 */ /* 0x000fc600078e0230 */
[----:B------:R1:W-:Y:S01]  /*a160*/  LDGSTS.E [R51+0x1c00], [R206.64], !P4 ;  /* 0x01c00000ce337fae */ /* 0x0003e2000e121844 */
[----:B---3--:R-:W-:Y:S02]  /*a170*/  IMAD R52, R161, 0xb, RZ ;  /* 0x0000000ba1347824 */ /* 0x008fe400078e02ff */
[----:B----4-:R-:W-:Y:S01]  /*a180*/  IMAD.WIDE R208, R50, 0x4, R154 ;  /* 0x0000000432d07825 */ /* 0x010fe200078e029a */
[----:B------:R3:W-:Y:S04]  /*a190*/  STL.64 [R1+0xc0], R56 ;  /* 0x0000c03801007387 */ /* 0x0007e80000100a00 */
[----:B------:R3:W-:Y:S01]  /*a1a0*/  LDGSTS.E [R51+0x1e00], [R56.64], !P4 ;  /* 0x01e0000038337fae */ /* 0x0007e2000e121844 */
[----:B------:R-:W-:Y:S01]  /*a1b0*/  ISETP.GE.AND P4, PT, R160, c[0x0][0x180], PT ;  /* 0x00006000a0007a0c */ /* 0x000fe20003f86270 */
[----:B-1----:R-:W-:-:S02]  /*a1c0*/  IMAD.WIDE R206, R50, 0x4, R156 ;  /* 0x0000000432ce7825 */ /* 0x002fc400078e029c */
[----:B------:R1:W-:Y:S04]  /*a1d0*/  LDGSTS.E [R51+0x3800], [R210.64], !P5 ;  /* 0x03800000d2337fae */ /* 0x0003e8000e921844 */
[----:B------:R4:W-:Y:S01]  /*a1e0*/  LDGSTS.E [R51+0x3a00], [R208.64], !P5 ;  /* 0x03a00000d0337fae */ /* 0x0009e2000e921844 */
[----:B---3--:R-:W-:-:S03]  /*a1f0*/  IMAD.WIDE R56, R50, 0x4, R158 ;  /* 0x0000000432387825 */ /* 0x008fc600078e029e */
[----:B------:R3:W-:Y:S01]  /*a200*/  LDGSTS.E [R51+0x3c00], [R206.64], !P5 ;  /* 0x03c00000ce337fae */ /* 0x0007e2000e921844 */
[----:B------:R-:W-:Y:S02]  /*a210*/  SEL R50, R0, RZ, !P4 ;  /* 0x000000ff00327207 */ /* 0x000fe40006000000 */
[----:B------:R-:W-:Y:S01]  /*a220*/  ISETP.GE.U32.AND P4, PT, R54, 0x7fffffc1, PT ;  /* 0x7fffffc13600780c */ /* 0x000fe20003f86070 */
[----:B------:R1:W-:Y:S01]  /*a230*/  LDGSTS.E [R51+0x3e00], [R56.64], !P5 ;  /* 0x03e0000038337fae */ /* 0x0003e2000e921844 */
[----:B------:R-:W-:Y:S01]  /*a240*/  ISETP.GE.AND P5, PT, R160, R54, PT ;  /* 0x00000036a000720c */ /* 0x000fe20003fa6270 */
[----:B------:R-:W-:Y:S02]  /*a250*/  IMAD.WIDE R54, R52, 0x4, R156 ;  /* 0x0000000434367825 */ /* 0x000fe400078e029c */
[----:B------:R-:W-:Y:S01]  /*a260*/  STL.64 [R1+0xc8], R210 ;  /* 0x0000c8d201007387 */ /* 0x000fe20000100a00 */
[----:B------:R-:W-:Y:S02]  /*a270*/  SEL R0, RZ, 0x4, P5 ;  /* 0x00000004ff007807 */ /* 0x000fe40002800000 */
[----:B------:R-:W-:Y:S01]  /*a280*/  ISETP.GT.AND P5, PT, R53, 0x3f, PT ;  /* 0x0000003f3500780c */ /* 0x000fe20003fa4270 */
[----:B------:R-:W-:Y:S03]  /*a290*/  STL.64 [R1+0xd0], R208 ;  /* 0x0000d0d001007387 */ /* 0x000fe60000100a00 */
[----:B------:R-:W-:Y:S01]  /*a2a0*/  SEL R0, R0, RZ, P5 ;  /* 0x000000ff00007207 */ /* 0x000fe20002800000 */
[----:B------:R3:W-:Y:S01]  /*a2b0*/  STL.64 [R1+0x110], R206 ;  /* 0x000110ce01007387 */ /* 0x0007e20000100a00 */
[----:B------:R-:W-:-:S02]  /*a2c0*/  ISETP.NE.U32.AND P5, PT, R50, RZ, PT ;  /* 0x000000ff3200720c */ /* 0x000fc40003fa5070 */
[----:B------:R-:W-:Y:S01]  /*a2d0*/  IADD3 R50, R163, -0x1c, RZ ;  /* 0xffffffe4a3327810 */ /* 0x000fe20007ffe0ff */
[----:B------:R1:W-:Y:S04]  /*a2e0*/  STL.64 [R1+0x168], R56 ;  /* 0x0001683801007387 */ /* 0x0003e80000100a00 */
[----:B------:R-:W2:Y:S01]  /*a2f0*/  S2R R160, SR_TID.X ;  /* 0x0000000000a07919 */ /* 0x000ea20000002100 */
[----:B---3--:R-:W-:-:S04]  /*a300*/  IMAD.WIDE R206, R52, 0x4, R48 ;  /* 0x0000000434ce7825 */ /* 0x008fc800078e0230 */
[C---:B-1----:R-:W-:Y:S01]  /*a310*/  IMAD.WIDE R56, R52.reuse, 0x4, R154 ;  /* 0x0000000434387825 */ /* 0x042fe200078e029a */
[----:B------:R-:W-:Y:S03]  /*a320*/  STL.64 [R1+0x1c0], R206 ;  /* 0x0001c0ce01007387 */ /* 0x000fe60000100a00 */
[----:B------:R-:W-:Y:S01]  /*a330*/  IMAD.WIDE R52, R52, 0x4, R158 ;  /* 0x0000000434347825 */ /* 0x000fe200078e029e */
[----:B------:R1:W-:Y:S04]  /*a340*/  LDGSTS.E [R51+0x5800], [R206.64], !P2 ;  /* 0x05800000ce337fae */ /* 0x0003e8000d121844 */
[----:B------:R-:W-:Y:S04]  /*a350*/  STL.64 [R1+0x218], R56 ;  /* 0x0002183801007387 */ /* 0x000fe80000100a00 */
[----:B------:R3:W-:Y:S04]  /*a360*/  LDGSTS.E [R51+0x5a00], [R56.64], !P2 ;  /* 0x05a0000038337fae */ /* 0x0007e8000d121844 */
[----:B------:R1:W-:Y:S04]  /*a370*/  STL.64 [R1+0x270], R54 ;  /* 0x0002703601007387 */ /* 0x0003e80000100a00 */
[----:B------:R1:W-:Y:S04]  /*a380*/  LDGSTS.E [R51+0x5c00], [R54.64], !P2 ;  /* 0x05c0000036337fae */ /* 0x0003e8000d121844 */
[----:B------:R2:W-:Y:S04]  /*a390*/  STL.64 [R1+0x2b8], R52 ;  /* 0x0002b83401007387 */ /* 0x0005e80000100a00 */
[----:B------:R2:W-:Y:S01]  /*a3a0*/  LDGSTS.E [R51+0x5e00], [R52.64], !P2 ;  /* 0x05e0000034337fae */ /* 0x0005e2000d121844 */
[----:B------:R-:W-:Y:S01]  /*a3b0*/  ISETP.NE.U32.AND P2, PT, R0, RZ, PT ;  /* 0x000000ff0000720c */ /* 0x000fe20003f45070 */
[----:B------:R-:W-:-:S04]  /*a3c0*/  IMAD R0, R161, 0x13, RZ ;  /* 0x00000013a1007824 */ /* 0x000fc800078e02ff */
[----:B-1----:R-:W-:-:S04]  /*a3d0*/  IMAD.WIDE R54, R0, 0x4, R48 ;  /* 0x0000000400367825 */ /* 0x002fc800078e0230 */
[----:B--2---:R-:W-:-:S04]  /*a3e0*/  IMAD R52, R161, 0xf, RZ ;  /* 0x0000000fa1347824 */ /* 0x004fc800078e02ff */
[----:B----4-:R-:W-:-:S04]  /*a3f0*/  IMAD.WIDE R208, R52, 0x4, R48 ;  /* 0x0000000434d07825 */ /* 0x010fc800078e0230 */
[C---:B------:R-:W-:Y:S01]  /*a400*/  IMAD.WIDE R206, R52.reuse, 0x4, R154 ;  /* 0x0000000434ce7825 */ /* 0x040fe200078e029a */
[----:B------:R-:W-:Y:S03]  /*a410*/  STL.64 [R1+0x2f0], R208 ;  /* 0x0002f0d001007387 */ /* 0x000fe60000100a00 */
[C---:B---3--:R-:W-:Y:S01]  /*a420*/  IMAD.WIDE R56, R52.reuse, 0x4, R156 ;  /* 0x0000000434387825 */ /* 0x048fe200078e029c */
[----:B------:R1:W-:Y:S03]  /*a430*/  LDGSTS.E [R51+0x7800], [R208.64], !P0 ;  /* 0x07800000d0337fae */ /* 0x0003e6000c121844 */
[----:B------:R-:W-:Y:S01]  /*a440*/  IMAD.WIDE R52, R52, 0x4, R158 ;  /* 0x0000000434347825 */ /* 0x000fe200078e029e */
[----:B------:R-:W-:Y:S04]  /*a450*/  STL.64 [R1+0x388], R206 ;  /* 0x000388ce01007387 */ /* 0x000fe80000100a00 */
[----:B------:R2:W-:Y:S04]  /*a460*/  LDGSTS.E [R51+0x7a00], [R206.64], !P0 ;  /* 0x07a00000ce337fae */ /* 0x0005e8000c121844 */
[----:B------:R-:W-:Y:S04]  /*a470*/  STL.64 [R1+0x3a0], R56 ;  /* 0x0003a03801007387 */ /* 0x000fe80000100a00 */
[----:B------:R3:W-:Y:S04]  /*a480*/  LDGSTS.E [R51+0x7c00], [R56.64], !P0 ;  /* 0x07c0000038337fae */ /* 0x0007e8000c121844 */
[----:B------:R4:W-:Y:S04]  /*a490*/  STL.64 [R1+0x3c8], R52 ;  /* 0x0003c83401007387 */ /* 0x0009e80000100a00 */
[----:B------:R4:W-:Y:S01]  /*a4a0*/  LDGSTS.E [R51+0x7e00], [R52.64], !P0 ;  /* 0x07e0000034337fae */ /* 0x0009e2000c121844 */
[----:B------:R-:W-:-:S02]  /*a4b0*/  ISETP.GE.U32.AND P0, PT, R50, 0x7fffffc5, PT ;  /* 0x7fffffc53200780c */ /* 0x000fc40003f06070 */
[----:B------:R-:W-:Y:S01]  /*a4c0*/  LOP3.LUT R50, R160, 0x60, RZ, 0xc0, !PT ;  /* 0x00000060a0327812 */ /* 0x000fe200078ec0ff */
[----:B------:R1:W-:Y:S01]  /*a4d0*/  STL.64 [R1+0x308], R54 ;  /* 0x0003083601007387 */ /* 0x0003e20000100a00 */
[----:B------:R-:W-:Y:S02]  /*a4e0*/  IMAD.SHL.U32 R160, R161, 0x20, RZ ;  /* 0x00000020a1a07824 */ /* 0x000fe400078e00ff */
[----:B------:R-:W-:Y:S01]  /*a4f0*/  SHF.R.U32.HI R50, RZ, 0x1, R50 ;  /* 0x00000001ff327819 */ /* 0x000fe20000011632 */
[----:B------:R1:W-:Y:S03]  /*a500*/  LDGSTS.E [R51+0x9800], [R54.64], !P1 ;  /* 0x0980000036337fae */ /* 0x0003e6000c921844 */
[----:B------:R-:W-:Y:S01]  /*a510*/  LOP3.LUT R50, R162, R50, RZ, 0x3c, !PT ;  /* 0x00000032a2327212 */ /* 0x000fe200078e3cff */
[----:B----4-:R-:W-:-:S05]  /*a520*/  IMAD.WIDE R52, R0, 0x4, R154 ;  /* 0x0000000400347825 */ /* 0x010fca00078e029a */
[----:B------:R4:W-:Y:S01]  /*a530*/  STL.64 [R1+0x3e0], R52 ;  /* 0x0003e03401007387 */ /* 0x0009e20000100a00 */
[----:B-1----:R-:W-:-:S03]  /*a540*/  IMAD.WIDE R54, R0, 0x4, R156 ;  /* 0x0000000400367825 */ /* 0x002fc600078e029c */
[----:B------:R4:W-:Y:S04]  /*a550*/  LDGSTS.E [R51+0x9a00], [R52.64], !P1 ;  /* 0x09a0000034337fae */ /* 0x0009e8000c921844 */
[----:B------:R1:W-:Y:S04]  /*a560*/  LDGSTS.E [R51+0x9c00], [R54.64], !P1 ;  /* 0x09c0000036337fae */ /* 0x0003e8000c921844 */
[----:B------:R1:W-:Y:S01]  /*a570*/  STL.64 [R1+0x3f8], R54 ;  /* 0x0003f83601007387 */ /* 0x0003e20000100a00 */
[----:B----4-:R-:W-:Y:S01]  /*a580*/  IMAD.WIDE R52, R0, 0x4, R158 ;  /* 0x0000000400347825 */ /* 0x010fe200078e029e */
[----:B------:R-:W-:-:S04]  /*a590*/  IADD3 R0, R163, -0x21, RZ ;  /* 0xffffffdfa3007810 */ /* 0x000fc80007ffe0ff */
[----:B------:R4:W-:Y:S01]  /*a5a0*/  LDGSTS.E [R51+0x9e00], [R52.64], !P1 ;  /* 0x09e0000034337fae */ /* 0x0009e2000c921844 */
[----:B------:R-:W-:Y:S01]  /*a5b0*/  ISETP.GE.U32.AND P1, PT, R0, 0x7fffffc0, PT ;  /* 0x7fffffc00000780c */ /* 0x000fe20003f26070 */
[----:B------:R-:W-:Y:S02]  /*a5c0*/  IMAD R0, R161, 0x17, RZ ;  /* 0x00000017a1007824 */ /* 0x000fe400078e02ff */
[----:B------:R4:W-:Y:S02]  /*a5d0*/  STL.64 [R1+0x410], R52 ;  /* 0x0004103401007387 */ /* 0x0009e40000100a00 */
[----:B-1----:R-:W-:-:S05]  /*a5e0*/  IMAD.WIDE R54, R0, 0x4, R48 ;  /* 0x0000000400367825 */ /* 0x002fca00078e0230 */
[----:B------:R1:W-:Y:S04]  /*a5f0*/  STL.64 [R1+0x330], R54 ;  /* 0x0003303601007387 */ /* 0x0003e80000100a00 */
[----:B------:R1:W-:Y:S01]  /*a600*/  LDGSTS.E [R51+0xb800], [R54.64], !P6 ;  /* 0x0b80000036337fae */ /* 0x0003e2000f121844 */
[----:B----4-:R-:W-:-:S05]  /*a610*/  IMAD.WIDE R52, R0, 0x4, R154 ;  /* 0x0000000400347825 */ /* 0x010fca00078e029a */
[----:B------:R4:W-:Y:S04]  /*a620*/  STL.64 [R1+0x438], R52 ;  /* 0x0004383401007387 */ /* 0x0009e80000100a00 */
[----:B------:R4:W-:Y:S01]  /*a630*/  LDGSTS.E [R51+0xba00], [R52.64], !P6 ;  /* 0x0ba0000034337fae */ /* 0x0009e2000f121844 */
[----:B-1----:R-:W-:-:S05]  /*a640*/  IMAD.WIDE R54, R0, 0x4, R156 ;  /* 0x0000000400367825 */ /* 0x002fca00078e029c */
        /* <DEDUP_REMOVED lines=31> */
[----:B------:R-:W-:Y:S01]  /*a840*/  STL.64 [R1+0x4a8], R54 ;  /* 0x0004a83601007387 */ /* 0x000fe20000100a00 */
[----:B----4-:R-:W-:Y:S01]  /*a850*/  IMAD.WIDE R52, R0, 0x4, R158 ;  /* 0x0000000400347825 */ /* 0x010fe200078e029e */
[----:B------:R-:W-:Y:S02]  /*a860*/  LOP3.LUT R162, R50, 0x40, RZ, 0x3c, !PT ;  /* 0x0000004032a27812 */ /* 0x000fe400078e3cff */
[----:B------:R-:W-:Y:S02]  /*a870*/  IADD3 R0, R163, -0x2d, RZ ;  /* 0xffffffd3a3007810 */ /* 0x000fe40007ffe0ff */
[----:B------:R4:W-:Y:S02]  /*a880*/  LDGSTS.E [R51+0xfe00], [R52.64], !P4 ;  /* 0x0fe0000034337fae */ /* 0x0009e4000e121844 */
[----:B------:R-:W-:-:S02]  /*a890*/  ISETP.GE.U32.AND P4, PT, R0, 0x7fffffb4, PT ;  /* 0x7fffffb40000780c */ /* 0x000fc40003f86070 */
[----:B------:R-:W0:Y:S04]  /*a8a0*/  LDGDEPBAR ;  /* 0x00000000000079af */ /* 0x000e280000000000 */
[----:B------:R1:W-:Y:S04]  /*a8b0*/  LDGSTS.E [R50+0x20000], [R202.64], P5 ;  /* 0x20000000ca327fae */ /* 0x0003e8000a921844 */
[----:B------:R1:W-:Y:S04]  /*a8c0*/  LDGSTS.E [R50+0x20400], [R204.64], P5 ;  /* 0x20400000cc327fae */ /* 0x0003e8000a921844 */
[----:B------:R1:W-:Y:S04]  /*a8d0*/  LDGSTS.E [R50+0x20800], [R200.64], P5 ;  /* 0x20800000c8327fae */ /* 0x0003e8000a921844 */
[----:B------:R1:W-:Y:S04]  /*a8e0*/  LDGSTS.E [R50+0x20c00], [R198.64], P5 ;  /* 0x20c00000c6327fae */ /* 0x0003e8000a921844 */
[----:B------:R1:W-:Y:S04]  /*a8f0*/  LDGSTS.E [R50+0x21000], [R196.64], P5 ;  /* 0x21000000c4327fae */ /* 0x0003e8000a921844 */
[----:B------:R1:W-:Y:S04]  /*a900*/  LDGSTS.E [R50+0x21400], [R194.64], P5 ;  /* 0x21400000c2327fae */ /* 0x0003e8000a921844 */
[----:B------:R2:W-:Y:S04]  /*a910*/  LDGSTS.E [R50+0x21800], [R192.64], P5 ;  /* 0x21800000c0327fae */ /* 0x0005e8000a921844 */
[----:B------:R2:W-:Y:S04]  /*a920*/  LDGSTS.E [R50+0x21c00], [R190.64], P5 ;  /* 0x21c00000be327fae */ /* 0x0005e8000a921844 */
[----:B------:R2:W-:Y:S01]  /*a930*/  LDGSTS.E [R50+0x22000], [R188.64], P5 ;  /* 0x22000000bc327fae */ /* 0x0005e2000a921844 */
[----:B-1----:R-:W-:-:S02]  /*a940*/  IMAD.MOV.U32 R194, RZ, RZ, R242 ;  /* 0x000000ffffc27224 */ /* 0x002fc400078e00f2 */
[----:B------:R-:W-:Y:S01]  /*a950*/  IMAD.MOV.U32 R195, RZ, RZ, R243 ;  /* 0x000000ffffc37224 */ /* 0x000fe200078e00f3 */
[----:B------:R1:W-:Y:S04]  /*a960*/  LDGSTS.E [R50+0x22400], [R250.64], P5 ;  /* 0x22400000fa327fae */ /* 0x0003e8000a921844 */
[----:B------:R1:W-:Y:S04]  /*a970*/  LDGSTS.E [R50+0x22800], [R246.64], P5 ;  /* 0x22800000f6327fae */ /* 0x0003e8000a921844 */
[----:B------:R1:W-:Y:S04]  /*a980*/  LDGSTS.E [R50+0x22c00], [R244.64], P5 ;  /* 0x22c00000f4327fae */ /* 0x0003e8000a921844 */
[----:B------:R1:W-:Y:S04]  /*a990*/  LDGSTS.E [R50+0x23000], [R2.64], P5 ;  /* 0x2300000002327fae */ /* 0x0003e8000a921844 */
[----:B------:R-:W-:Y:S04]  /*a9a0*/  STL.64 [R1+0x4b8], R52 ;  /* 0x0004b83401007387 */ /* 0x000fe80000100a00 */
[----:B------:R1:W-:Y:S04]  /*a9b0*/  LDGSTS.E [R50+0x23400], [R4.64], P5 ;  /* 0x2340000004327fae */ /* 0x0003e8000a921844 */
[----:B------:R1:W-:Y:S04]  /*a9c0*/  LDGSTS.E [R50+0x23800], [R6.64], P5 ;  /* 0x2380000006327fae */ /* 0x0003e8000a921844 */
[----:B--2---:R-:W2:Y:S04]  /*a9d0*/  LDL.64 R192, [R1+0xf0] ;  /* 0x0000f00001c07983 */ /* 0x004ea80000100a00 */
[----:B------:R1:W-:Y:S04]  /*a9e0*/  LDGSTS.E [R50+0x23c00], [R186.64], P5 ;  /* 0x23c00000ba327fae */ /* 0x0003e8000a921844 */
[----:B------:R-:W2:Y:S04]  /*a9f0*/  LDL.64 R190, [R1+0x100] ;  /* 0x0001000001be7983 */ /* 0x000ea80000100a00 */
[----:B------:R1:W-:Y:S04]  /*aa00*/  LDGSTS.E [R50+0x24000], [R8.64], P5 ;  /* 0x2400000008327fae */ /* 0x0003e8000a921844 */
[----:B------:R-:W2:Y:S04]  /*aa10*/  LDL.64 R188, [R1+0x118] ;  /* 0x0001180001bc7983 */ /* 0x000ea80000100a00 */
[----:B------:R3:W-:Y:S04]  /*aa20*/  LDGSTS.E [R50+0x24400], [R184.64], P5 ;  /* 0x24400000b8327fae */ /* 0x0007e8000a921844 */
[----:B-1----:R-:W2:Y:S04]  /*aa30*/  LDL.64 R186, [R1+0x128] ;  /* 0x0001280001ba7983 */ /* 0x002ea80000100a00 */
[----:B------:R1:W-:Y:S04]  /*aa40*/  LDGSTS.E [R50+0x24800], [R182.64], P5 ;  /* 0x24800000b6327fae */ /* 0x0003e8000a921844 */
[----:B---3--:R-:W3:Y:S04]  /*aa50*/  LDL.64 R184, [R1+0x138] ;  /* 0x0001380001b87983 */ /* 0x008ee80000100a00 */
[----:B------:R4:W-:Y:S04]  /*aa60*/  LDGSTS.E [R50+0x24c00], [R180.64], P5 ;  /* 0x24c00000b4327fae */ /* 0x0009e8000a921844 */
[----:B-1----:R-:W3:Y:S04]  /*aa70*/  LDL.64 R182, [R1+0x148] ;  /* 0x0001480001b67983 */ /* 0x002ee80000100a00 */
[----:B------:R1:W-:Y:S04]  /*aa80*/  LDGSTS.E [R50+0x25000], [R178.64], P5 ;  /* 0x25000000b2327fae */ /* 0x0003e8000a921844 */
[----:B----4-:R-:W4:Y:S04]  /*aa90*/  LDL.64 R180, [R1+0x158] ;  /* 0x0001580001b47983 */ /* 0x010f280000100a00 */
[----:B------:R1:W-:Y:S04]  /*aaa0*/  LDGSTS.E [R50+0x25400], [R176.64], P5 ;  /* 0x25400000b0327fae */ /* 0x0003e8000a921844 */
[----:B-1----:R-:W4:Y:S04]  /*aab0*/  LDL.64 R178, [R1+0x170] ;  /* 0x0001700001b27983 */ /* 0x002f280000100a00 */
[----:B------:R1:W-:Y:S04]  /*aac0*/  LDGSTS.E [R50+0x25800], [R174.64], P5 ;  /* 0x25800000ae327fae */ /* 0x0003e8000a921844 */
[----:B------:R-:W4:Y:S04]  /*aad0*/  LDL.64 R176, [R1+0x180] ;  /* 0x0001800001b07983 */ /* 0x000f280000100a00 */
        /* <DEDUP_REMOVED lines=10> */
[----:B------:R-:W4:Y:S04]  /*ab80*/  LDL.64 R242, [R1+0x1f8] ;  /* 0x0001f80001f27983 */ /* 0x000f280000100a00 */
[----:B------:R-:W4:Y:S04]  /*ab90*/  LDL.64 R164, [R1+0x1e8] ;  /* 0x0001e80001a47983 */ /* 0x000f280000100a00 */
        /* <DEDUP_REMOVED lines=20> */
[----:B------:R1:W-:Y:S04]  /*ace0*/  STL.64 [R1+0x36b8], R10 ;  /* 0x0036b80a01007387 */ /* 0x0003e80000100a00 */
[----:B-1----:R-:W4:Y:S04]  /*acf0*/  LDL.LU.64 R10, [R1+0x50] ;  /* 0x00005000010a7983 */ /* 0x002f280000300a00 */
[----:B------:R1:W-:Y:S04]  /*ad00*/  STL.64 [R1+0x36c0], R12 ;  /* 0x0036c00c01007387 */ /* 0x0003e80000100a00 */
[----:B-1----:R-:W4:Y:S04]  /*ad10*/  LDL.LU.64 R12, [R1+0x58] ;  /* 0x00005800010c7983 */ /* 0x002f280000300a00 */
[----:B------:R-:W4:Y:S04]  /*ad20*/  LDL.64 R52, [R1+0x208] ;  /* 0x0002080001347983 */ /* 0x000f280000100a00 */
        /* <DEDUP_REMOVED lines=13> */
[----:B--2---:R1:W-:Y:S04]  /*ae00*/  LDGSTS.E [R50+0x2c000], [R192.64], P5 ;  /* 0x2c000000c0327fae */ /* 0x0043e8000a921844 */
[----:B------:R2:W-:Y:S04]  /*ae10*/  LDGSTS.E [R50+0x2c400], [R190.64], P5 ;  /* 0x2c400000be327fae */ /* 0x0005e8000a921844 */
[----:B-1----:R-:W4:Y:S04]  /*ae20*/  LDL.64 R192, [R1+0x2d0] ;  /* 0x0002d00001c07983 */ /* 0x002f280000100a00 */
[----:B------:R1:W-:Y:S04]  /*ae30*/  LDGSTS.E [R50+0x2c800], [R188.64], P5 ;  /* 0x2c800000bc327fae */ /* 0x0003e8000a921844 */
[----:B--2---:R-:W2:Y:S04]  /*ae40*/  LDL.64 R190, [R1+0x2d8] ;  /* 0x0002d80001be7983 */ /* 0x004ea80000100a00 */
[----:B------:R3:W-:Y:S04]  /*ae50*/  LDGSTS.E [R50+0x2cc00], [R186.64], P5 ;  /* 0x2cc00000ba327fae */ /* 0x0007e8000a921844 */
[----:B-1----:R-:W2:Y:S04]  /*ae60*/  LDL.64 R188, [R1+0x2e0] ;  /* 0x0002e00001bc7983 */ /* 0x002ea80000100a00 */
[----:B---3--:R1:W-:Y:S04]  /*ae70*/  LDGSTS.E [R50+0x2d000], [R184.64], P5 ;  /* 0x2d000000b8327fae */ /* 0x0083e8000a921844 */
[----:B------:R-:W4:Y:S04]  /*ae80*/  LDL.64 R186, [R1+0x2e8] ;  /* 0x0002e80001ba7983 */ /* 0x000f280000100a00 */
[----:B------:R4:W-:Y:S04]  /*ae90*/  LDGSTS.E [R50+0x2d400], [R182.64], P5 ;  /* 0x2d400000b6327fae */ /* 0x0009e8000a921844 */
[----:B-1----:R-:W2:Y:S04]  /*aea0*/  LDL.64 R184, [R1+0x2f8] ;  /* 0x0002f80001b87983 */ /* 0x002ea80000100a00 */
[----:B----4-:R1:W-:Y:S04]  /*aeb0*/  LDGSTS.E [R50+0x2d800], [R180.64], P5 ;  /* 0x2d800000b4327fae */ /* 0x0103e8000a921844 */
[----:B------:R-:W4:Y:S04]  /*aec0*/  LDL.64 R182, [R1+0x300] ;  /* 0x0003000001b67983 */ /* 0x000f280000100a00 */
[----:B------:R1:W-:Y:S04]  /*aed0*/  LDGSTS.E [R50+0x2dc00], [R178.64], P5 ;  /* 0x2dc00000b2327fae */ /* 0x0003e8000a921844 */
[----:B-1----:R-:W2:Y:S04]  /*aee0*/  LDL.64 R180, [R1+0x310] ;  /* 0x0003100001b47983 */ /* 0x002ea80000100a00 */
[----:B------:R1:W-:Y:S04]  /*aef0*/  LDGSTS.E [R50+0x2e000], [R176.64], P5 ;  /* 0x2e000000b0327fae */ /* 0x0003e8000a921844 */
[----:B------:R-:W2:Y:S04]  /*af00*/  LDL.64 R178, [R1+0x318] ;  /* 0x0003180001b27983 */ /* 0x000ea80000100a00 */
        /* <DEDUP_REMOVED lines=11> */
[----:B------:R1:W-:Y:S04]  /*afc0*/  LDGSTS.E [R50+0x2fc00], [R242.64], P5 ;  /* 0x2fc00000f2327fae */ /* 0x0003e8000a921844 */
[----:B------:R-:W2:Y:S04]  /*afd0*/  LDL.64 R166, [R1+0x360] ;  /* 0x0003600001a67983 */ /* 0x000ea80000100a00 */
[----:B-1----:R-:W2:Y:S04]  /*afe0*/  LDL.64 R164, [R1+0x368] ;  /* 0x0003680001a47983 */ /* 0x002ea80000100a00 */
[----:B------:R-:W2:Y:S04]  /*aff0*/  LDL.64 R50, [R1+0x220] ;  /* 0x0002200001327983 */ /* 0x000ea80000100a00 */
[----:B------:R-:W4:Y:S04]  /*b000*/  LDL.64 R242, [R1+0x378] ;  /* 0x0003780001f27983 */ /* 0x000f280000100a00 */
[----:B------:R1:W-:Y:S04]  /*b010*/  LDGSTS.E [R162+0x20200], [R12.64], P5 ;  /* 0x202000000ca27fae */ /* 0x0003e8000a921844 */
[----:B------:R1:W-:Y:S04]  /*b020*/  LDGSTS.E [R162+0x20600], [R10.64], P5 ;  /* 0x206000000aa27fae */ /* 0x0003e8000a921844 */
[----:B------:R1:W-:Y:S04]  /*b030*/  LDGSTS.E [R162+0x20a00], [R52.64], P5 ;  /* 0x20a0000034a27fae */ /* 0x0003e8000a921844 */
[----:B-1----:R-:W4:Y:S04]  /*b040*/  LDL.64 R52, [R1+0x398] ;  /* 0x0003980001347983 */ /* 0x002f280000100a00 */
[----:B--2---:R1:W-:Y:S04]  /*b050*/  LDGSTS.E [R162+0x20e00], [R50.64], P5 ;  /* 0x20e0000032a27fae */ /* 0x0043e8000a921844 */
[----:B------:R2:W-:Y:S04]  /*b060*/  LDGSTS.E [R162+0x21200], [R216.64], P5 ;  /* 0x21200000d8a27fae */ /* 0x0005e8000a921844 */
[----:B------:R4:W-:Y:S04]  /*b070*/  LDGSTS.E [R162+0x21600], [R214.64], P5 ;  /* 0x21600000d6a27fae */ /* 0x0009e8000a921844 */
[----:B-1----:R-:W3:Y:S04]  /*b080*/  LDL.64 R50, [R1+0x3a8] ;  /* 0x0003a80001327983 */ /* 0x002ee80000100a00 */
[----:B--2---:R-:W2:Y:S04]  /*b090*/  LDL.64 R216, [R1+0x3b0] ;  /* 0x0003b00001d87983 */ /* 0x004ea80000100a00 */
        /* <DEDUP_REMOVED lines=53> */
[----:B------:R-:W4:Y:S04]  /*b3f0*/  LDL.LU.64 R56, [R1+0x37d0] ;  /* 0x0037d00001387983 */ /* 0x000f280000300a00 */
[----:B------:R1:W-:Y:S04]  /*b400*/  LDGSTS.E [R162+0x28600], [R52.64], P5 ;  /* 0x2860000034a27fae */ /* 0x0003e8000a921844 */
[----:B-1----:R-:W4:Y:S04]  /*b410*/  LDL.LU.64 R54, [R1+0x37c8] ;  /* 0x0037c80001367983 */ /* 0x002f280000300a00 */
[----:B------:R-:W4:Y:S04]  /*b420*/  LDL.LU.64 R52, [R1+0x37c0] ;  /* 0x0037c00001347983 */ /* 0x000f280000300a00 */
[----:B---3--:R1:W-:Y:S04]  /*b430*/  LDGSTS.E [R162+0x28a00], [R50.64], P5 ;  /* 0x28a0000032a27fae */ /* 0x0083e8000a921844 */
[----:B--2---:R2:W-:Y:S04]  /*b440*/  LDGSTS.E [R162+0x28e00], [R216.64], P5 ;  /* 0x28e00000d8a27fae */ /* 0x0045e8000a921844 */
[----:B-1----:R-:W3:Y:S04]  /*b450*/  LDL.LU.64 R50, [R1+0x37b8] ;  /* 0x0037b80001327983 */ /* 0x002ee80000300a00 */
[----:B--2---:R-:W2:Y:S04]  /*b460*/  LDL.LU.64 R216, [R1+0x37b0] ;  /* 0x0037b00001d87983 */ /* 0x004ea80000300a00 */
[----:B----4-:R1:W-:Y:S04]  /*b470*/  LDGSTS.E [R162+0x29200], [R214.64], P5 ;  /* 0x29200000d6a27fae */ /* 0x0103e8000a921844 */
[----:B------:R4:W-:Y:S04]  /*b480*/  LDGSTS.E [R162+0x29600], [R212.64], P5 ;  /* 0x29600000d4a27fae */ /* 0x0009e8000a921844 */
[----:B------:R4:W-:Y:S04]  /*b490*/  LDGSTS.E [R162+0x29a00], [R210.64], P5 ;  /* 0x29a00000d2a27fae */ /* 0x0009e8000a921844 */
[----:B-1----:R-:W2:Y:S04]  /*b4a0*/  LDL.LU.64 R214, [R1+0x37a8] ;  /* 0x0037a80001d67983 */ /* 0x002ea80000300a00 */
[----:B----4-:R-:W4:Y:S04]  /*b4b0*/  LDL.LU.64 R212, [R1+0x37a0] ;  /* 0x0037a00001d47983 */ /* 0x010f280000300a00 */
[----:B------:R-:W2:Y:S04]  /*b4c0*/  LDL.LU.64 R210, [R1+0x3798] ;  /* 0x0037980001d27983 */ /* 0x000ea80000300a00 */
[----:B------:R1:W-:Y:S04]  /*b4d0*/  LDGSTS.E [R162+0x29e00], [R208.64], P5 ;  /* 0x29e00000d0a27fae */ /* 0x0003e8000a921844 */
[----:B------:R1:W-:Y:S04]  /*b4e0*/  LDGSTS.E [R162+0x2a200], [R206.64], P5 ;  /* 0x2a200000cea27fae */ /* 0x0003e8000a921844 */
[----:B------:R1:W-:Y:S04]  /*b4f0*/  LDGSTS.E [R162+0x2a600], [R204.64], P5 ;  /* 0x2a600000cca27fae */ /* 0x0003e8000a921844 */
[----:B-1----:R-:W2:Y:S04]  /*b500*/  LDL.LU.64 R208, [R1+0x3790] ;  /* 0x0037900001d07983 */ /* 0x002ea80000300a00 */
[----:B------:R-:W2:Y:S04]  /*b510*/  LDL.LU.64 R206, [R1+0x3788] ;  /* 0x0037880001ce7983 */ /* 0x000ea80000300a00 */
        /* <DEDUP_REMOVED lines=39> */
[----:B-1----:R-:W2:Y:S04]  /*b790*/  LDL.LU.64 R164, [R1+0x36e8] ;  /* 0x0036e80001a47983 */ /* 0x002ea80000300a00 */
[----:B------:R-:W2:Y:S04]  /*b7a0*/  LDL.LU.64 R242, [R1+0x36e0] ;  /* 0x0036e00001f27983 */ /* 0x000ea80000300a00 */
[----:B--2---:R1:W-:Y:S04]  /*b7b0*/  LDGSTS.E [R162+0x2fa00], [R242.64], P5 ;  /* 0x2fa00000f2a27fae */ /* 0x0043e8000a921844 */
[----:B-1----:R-:W2:Y:S01]  /*b7c0*/  LDL.LU.64 R242, [R1+0x36d8] ;  /* 0x0036d80001f27983 */ /* 0x002ea20000300a00 */
[----:B------:R-:W-:-:S03]  /*b7d0*/  IADD3 R0, R163, -0x31, RZ ;  /* 0xffffffcfa3007810 */ /* 0x000fc60007ffe0ff */
[----:B--2---:R1:W-:Y:S04]  /*b7e0*/  LDGSTS.E [R162+0x2fe00], [R242.64], P5 ;  /* 0x2fe00000f2a27fae */ /* 0x0043e8000a921844 */
[----:B------:R1:W-:Y:S04]  /*b7f0*/  STL.64 [R1+0x35f8], R242 ;  /* 0x0035f8f201007387 */ /* 0x0003e80000100a00 */
[----:B------:R-:W0:Y:S04]  /*b800*/  LDGDEPBAR ;  /* 0x00000000000079af */ /* 0x000e280000000000 */
[----:B-1----:R-:W1:Y:S01]  /*b810*/  S2R R243, SR_TID.X ;  /* 0x0000000000f37919 */ /* 0x002e620000002100 */
[----:B------:R-:W-:-:S04]  /*b820*/  IMAD.WIDE R162, R160, 0x4, R48 ;  /* 0x00000004a0a27825 */ /* 0x000fc800078e0230 */
[----:B------:R-:W-:-:S04]  /*b830*/  IMAD.SHL.U32 R49, R161, 0x20, RZ ;  /* 0x00000020a1317824 */ /* 0x000fc800078e00ff */
[C---:B------:R-:W-:Y:S01]  /*b840*/  IMAD.WIDE R160, R49.reuse, 0x4, R154 ;  /* 0x0000000431a07825 */ /* 0x040fe200078e029a */
[----:B------:R2:W-:Y:S03]  /*b850*/  STL.64 [R1+0x4e0], R162 ;  /* 0x0004e0a201007387 */ /* 0x0005e60000100a00 */
[C---:B------:R-:W-:Y:S01]  /*b860*/  IMAD.WIDE R156, R49.reuse, 0x4, R156 ;  /* 0x00000004319c7825 */ /* 0x040fe200078e029c */
[----:B------:R2:W-:Y:S03]  /*b870*/  STL.64 [R1+0x4d8], R160 ;  /* 0x0004d8a001007387 */ /* 0x0005e60000100a00 */
[----:B------:R-:W-:Y:S01]  /*b880*/  IMAD.WIDE R158, R49, 0x4, R158 ;  /* 0x00000004319e7825 */ /* 0x000fe200078e029e */
[----:B-1----:R-:W-:Y:S01]  /*b890*/  LOP3.LUT R154, R243, 0x7f, RZ, 0xc0, !PT ;  /* 0x0000007ff39a7812 */ /* 0x002fe200078ec0ff */
[----:B------:R1:W-:Y:S04]  /*b8a0*/  STL.64 [R1+0x4d0], R156 ;  /* 0x0004d09c01007387 */ /* 0x0003e80000100a00 */
[----:B------:R-:W-:Y:S01]  /*b8b0*/  IMAD.SHL.U32 R155, R154, 0x4, RZ ;  /* 0x000000049a9b7824 */ /* 0x000fe200078e00ff */
[----:B------:R-:W-:Y:S06]  /*b8c0*/  BAR.SYNC.DEFER_BLOCKING 0x0 ;  /* 0x0000000000007b1d */ /* 0x000fec0000010000 */
[----:B------:R1:W-:Y:S04]  /*b8d0*/  STL.64 [R1+0x4c8], R158 ;  /* 0x0004c89e01007387 */ /* 0x0003e80000100a00 */
[----:B------:R-:W-:Y:S01]  /*b8e0*/  @!PT LDS RZ, [RZ] ;  /* 0x00000000fffff984 */ /* 0x000fe20000000800 */
[----:B------:R-:W-:Y:S01]  /*b8f0*/  @!PT LDS RZ, [RZ] ;  /* 0x00000000fffff984 */ /* 0x000fe20000000800 */
[----:B------:R-:W-:Y:S01]  /*b900*/  @!PT LDS RZ, [RZ] ;  /* 0x00000000fffff984 */ /* 0x000fe20000000800 */
[----:B------:R2:W-:Y:S04]  /*b910*/  LDGSTS.E [R155+0x10000], [R162.64], !P1 ;  /* 0x10000000a29b7fae */ /* 0x0005e8000c921844 */
[----:B------:R1:W-:Y:S04]  /*b920*/  LDGSTS.E [R155+0x10200], [R160.64], !P1 ;  /* 0x10200000a09b7fae */ /* 0x0003e8000c921844 */
[----:B------:R3:W-:Y:S04]  /*b930*/  LDGSTS.E [R155+0x10400], [R156.64], !P1 ;  /* 0x104000009c9b7fae */ /* 0x0007e8000c921844 */
[----:B--2---:R-:W2:Y:S04]  /*b940*/  LDL.LU.64 R162, [R1+0x36d0] ;  /* 0x0036d00001a27983 */ /* 0x004ea80000300a00 */
[----:B-1----:R-:W4:Y:S04]  /*b950*/  LDL.LU.64 R160, [R1+0x36c8] ;  /* 0x0036c80001a07983 */ /* 0x002f280000300a00 */
[----:B------:R1:W-:Y:S01]  /*b960*/  LDGSTS.E [R155+0x10600], [R158.64], !P1 ;  /* 0x106000009e9b7fae */ /* 0x0003e2000c921844 */
[----:B---3--:R-:W-:Y:S01]  /*b970*/  IMAD.WIDE R156, R49, 0x4, R166 ;  /* 0x00000004319c7825 */ /* 0x008fe200078e02a6 */
[----:B------:R-:W-:-:S03]  /*b980*/  ISETP.GE.U32.AND P5, PT, R0, 0x7fffffb0, PT ;  /* 0x7fffffb00000780c */ /* 0x000fc60003fa6070 */
[----:B-1----:R-:W-:-:S04]  /*b990*/  IMAD.WIDE R158, R49, 0x4, R164 ;  /* 0x00000004319e7825 */ /* 0x002fc800078e02a4 */
[----:B------:R-:W-:-:S05]  /*b9a0*/  IMAD.MOV.U32 R243, RZ, RZ, c[0x0][0x180] ;  /* 0x00006000fff37624 */ /* 0x000fca00078e00ff */
[----:B------:R-:W-:-:S04]  /*b9b0*/  IADD3 R0, R243, -0x35, RZ ;  /* 0xffffffcbf3007810 */ /* 0x000fc80007ffe0ff */
[----:B------:R-:W-:Y:S02]  /*b9c0*/  ISETP.GE.U32.AND P1, PT, R0, 0x7fffffac, PT ;  /* 0x7fffffac0000780c */ /* 0x000fe40003f26070 */
[----:B------:R-:W-:Y:S01]  /*b9d0*/  IADD3 R0, R243, -0x39, RZ ;  /* 0xffffffc7f3007810 */ /* 0x000fe20007ffe0ff */
[----:B--2---:R-:W-:-:S04]  /*b9e0*/  IMAD.WIDE R162, R49, 0x4, R162 ;  /* 0x0000000431a27825 */ /* 0x004fc800078e02a2 */
[----:B----4-:R-:W-:-:S05]  /*b9f0*/  IMAD.WIDE R160, R49, 0x4, R160 ;  /* 0x0000000431a07825 */ /* 0x010fca00078e02a0 */
[----:B------:R1:W-:Y:S04]  /*ba00*/  STL.64 [R1+0x2a0], R160 ;  /* 0x0002a0a001007387 */ /* 0x0003e80000100a00 */
[----:B------:R1:W-:Y:S04]  /*ba10*/  LDGSTS.E [R155+0x12000], [R160.64], !P6 ;  /* 0x12000000a09b7fae */ /* 0x0003e8000f121844 */
[----:B------:R2:W-:Y:S04]  /*ba20*/  STL.64 [R1+0x290], R162 ;  /* 0x000290a201007387 */ /* 0x0005e80000100a00 */
[----:B------:R2:W-:Y:S04]  /*ba30*/  LDGSTS.E [R155+0x12200], [R162.64], !P6 ;  /* 0x12200000a29b7fae */ /* 0x0005e8000f121844 */
[----:B------:R3:W-:Y:S01]  /*ba40*/  STL.64 [R1+0x280], R158 ;  /* 0x0002809e01007387 */ /* 0x0007e20000100a00 */
[----:B-1----:R-:W-:-:S03]  /*ba50*/  IMAD.WIDE R160, R49, 0x4, R170 ;  /* 0x0000000431a07825 */ /* 0x002fc600078e02aa */
[----:B------:R3:W-:Y:S01]  /*ba60*/  LDGSTS.E [R155+0x12400], [R158.64], !P6 ;  /* 0x124000009e9b7fae */ /* 0x0007e2000f121844 */
[----:B--2---:R-:W-:-:S03]  /*ba70*/  IMAD.WIDE R162, R49, 0x4, R168 ;  /* 0x0000000431a27825 */ /* 0x004fc600078e02a8 */
[----:B------:R1:W-:Y:S04]  /*ba80*/  STL.64 [R1+0x268], R156 ;  /* 0x0002689c01007387 */ /* 0x0003e80000100a00 */
[----:B------:R1:W-:Y:S01]  /*ba90*/  LDGSTS.E [R155+0x12600], [R156.64], !P6 ;  /* 0x126000009c9b7fae */ /* 0x0003e2000f121844 */
[----:B---3--:R-:W-:-:S03]  /*baa0*/  IMAD.WIDE R158, R49, 0x4, R172 ;  /* 0x00000004319e7825 */ /* 0x008fc600078e02ac */
[----:B------:R2:W-:Y:S04]  /*bab0*/  STL.64 [R1+0x258], R162 ;  /* 0x000258a201007387 */ /* 0x0005e80000100a00 */
[----:B------:R2:W-:Y:S01]  /*bac0*/  LDGSTS.E [R155+0x14000], [R162.64], !P0 ;  /* 0x14000000a29b7fae */ /* 0x0005e2000c121844 */
[----:B-1----:R-:W-:-:S03]  /*bad0*/  IMAD.WIDE R156, R49, 0x4, R174 ;  /* 0x00000004319c7825 */ /* 0x002fc600078e02ae */
[----:B------:R1:W-:Y:S04]  /*bae0*/  STL.64 [R1+0x248], R160 ;  /* 0x000248a001007387 */ /* 0x0003e80000100a00 */
[----:B------:R1:W-:Y:S01]  /*baf0*/  LDGSTS.E [R155+0x14200], [R160.64], !P0 ;  /* 0x14200000a09b7fae */ /* 0x0003e2000c121844 */
[----:B--2---:R-:W-:-:S03]  /*bb00*/  IMAD.WIDE R162, R49, 0x4, R176 ;  /* 0x0000000431a27825 */ /* 0x004fc600078e02b0 */
        /* <DEDUP_REMOVED lines=15> */
[----:B------:R1:W-:Y:S01]  /*bc00*/  STL.64 [R1+0x1e0], R156 ;  /* 0x0001e09c01007387 */ /* 0x0003e20000100a00 */
[----:B------:R-:W-:-:S03]  /*bc10*/  ISETP.GE.U32.AND P6, PT, R0, 0x7fffffa8, PT ;  /* 0x7fffffa80000780c */ /* 0x000fc60003fc6070 */
[----:B------:R1:W-:Y:S01]  /*bc20*/  LDGSTS.E [R155+0x16600], [R156.64], !P4 ;  /* 0x166000009c9b7fae */ /* 0x0003e2000e121844 */
[----:B--2---:R-:W-:-:S03]  /*bc30*/  IMAD.WIDE R158, R49, 0x4, R188 ;  /* 0x00000004319e7825 */ /* 0x004fc600078e02bc */
[----:B------:R2:W-:Y:S04]  /*bc40*/  STL.64 [R1+0x1d0], R162 ;  /* 0x0001d0a201007387 */ /* 0x0005e80000100a00 */
[----:B------:R2:W-:Y:S01]  /*bc50*/  LDGSTS.E [R155+0x18000], [R162.64], !P5 ;  /* 0x18000000a29b7fae */ /* 0x0005e2000e921844 */
[----:B-1----:R-:W-:-:S03]  /*bc60*/  IMAD.WIDE R156, R49, 0x4, R190 ;  /* 0x00000004319c7825 */ /* 0x002fc600078e02be */
[----:B------:R1:W-:Y:S04]  /*bc70*/  STL.64 [R1+0x1b8], R160 ;  /* 0x0001b8a001007387 */ /* 0x0003e80000100a00 */
[----:B------:R1:W-:Y:S04]  /*bc80*/  LDGSTS.E [R155+0x18200], [R160.64], !P5 ;  /* 0x18200000a09b7fae */ /* 0x0003e8000e921844 */
[----:B------:R3:W-:Y:S01]  /*bc90*/  STL.64 [R1+0x1a8], R158 ;  /* 0x0001a89e01007387 */ /* 0x0007e20000100a00 */
[----:B--2---:R-:W-:-:S03]  /*bca0*/  IMAD.WIDE R162, R49, 0x4, R192 ;  /* 0x0000000431a27825 */ /* 0x004fc600078e02c0 */
[----:B------:R3:W-:Y:S01]  /*bcb0*/  LDGSTS.E [R155+0x18400], [R158.64], !P5 ;  /* 0x184000009e9b7fae */ /* 0x0007e2000e921844 */
[----:B------:R-:W-:Y:S01]  /*bcc0*/  IADD3 R0, R243, -0x3d, RZ ;  /* 0xffffffc3f3007810 */ /* 0x000fe20007ffe0ff */
[C---:B-1----:R-:W-:Y:S02]  /*bcd0*/  IMAD.WIDE R160, R49.reuse, 0x4, R194 ;  /* 0x0000000431a07825 */ /* 0x042fe400078e02c2 */
[----:B------:R1:W-:Y:S04]  /*bce0*/  STL.64 [R1+0x198], R156 ;  /* 0x0001989c01007387 */ /* 0x0003e80000100a00 */
[----:B------:R1:W-:Y:S01]  /*bcf0*/  LDGSTS.E [R155+0x18600], [R156.64], !P5 ;  /* 0x186000009c9b7fae */ /* 0x0003e2000e921844 */
[----:B---3--:R-:W-:-:S04]  /*bd00*/  IMAD.WIDE R158, R49, 0x4, R196 ;  /* 0x00000004319e7825 */ /* 0x008fc800078e02c4 */
[----:B------:R-:W-:Y:S01]  /*bd10*/  IMAD.SHL.U32 R197, R154, 0x4, RZ ;  /* 0x000000049ac57824 */ /* 0x000fe200078e00ff */
[----:B------:R2:W-:Y:S01]  /*bd20*/  STL.64 [R1+0x188], R162 ;  /* 0x000188a201007387 */ /* 0x0005e20000100a00 */
[----:B------:R-:W-:Y:S01]  /*bd30*/  ISETP.GE.U32.AND P0, PT, R0, 0x7fffffa4, PT ;  /* 0x7fffffa40000780c */ /* 0x000fe20003f06070 */
[----:B-1----:R-:W-:Y:S02]  /*bd40*/  IMAD.WIDE R156, R49, 0x4, R198 ;  /* 0x00000004319c7825 */ /* 0x002fe400078e02c6 */
[----:B------:R2:W-:Y:S01]  /*bd50*/  LDGSTS.E [R197+0x1a000], [R162.64], !P1 ;  /* 0x1a000000a2c57fae */ /* 0x0005e2000c921844 */
[----:B------:R-:W-:-:S03]  /*bd60*/  IADD3 R0, R243, -0x22, RZ ;  /* 0xffffffdef3007810 */ /* 0x000fc60007ffe0ff */
        /* <DEDUP_REMOVED lines=9> */
[----:B------:R-:W-:Y:S01]  /*be00*/  STL.64 [R1+0x140], R162 ;  /* 0x000140a201007387 */ /* 0x000fe20000100a00 */
[----:B------:R-:W-:-:S03]  /*be10*/  ISETP.GE.U32.AND P4, PT, R0, 0x7fffffbf, PT ;  /* 0x7fffffbf0000780c */ /* 0x000fc60003f86070 */
[----:B------:R2:W-:Y:S01]  /*be20*/  LDGSTS.E [R197+0x1c000], [R162.64], !P6 ;  /* 0x1c000000a2c57fae */ /* 0x0005e2000f121844 */
[----:B-1----:R-:W-:-:S03]  /*be30*/  IMAD.WIDE R156, R49, 0x4, R208 ;  /* 0x00000004319c7825 */ /* 0x002fc600078e02d0 */
[----:B------:R-:W-:Y:S01]  /*be40*/  STL.64 [R1+0x130], R160 ;  /* 0x000130a001007387 */ /* 0x000fe20000100a00 */
[----:B------:R-:W-:-:S03]  /*be50*/  IADD3 R0, R243, -0x26, RZ ;  /* 0xffffffdaf3007810 */ /* 0x000fc60007ffe0ff */
[----:B------:R1:W-:Y:S04]  /*be60*/  LDGSTS.E [R197+0x1c200], [R160.64], !P6 ;  /* 0x1c200000a0c57fae */ /* 0x0003e8000f121844 */
[----:B------:R3:W-:Y:S04]  /*be70*/  STL.64 [R1+0x120], R158 ;  /* 0x0001209e01007387 */ /* 0x0007e80000100a00 */
[----:B------:R3:W-:Y:S01]  /*be80*/  LDGSTS.E [R197+0x1c400], [R158.64], !P6 ;  /* 0x1c4000009ec57fae */ /* 0x0007e2000f121844 */
[----:B------:R-:W-:-:S03]  /*be90*/  ISETP.GE.U32.AND P5, PT, R0, 0x7fffffbb, PT ;  /* 0x7fffffbb0000780c */ /* 0x000fc60003fa6070 */
[----:B------:R4:W-:Y:S04]  /*bea0*/  STL.64 [R1+0x108], R156 ;  /* 0x0001089c01007387 */ /* 0x0009e80000100a00 */
[----:B------:R4:W-:Y:S01]  /*beb0*/  LDGSTS.E [R197+0x1c600], [R156.64], !P6 ;  /* 0x1c6000009cc57fae */ /* 0x0009e2000f121844 */
[----:B---3--:R-:W-:Y:S01]  /*bec0*/  IMAD.WIDE R158, R49, 0x4, R210 ;  /* 0x00000004319e7825 */ /* 0x008fe200078e02d2 */
[----:B------:R-:W-:-:S03]  /*bed0*/  IADD3 R0, R243, -0x2a, RZ ;  /* 0xffffffd6f3007810 */ /* 0x000fc60007ffe0ff */
[----:B------:R-:W-:-:S04]  /*bee0*/  IMAD.WIDE R242, R49, 0x4, R214 ;  /* 0x0000000431f27825 */ /* 0x000fc800078e02d6 */
[----:B----4-:R-:W-:Y:S01]  /*bef0*/  IMAD.WIDE R156, R49, 0x4, R212 ;  /* 0x00000004319c7825 */ /* 0x010fe200078e02d4 */
[----:B------:R-:W-:Y:S04]  /*bf00*/  STL.64 [R1+0xf8], R158 ;  /* 0x0000f89e01007387 */ /* 0x000fe80000100a00 */
[----:B------:R3:W-:Y:S04]  /*bf10*/  LDGSTS.E [R197+0x1e000], [R158.64], !P0 ;  /* 0x1e0000009ec57fae */ /* 0x0007e8000c121844 */
[----:B------:R4:W-:Y:S04]  /*bf20*/  STL.64 [R1+0xe8], R156 ;  /* 0x0000e89c01007387 */ /* 0x0009e80000100a00 */
[----:B------:R4:W-:Y:S04]  /*bf30*/  LDGSTS.E [R197+0x1e200], [R156.64], !P0 ;  /* 0x1e2000009cc57fae */ /* 0x0009e8000c121844 */
[----:B------:R1:W-:Y:S04]  /*bf40*/  LDGSTS.E [R197+0x1e400], [R242.64], !P0 ;  /* 0x1e400000f2c57fae */ /* 0x0003e8000c121844 */
[----:B------:R1:W-:Y:S01]  /*bf50*/  STL.64 [R1+0x3600], R242 ;  /* 0x003600f201007387 */ /* 0x0003e20000100a00 */
[----:B----4-:R-:W-:-:S02]  /*bf60*/  IMAD.MOV.U32 R157, RZ, RZ, c[0x0][0x188] ;  /* 0x00006200ff9d7624 */ /* 0x010fc400078e00ff */
[----:B------:R-:W-:-:S04]  /*bf70*/  IMAD.WIDE R48, R49, 0x4, R216 ;  /* 0x0000000431307825 */ /* 0x000fc800078e02d8 */
[----:B-1----:R-:W-:Y:S01]  /*bf80*/  IMAD.SHL.U32 R243, R157, 0x20, RZ ;  /* 0x000000209df37824 */ /* 0x002fe200078e00ff */
[----:B------:R-:W-:Y:S03]  /*bf90*/  STL.64 [R1+0x3608], R48 ;  /* 0x0036083001007387 */ /* 0x000fe60000100a00 */
[----:B------:R-:W-:-:S04]  /*bfa0*/  IMAD.WIDE R50, R243, 0x4, R50 ;  /* 0x00000004f3327825 */ /* 0x000fc800078e0232 */
[----:B------:R-:W-:Y:S01]  /*bfb0*/  IMAD.MOV.U32 R205, RZ, RZ, c[0x0][0x180] ;  /* 0x00006000ffcd7624 */ /* 0x000fe200078e00ff */
[----:B------:R-:W-:Y:S01]  /*bfc0*/  ISETP.GE.U32.AND P1, PT, R0, 0x7fffffb7, PT ;  /* 0x7fffffb70000780c */ /* 0x000fe20003f26070 */
[C---:B------:R-:W-:Y:S01]  /*bfd0*/  IMAD.WIDE R52, R243.reuse, 0x4, R52 ;  /* 0x00000004f3347825 */ /* 0x040fe200078e0234 */
[----:B------:R-:W-:Y:S03]  /*bfe0*/  STL.64 [R1+0x3610], R50 ;  /* 0x0036103201007387 */ /* 0x000fe60000100a00 */
        /* <DEDUP_REMOVED lines=13> */
[----:B------:R1:W-:Y:S03]  /*c0c0*/  STL.64 [R1+0x3648], R64 ;  /* 0x0036484001007387 */ /* 0x0003e60000100a00 */
        /* <DEDUP_REMOVED lines=22> */
[----:B------:R-:W-:Y:S01]  /*c230*/  IMAD.WIDE R90, R243, 0x4, R90 ;  /* 0x00000004f35a7825 */ /* 0x000fe200078e025a */
[----:B------:R-:W-:Y:S04]  /*c240*/  STL.64 [R1+0x36a8], R88 ;  /* 0x0036a85801007387 */ /* 0x000fe80000100a00 */
[----:B------:R-:W-:Y:S04]  /*c250*/  STL.64 [R1+0x36b0], R90 ;  /* 0x0036b05a01007387 */ /* 0x000fe80000100a00 */
[----:B------:R-:W4:Y:S04]  /*c260*/  LDL.LU.64 R180, [R1+0x40] ;  /* 0x0000400001b47983 */ /* 0x000f280000300a00 */
[----:B------:R-:W4:Y:S04]  /*c270*/  LDL.LU.64 R182, [R1+0xb8] ;  /* 0x0000b80001b67983 */ /* 0x000f280000300a00 */
[----:B------:R-:W4:Y:S01]  /*c280*/  LDL.LU.64 R184, [R1+0xc0] ;  /* 0x0000c00001b87983 */ /* 0x000f220000300a00 */
[----:B------:R-:W-:Y:S01]  /*c290*/  IADD3 R0, R205, -0x2e, RZ ;  /* 0xffffffd2cd007810 */ /* 0x000fe20007ffe0ff */
[----:B------:R-:W-:-:S02]  /*c2a0*/  IMAD.SHL.U32 R154, R154, 0x4, RZ ;  /* 0x000000049a9a7824 */ /* 0x000fc400078e00ff */
[----:B------:R1:W-:Y:S01]  /*c2b0*/  LDGSTS.E [R197+0x1e600], [R48.64], !P0 ;  /* 0x1e60000030c57fae */ /* 0x0003e2000c121844 */
[----:B------:R-:W-:Y:S02]  /*c2c0*/  ISETP.GE.U32.AND P6, PT, R0, 0x7fffffb3, PT ;  /* 0x7fffffb30000780c */ /* 0x000fe40003fc6070 */
[----:B------:R-:W-:Y:S01]  /*c2d0*/  IADD3 R0, R205, -0x32, RZ ;  /* 0xffffffcecd007810 */ /* 0x000fe20007ffe0ff */
[----:B------:R-:W-:Y:S01]  /*c2e0*/  IMAD.WIDE R92, R243, 0x4, R92 ;  /* 0x00000004f35c7825 */ /* 0x000fe200078e025c */
[----:B------:R-:W-:Y:S01]  /*c2f0*/  LOP3.LUT R154, R154, 0x20, RZ, 0x3c, !PT ;  /* 0x000000209a9a7812 */ /* 0x000fe200078e3cff */
[----:B------:R-:W4:Y:S01]  /*c300*/  LDL.LU.64 R186, [R1+0xc8] ;  /* 0x0000c80001ba7983 */ /* 0x000f220000300a00 */
[----:B------:R-:W-:Y:S02]  /*c310*/  ISETP.GE.U32.AND P0, PT, R0, 0x7fffffaf, PT ;  /* 0x7fffffaf0000780c */ /* 0x000fe40003f06070 */
[----:B------:R-:W-:Y:S01]  /*c320*/  IADD3 R0, R205, -0x36, RZ ;  /* 0xffffffcacd007810 */ /* 0x000fe20007ffe0ff */
[----:B------:R1:W-:Y:S04]  /*c330*/  LDGSTS.E [R154+0x10800], [R50.64], !P4 ;  /* 0x10800000329a7fae */ /* 0x0003e8000e121844 */
[----:B------:R1:W-:Y:S04]  /*c340*/  LDGSTS.E [R154+0x10a00], [R52.64], !P4 ;  /* 0x10a00000349a7fae */ /* 0x0003e8000e121844 */
[----:B------:R1:W-:Y:S04]  /*c350*/  LDGSTS.E [R154+0x10c00], [R54.64], !P4 ;  /* 0x10c00000369a7fae */ /* 0x0003e8000e121844 */
[----:B------:R1:W-:Y:S01]  /*c360*/  LDGSTS.E [R154+0x10e00], [R56.64], !P4 ;  /* 0x10e00000389a7fae */ /* 0x0003e2000e121844 */
[----:B------:R-:W-:-:S02]  /*c370*/  ISETP.GE.U32.AND P4, PT, R0, 0x7fffffab, PT ;  /* 0x7fffffab0000780c */ /* 0x000fc40003f86070 */
        /* <DEDUP_REMOVED lines=27> */
[----:B------:R-:W-:Y:S01]  /*c530*/  IMAD.WIDE R100, R243, 0x4, R100 ;  /* 0x00000004f3647825 */ /* 0x000fe200078e0264 */
[----:B------:R-:W-:Y:S01]  /*c540*/  IADD3 R0, R205, -0x2b, RZ ;  /* 0xffffffd5cd007810 */ /* 0x000fe20007ffe0ff */
[----:B------:R1:W-:Y:S02]  /*c550*/  LDGSTS.E [R154+0x1a800], [R90.64], !P4 ;  /* 0x1a8000005a9a7fae */ /* 0x0003e4000e121844 */
[C---:B------:R-:W-:Y:S02]  /*c560*/  IMAD.WIDE R102, R243.reuse, 0x4, R102 ;  /* 0x00000004f3667825 */ /* 0x040fe400078e0266 */
[----:B------:R1:W-:Y:S02]  /*c570*/  LDGSTS.E [R154+0x1aa00], [R92.64], !P4 ;  /* 0x1aa000005c9a7fae */ /* 0x0003e4000e121844 */
[----:B------:R-:W-:-:S02]  /*c580*/  IMAD.WIDE R104, R243, 0x4, R104 ;  /* 0x00000004f3687825 */ /* 0x000fc400078e0268 */
[----:B------:R1:W-:Y:S02]  /*c590*/  LDGSTS.E [R154+0x1ac00], [R94.64], !P4 ;  /* 0x1ac000005e9a7fae */ /* 0x0003e4000e121844 */
[C---:B------:R-:W-:Y:S02]  /*c5a0*/  IMAD.WIDE R106, R243.reuse, 0x4, R106 ;  /* 0x00000004f36a7825 */ /* 0x040fe400078e026a */
[----:B------:R1:W-:Y:S01]  /*c5b0*/  LDGSTS.E [R154+0x1ae00], [R96.64], !P4 ;  /* 0x1ae00000609a7fae */ /* 0x0003e2000e121844 */
[----:B------:R-:W-:Y:S01]  /*c5c0*/  ISETP.GE.U32.AND P4, PT, R0, 0x7fffffb6, PT ;  /* 0x7fffffb60000780c */ /* 0x000fe20003f86070 */
[----:B------:R-:W-:Y:S01]  /*c5d0*/  IMAD.WIDE R108, R243, 0x4, R108 ;  /* 0x00000004f36c7825 */ /* 0x000fe200078e026c */
[----:B------:R-:W-:Y:S01]  /*c5e0*/  IADD3 R0, R205, -0x2f, RZ ;  /* 0xffffffd1cd007810 */ /* 0x000fe20007ffe0ff */
[----:B------:R1:W-:Y:S02]  /*c5f0*/  LDGSTS.E [R154+0x1c800], [R98.64], !P5 ;  /* 0x1c800000629a7fae */ /* 0x0003e4000e921844 */
[----:B------:R-:W-:-:S02]  /*c600*/  IMAD.WIDE R110, R243, 0x4, R110 ;  /* 0x00000004f36e7825 */ /* 0x000fc400078e026e */
[----:B------:R1:W-:Y:S02]  /*c610*/  LDGSTS.E [R154+0x1ca00], [R100.64], !P5 ;  /* 0x1ca00000649a7fae */ /* 0x0003e4000e921844 */
[----:B------:R-:W-:Y:S02]  /*c620*/  IMAD.WIDE R112, R243, 0x4, R112 ;  /* 0x00000004f3707825 */ /* 0x000fe400078e0270 */
[----:B------:R1:W-:Y:S01]  /*c630*/  LDGSTS.E [R154+0x1cc00], [R102.64], !P5 ;  /* 0x1cc00000669a7fae */ /* 0x0003e2000e921844 */
[----:B------:R-:W-:Y:S01]  /*c640*/  LOP3.LUT R179, R155, 0x40, RZ, 0x3c, !PT ;  /* 0x000000409bb37812 */ /* 0x000fe200078e3cff */
        /* <DEDUP_REMOVED lines=8> */
[C---:B------:R-:W-:Y:S02]  /*c6d0*/  IMAD.WIDE R120, R243.reuse, 0x4, R120 ;  /* 0x00000004f3787825 */ /* 0x040fe400078e0278 */
        /* <DEDUP_REMOVED lines=41> */
[C---:B-1----:R-:W-:Y:S02]  /*c970*/  IMAD.WIDE R154, R243.reuse, 0x4, R218 ;  /* 0x00000004f39a7825 */ /* 0x042fe400078e02da */
[----:B------:R1:W-:Y:S01]  /*c980*/  LDGSTS.E [R179+0x17600], [R144.64], !P5 ;  /* 0x1760000090b37fae */ /* 0x0003e2000e921844 */
[----:B------:R-:W-:Y:S01]  /*c990*/  ISETP.GE.U32.AND P5, PT, R0, 0x7fffffbd, PT ;  /* 0x7fffffbd0000780c */ /* 0x000fe20003fa6070 */
[----:B------:R-:W-:Y:S01]  /*c9a0*/  IMAD.WIDE R156, R243, 0x4, R220 ;  /* 0x00000004f39c7825 */ /* 0x000fe200078e02dc */
[----:B------:R-:W-:Y:S01]  /*c9b0*/  IADD3 R0, R205, -0x28, RZ ;  /* 0xffffffd8cd007810 */ /* 0x000fe20007ffe0ff */
[----:B------:R1:W-:Y:S02]  /*c9c0*/  LDGSTS.E [R179+0x19000], [R146.64], !P1 ;  /* 0x1900000092b37fae */ /* 0x0003e4000c921844 */
[----:B---3--:R-:W-:-:S02]  /*c9d0*/  IMAD.WIDE R158, R243, 0x4, R222 ;  /* 0x00000004f39e7825 */ /* 0x008fc400078e02de */
[----:B------:R1:W-:Y:S02]  /*c9e0*/  LDGSTS.E [R179+0x19200], [R148.64], !P1 ;  /* 0x1920000094b37fae */ /* 0x0003e4000c921844 */
[C---:B------:R-:W-:Y:S02]  /*c9f0*/  IMAD.WIDE R160, R243.reuse, 0x4, R224 ;  /* 0x00000004f3a07825 */ /* 0x040fe400078e02e0 */
[----:B------:R1:W-:Y:S02]  /*ca00*/  LDGSTS.E [R179+0x19400], [R150.64], !P1 ;  /* 0x1940000096b37fae */ /* 0x0003e4000c921844 */
[C---:B--2---:R-:W-:Y:S02]  /*ca10*/  IMAD.WIDE R162, R243.reuse, 0x4, R226 ;  /* 0x00000004f3a27825 */ /* 0x044fe400078e02e2 */
[----:B------:R1:W-:Y:S01]  /*ca20*/  LDGSTS.E [R179+0x19600], [R152.64], !P1 ;  /* 0x1960000098b37fae */ /* 0x0003e2000c921844 */
[----:B------:R-:W-:Y:S01]  /*ca30*/  ISETP.GE.U32.AND P1, PT, R0, 0x7fffffb9, PT ;  /* 0x7fffffb90000780c */ /* 0x000fe20003f26070 */
[----:B------:R-:W-:-:S02]  /*ca40*/  IMAD.WIDE R164, R243, 0x4, R228 ;  /* 0x00000004f3a47825 */ /* 0x000fc400078e02e4 */
[----:B------:R1:W-:Y:S01]  /*ca50*/  LDGSTS.E [R179+0x1b000], [R154.64], !P6 ;  /* 0x1b0000009ab37fae */ /* 0x0003e2000f121844 */
[----:B------:R-:W-:Y:S01]  /*ca60*/  IADD3 R0, R205, -0x2c, RZ ;  /* 0xffffffd4cd007810 */ /* 0x000fe20007ffe0ff */
[C---:B------:R-:W-:Y:S02]  /*ca70*/  IMAD.WIDE R166, R243.reuse, 0x4, R230 ;  /* 0x00000004f3a67825 */ /* 0x040fe400078e02e6 */
        /* <DEDUP_REMOVED lines=8> */
[----:B------:R-:W-:Y:S02]  /*cb00*/  IMAD.WIDE R174, R243, 0x4, R238 ;  /* 0x00000004f3ae7825 */ /* 0x000fe400078e02ee */
[----:B------:R1:W-:Y:S01]  /*cb10*/  LDGSTS.E [R179+0x1d200], [R164.64], !P0 ;  /* 0x1d200000a4b37fae */ /* 0x0003e2000c121844 */
[----:B------:R-:W-:Y:S01]  /*cb20*/  IADD3 R0, R205, -0x30, RZ ;  /* 0xffffffd0cd007810 */ /* 0x000fe20007ffe0ff */
[----:B------:R-:W-:-:S02]  /*cb30*/  IMAD.WIDE R176, R243, 0x4, R240 ;  /* 0x00000004f3b07825 */ /* 0x000fc400078e02f0 */
[----:B------:R1:W-:Y:S04]  /*cb40*/  LDGSTS.E [R179+0x1d400], [R166.64], !P0 ;  /* 0x1d400000a6b37fae */ /* 0x0003e8000c121844 */
[----:B------:R1:W-:Y:S01]  /*cb50*/  LDGSTS.E [R179+0x1d600], [R168.64], !P0 ;  /* 0x1d600000a8b37fae */ /* 0x0003e2000c121844 */
[----:B------:R-:W-:-:S03]  /*cb60*/  ISETP.GE.U32.AND P0, PT, R0, 0x7fffffb1, PT ;  /* 0x7fffffb10000780c */ /* 0x000fc60003f06070 */
[----:B------:R1:W-:Y:S01]  /*cb70*/  LDGSTS.E [R179+0x1f000], [R170.64], !P4 ;  /* 0x1f000000aab37fae */ /* 0x0003e2000e121844 */
[----:B------:R-:W-:-:S03]  /*cb80*/  IADD3 R0, R205, -0x34, RZ ;  /* 0xffffffcccd007810 */ /* 0x000fc60007ffe0ff */
[----:B------:R1:W-:Y:S01]  /*cb90*/  LDGSTS.E [R179+0x1f200], [R172.64], !P4 ;  /* 0x1f200000acb37fae */ /* 0x0003e2000e121844 */
[----:B------:R-:W-:-:S03]  /*cba0*/  LOP3.LUT R65, R197, 0x60, RZ, 0x3c, !PT ;  /* 0x00000060c5417812 */ /* 0x000fc600078e3cff */
[----:B------:R1:W-:Y:S04]  /*cbb0*/  LDGSTS.E [R179+0x1f400], [R174.64], !P4 ;  /* 0x1f400000aeb37fae */ /* 0x0003e8000e121844 */
[----:B------:R1:W-:Y:S01]  /*cbc0*/  LDGSTS.E [R179+0x1f600], [R176.64], !P4 ;  /* 0x1f600000b0b37fae */ /* 0x0003e2000e121844 */
[----:B------:R-:W-:-:S03]  /*cbd0*/  ISETP.GE.U32.AND P4, PT, R0, 0x7fffffad, PT ;  /* 0x7fffffad0000780c */ /* 0x000fc60003f86070 */
[----:B------:R-:W2:Y:S01]  /*cbe0*/  LDL.LU.64 R188, [R1+0xd0] ;  /* 0x0000d00001bc7983 */ /* 0x000ea20000300a00 */
[----:B------:R-:W-:-:S03]  /*cbf0*/  IADD3 R0, R205, -0x38, RZ ;  /* 0xffffffc8cd007810 */ /* 0x000fc60007ffe0ff */
[----:B------:R-:W3:Y:S01]  /*cc00*/  LDL.LU.64 R190, [R1+0x110] ;  /* 0x0001100001be7983 */ /* 0x000ee20000300a00 */
[----:B-1----:R-:W-:-:S03]  /*cc10*/  IMAD.WIDE R178, R243, 0x4, R248 ;  /* 0x00000004f3b27825 */ /* 0x002fc600078e02f8 */
[----:B------:R-:W3:Y:S04]  /*cc20*/  LDL.LU.64 R192, [R1+0x168] ;  /* 0x0001680001c07983 */ /* 0x000ee80000300a00 */
[----:B------:R1:W-:Y:S04]  /*cc30*/  LDGSTS.E [R65+0x11800], [R178.64], !P5 ;  /* 0x11800000b2417fae */ /* 0x0003e8000e921844 */
[----:B------:R-:W3:Y:S01]  /*cc40*/  LDL.LU.64 R194, [R1+0x1c0] ;  /* 0x0001c00001c27983 */ /* 0x000ee20000300a00 */
[----:B----4-:R-:W-:-:S03]  /*cc50*/  IMAD.WIDE R180, R243, 0x4, R180 ;  /* 0x00000004f3b47825 */ /* 0x010fc600078e02b4 */
[----:B------:R-:W4:Y:S01]  /*cc60*/  LDL.LU.64 R196, [R1+0x218] ;  /* 0x0002180001c47983 */ /* 0x000f220000300a00 */
[----:B------:R-:W-:-:S03]  /*cc70*/  IMAD.WIDE R182, R243, 0x4, R182 ;  /* 0x00000004f3b67825 */ /* 0x000fc600078e02b6 */
[----:B------:R1:W-:Y:S01]  /*cc80*/  LDGSTS.E [R65+0x11a00], [R180.64], !P5 ;  /* 0x11a00000b4417fae */ /* 0x0003e2000e921844 */
[----:B------:R-:W-:-:S03]  /*cc90*/  IMAD.WIDE R184, R243, 0x4, R184 ;  /* 0x00000004f3b87825 */ /* 0x000fc600078e02b8 */
[----:B------:R1:W-:Y:S01]  /*cca0*/  LDGSTS.E [R65+0x11c00], [R182.64], !P5 ;  /* 0x11c00000b6417fae */ /* 0x0003e2000e921844 */
[----:B------:R-:W-:-:S03]  /*ccb0*/  IADD3 R62, R205, -0x40, RZ ;  /* 0xffffffc0cd3e7810 */ /* 0x000fc60007ffe0ff */
[----:B------:R1:W-:Y:S01]  /*ccc0*/  LDGSTS.E [R65+0x11e00], [R184.64], !P5 ;  /* 0x11e00000b8417fae */ /* 0x0003e2000e921844 */
[----:B------:R-:W-:-:S03]  /*ccd0*/  ISETP.GE.U32.AND P5, PT, R0, 0x7fffffa9, PT ;  /* 0x7fffffa90000780c */ /* 0x000fc60003fa6070 */
[----:B------:R-:W4:Y:S01]  /*cce0*/  LDL.LU.64 R198, [R1+0x270] ;  /* 0x0002700001c67983 */ /* 0x000f220000300a00 */
[----:B------:R-:W-:-:S03]  /*ccf0*/  IADD3 R0, R205, -0x3c, RZ ;  /* 0xffffffc4cd007810 */ /* 0x000fc60007ffe0ff */
[----:B------:R-:W4:Y:S04]  /*cd00*/  LDL.LU.64 R200, [R1+0x2b8] ;  /* 0x0002b80001c87983 */ /* 0x000f280000300a00 */
        /* <DEDUP_REMOVED lines=19> */
[----:B------:R-:W4:Y:S01]  /*ce40*/  LDL.LU.64 R48, [R1+0x4b8] ;  /* 0x0004b80001307983 */ /* 0x000f220000300a00 */
[----:B------:R-:W-:-:S04]  /*ce50*/  IMAD.WIDE R186, R243, 0x4, R186 ;  /* 0x00000004f3ba7825 */ /* 0x000fc800078e02ba */
[----:B------:R-:W-:Y:S01]  /*ce60*/  IMAD.MOV.U32 R248, RZ, RZ, c[0x0][0x18c] ;  /* 0x00006300fff87624 */ /* 0x000fe200078e00ff */
[----:B------:R1:W-:Y:S03]  /*ce70*/  LDGSTS.E [R65+0x13800], [R186.64], !P1 ;  /* 0x13800000ba417fae */ /* 0x0003e6000c921844 */
[----:B------:R-:W-:Y:S02]  /*ce80*/  IMAD.SHL.U32 R248, R248, 0x20, RZ ;  /* 0x00000020f8f87824 */ /* 0x000fe400078e00ff */
[----:B--2---:R-:W-:-:S04]  /*ce90*/  IMAD.WIDE R188, R243, 0x4, R188 ;  /* 0x00000004f3bc7825 */ /* 0x004fc800078e02bc */
[C---:B---3--:R-:W-:Y:S01]  /*cea0*/  IMAD.WIDE R190, R243.reuse, 0x4, R190 ;  /* 0x00000004f3be7825 */ /* 0x048fe200078e02be */
[----:B------:R1:W-:Y:S03]  /*ceb0*/  LDGSTS.E [R65+0x13a00], [R188.64], !P1 ;  /* 0x13a00000bc417fae */ /* 0x0003e6000c921844 */
[C---:B------:R-:W-:Y:S01]  /*cec0*/  IMAD.WIDE R192, R243.reuse, 0x4, R192 ;  /* 0x00000004f3c07825 */ /* 0x040fe200078e02c0 */
[----:B------:R1:W-:Y:S04]  /*ced0*/  LDGSTS.E [R65+0x13c00], [R190.64], !P1 ;  /* 0x13c00000be417fae */ /* 0x0003e8000c921844 */
[----:B------:R1:W-:Y:S01]  /*cee0*/  LDGSTS.E [R65+0x13e00], [R192.64], !P1 ;  /* 0x13e00000c0417fae */ /* 0x0003e2000c921844 */
[----:B------:R-:W-:-:S05]  /*cef0*/  IMAD.WIDE R194, R243, 0x4, R194 ;  /* 0x00000004f3c27825 */ /* 0x000fca00078e02c2 */
[----:B------:R1:W-:Y:S01]  /*cf00*/  LDGSTS.E [R65+0x15800], [R194.64], !P6 ;  /* 0x15800000c2417fae */ /* 0x0003e2000f121844 */
[----:B----4-:R-:W-:-:S05]  /*cf10*/  IMAD.WIDE R196, R243, 0x4, R196 ;  /* 0x00000004f3c47825 */ /* 0x010fca00078e02c4 */
[----:B------:R1:W-:Y:S01]  /*cf20*/  LDGSTS.E [R65+0x15a00], [R196.64], !P6 ;  /* 0x15a00000c4417fae */ /* 0x0003e2000f121844 */
[----:B------:R-:W-:-:S04]  /*cf30*/  IMAD.WIDE R198, R243, 0x4, R198 ;  /* 0x00000004f3c67825 */ /* 0x000fc800078e02c6 */
[----:B------:R-:W-:Y:S01]  /*cf40*/  IMAD.WIDE R200, R243, 0x4, R200 ;  /* 0x00000004f3c87825 */ /* 0x000fe200078e02c8 */
[----:B------:R1:W-:Y:S04]  /*cf50*/  LDGSTS.E [R65+0x15c00], [R198.64], !P6 ;  /* 0x15c00000c6417fae */ /* 0x0003e8000f121844 */
[----:B------:R1:W-:Y:S01]  /*cf60*/  LDGSTS.E [R65+0x15e00], [R200.64], !P6 ;  /* 0x15e00000c8417fae */ /* 0x0003e2000f121844 */
[----:B------:R-:W-:Y:S01]  /*cf70*/  ISETP.GE.U32.AND P6, PT, R62, 0x7fffffa1, PT ;  /* 0x7fffffa13e00780c */ /* 0x000fe20003fc6070 */
[----:B------:R-:W-:-:S04]  /*cf80*/  IMAD.WIDE R62, R248, 0x4, R202 ;  /* 0x00000004f83e7825 */ /* 0x000fc800078e02ca */
        /* <DEDUP_REMOVED lines=10> */
[C---:B------:R-:W-:Y:S01]  /*d030*/  IMAD.WIDE R230, R243.reuse, 0x4, R58 ;  /* 0x00000004f3e67825 */ /* 0x040fe200078e023a */
[----:B------:R-:W2:Y:S04]  /*d040*/  LDL.LU.64 R60, [R1+0x38] ;  /* 0x00003800013c7983 */ /* 0x000ea80000300a00 */
[----:B------:R-:W3:Y:S01]  /*d050*/  LDL.LU.64 R58, [R1+0x30] ;  /* 0x00003000013a7983 */ /* 0x000ee20000300a00 */
[----:B------:R-:W-:-:S04]  /*d060*/  IMAD.WIDE R220, R243, 0x4, R72 ;  /* 0x00000004f3dc7825 */ /* 0x000fc800078e0248 */
[----:B------:R-:W-:-:S04]  /*d070*/  IMAD.WIDE R222, R243, 0x4, R70 ;  /* 0x00000004f3de7825 */ /* 0x000fc800078e0246 */
[----:B------:R-:W-:-:S04]  /*d080*/  IMAD.WIDE R224, R243, 0x4, R68 ;  /* 0x00000004f3e07825 */ /* 0x000fc800078e0244 */
[----:B------:R-:W-:-:S04]  /*d090*/  IMAD.WIDE R226, R243, 0x4, R66 ;  /* 0x00000004f3e27825 */ /* 0x000fc800078e0242 */
[----:B------:R-:W-:-:S04]  /*d0a0*/  IMAD.WIDE R232, R243, 0x4, R56 ;  /* 0x00000004f3e87825 */ /* 0x000fc800078e0238 */
[C---:B------:R-:W-:Y:S01]  /*d0b0*/  IMAD.WIDE R234, R243.reuse, 0x4, R54 ;  /* 0x00000004f3ea7825 */ /* 0x040fe200078e0236 */
[----:B------:R-:W4:Y:S03]  /*d0c0*/  LDL.LU.64 R56, [R1+0x28] ;  /* 0x0000280001387983 */ /* 0x000f260000300a00 */
[C---:B------:R-:W-:Y:S01]  /*d0d0*/  IMAD.WIDE R236, R243.reuse, 0x4, R52 ;  /* 0x00000004f3ec7825 */ /* 0x040fe200078e0234 */
[----:B------:R-:W4:Y:S03]  /*d0e0*/  LDL.LU.64 R54, [R1+0x20] ;  /* 0x0000200001367983 */ /* 0x000f260000300a00 */
[C---:B------:R-:W-:Y:S01]  /*d0f0*/  IMAD.WIDE R238, R243.reuse, 0x4, R50 ;  /* 0x00000004f3ee7825 */ /* 0x040fe200078e0232 */
[----:B------:R-:W4:Y:S03]  /*d100*/  LDL.LU.64 R52, [R1+0x18] ;  /* 0x0000180001347983 */ /* 0x000f260000300a00 */
[----:B------:R-:W-:Y:S01]  /*d110*/  IMAD.WIDE R240, R243, 0x4, R48 ;  /* 0x00000004f3f07825 */ /* 0x000fe200078e0230 */
[----:B------:R-:W4:Y:S04]  /*d120*/  LDL.LU.64 R50, [R1+0x10] ;  /* 0x0000100001327983 */ /* 0x000f280000300a00 */
[----:B------:R-:W1:Y:S04]  /*d130*/  S2R R243, SR_TID.X ;  /* 0x0000000000f37919 */ /* 0x000e680000002100 */
[----:B------:R-:W4:Y:S01]  /*d140*/  LDL.LU.64 R48, [R1+0x8] ;  /* 0x0000080001307983 */ /* 0x000f220000300a00 */
[----:B------:R-:W-:-:S03]  /*d150*/  ISETP.GE.U32.AND P1, PT, R0, 0x7fffffa5, PT ;  /* 0x7fffffa50000780c */ /* 0x000fc60003f26070 */
[----:B------:R1:W-:Y:S04]  /*d160*/  LDGSTS.E [R65+0x17800], [R202.64], !P0 ;  /* 0x17800000ca417fae */ /* 0x0003e8000c121844 */
[----:B------:R1:W-:Y:S04]  /*d170*/  LDGSTS.E [R65+0x17a00], [R212.64], !P0 ;  /* 0x17a00000d4417fae */ /* 0x0003e8000c121844 */
[----:B------:R2:W-:Y:S04]  /*d180*/  LDGSTS.E [R65+0x17c00], [R214.64], !P0 ;  /* 0x17c00000d6417fae */ /* 0x0005e8000c121844 */
[----:B------:R2:W-:Y:S01]  /*d190*/  LDGSTS.E [R65+0x17e00], [R216.64], !P0 ;  /* 0x17e00000d8417fae */ /* 0x0005e2000c121844 */
[----:B-1----:R-:W-:-:S03]  /*d1a0*/  LOP3.LUT R242, R243, 0x7f, RZ, 0xc0, !PT ;  /* 0x0000007ff3f27812 */ /* 0x002fc600078ec0ff */
[----:B------:R1:W-:Y:S01]  /*d1b0*/  LDGSTS.E [R65+0x19800], [R204.64], !P4 ;  /* 0x19800000cc417fae */ /* 0x0003e2000e121844 */
[----:B------:R-:W-:Y:S01]  /*d1c0*/  LOP3.LUT R243, R243, 0x60, RZ, 0xc0, !PT ;  /* 0x00000060f3f37812 */ /* 0x000fe200078ec0ff */
[----:B------:R-:W-:-:S03]  /*d1d0*/  IMAD.SHL.U32 R249, R242, 0x4, RZ ;  /* 0x00000004f2f97824 */ /* 0x000fc600078e00ff */
[----:B------:R-:W-:Y:S01]  /*d1e0*/  SHF.R.U32.HI R243, RZ, 0x1, R243 ;  /* 0x00000001fff37819 */ /* 0x000fe200000116f3 */
[----:B------:R1:W-:Y:S03]  /*d1f0*/  LDGSTS.E [R65+0x19a00], [R218.64], !P4 ;  /* 0x19a00000da417fae */ /* 0x0003e6000e121844 */
[----:B------:R-:W-:Y:S01]  /*d200*/  LOP3.LUT R0, R249, R243, RZ, 0x3c, !PT ;  /* 0x000000f3f9007212 */ /* 0x000fe200078e3cff */
[----:B------:R1:W-:Y:S04]  /*d210*/  LDGSTS.E [R65+0x19c00], [R220.64], !P4 ;  /* 0x19c00000dc417fae */ /* 0x0003e8000e121844 */
[----:B------:R-:W4:Y:S04]  /*d220*/  LDL.LU.64 R242, [R1] ;  /* 0x0000000001f27983 */ /* 0x000f280000300a00 */
[----:B------:R1:W-:Y:S04]  /*d230*/  LDGSTS.E [R65+0x19e00], [R222.64], !P4 ;  /* 0x19e00000de417fae */ /* 0x0003e8000e121844 */
        /* <DEDUP_REMOVED lines=12> */
[----:B------:R-:W0:Y:S04]  /*d300*/  LDGDEPBAR ;  /* 0x00000000000079af */ /* 0x000e280000000000 */
[----:B------:R1:W-:Y:S04]  /*d310*/  LDGSTS.E [R0+0x30000], [R62.64], P2 ;  /* 0x300000003e007fae */ /* 0x0003e80009121844 */
[----:B------:R1:W-:Y:S02]  /*d320*/  STL [R1+0x35c0], R62 ;  /* 0x0035c03e01007387 */ /* 0x0003e40000100800 */
[----:B-1----:R-:W-:-:S05]  /*d330*/  IMAD.MOV.U32 R62, RZ, RZ, R63 ;  /* 0x000000ffff3e7224 */ /* 0x002fca00078e003f */
[----:B------:R-:W-:Y:S01]  /*d340*/  STL [R1+0x35bc], R62 ;  /* 0x0035bc3e01007387 */ /* 0x000fe20000100800 */
[----:B------:R-:W-:-:S04]  /*d350*/  IMAD.WIDE R250, R248, 0x4, R250 ;  /* 0x00000004f8fa7825 */ /* 0x000fc800078e02fa */
[----:B--2---:R-:W-:-:S05]  /*d360*/  IMAD.WIDE R60, R248, 0x4, R60 ;  /* 0x00000004f83c7825 */ /* 0x004fca00078e023c */
[----:B------:R1:W-:Y:S01]  /*d370*/  LDGSTS.E [R0+0x30400], [R60.64], P2 ;  /* 0x304000003c007fae */ /* 0x0003e20009121844 */
[----:B---3--:R-:W-:-:S03]  /*d380*/  IMAD.WIDE R58, R248, 0x4, R58 ;  /* 0x00000004f83a7825 */ /* 0x008fc600078e023a */
[----:B------:R1:W-:Y:S04]  /*d390*/  STL [R1+0x35b8], R60 ;  /* 0x0035b83c01007387 */ /* 0x0003e80000100800 */
[----:B------:R2:W-:Y:S01]  /*d3a0*/  LDGSTS.E [R0+0x30800], [R58.64], P2 ;  /* 0x308000003a007fae */ /* 0x0005e20009121844 */
[----:B-1----:R-:W-:-:S05]  /*d3b0*/  IMAD.MOV.U32 R60, RZ, RZ, R61 ;  /* 0x000000ffff3c7224 */ /* 0x002fca00078e003d */
[----:B------:R-:W-:Y:S01]  /*d3c0*/  STL [R1+0x35b0], R60 ;  /* 0x0035b03c01007387 */ /* 0x000fe20000100800 */
[----:B----4-:R-:W-:-:S03]  /*d3d0*/  IMAD.WIDE R56, R248, 0x4, R56 ;  /* 0x00000004f8387825 */ /* 0x010fc600078e0238 */
[----:B------:R2:W-:Y:S01]  /*d3e0*/  STL [R1+0x35b4], R58 ;  /* 0x0035b43a01007387 */ /* 0x0005e20000100800 */
[----:B------:R-:W-:-:S03]  /*d3f0*/  IMAD.WIDE R54, R248, 0x4, R54 ;  /* 0x00000004f8367825 */ /* 0x000fc600078e0236 */
[----:B------:R1:W-:Y:S01]  /*d400*/  LDGSTS.E [R0+0x30c00], [R56.64], P2 ;  /* 0x30c0000038007fae */ /* 0x0003e20009121844 */
[----:B------:R-:W-:-:S03]  /*d410*/  IMAD.WIDE R52, R248, 0x4, R52 ;  /* 0x00000004f8347825 */ /* 0x000fc600078e0234 */
[----:B------:R3:W-:Y:S01]  /*d420*/  LDGSTS.E [R0+0x31000], [R54.64], P2 ;  /* 0x3100000036007fae */ /* 0x0007e20009121844 */
[----:B--2---:R-:W-:-:S03]  /*d430*/  IMAD.MOV.U32 R58, RZ, RZ, R59 ;  /* 0x000000ffff3a7224 */ /* 0x004fc600078e003b */
[----:B------:R2:W-:Y:S04]  /*d440*/  LDGSTS.E [R0+0x31400], [R52.64], P2 ;  /* 0x3140000034007fae */ /* 0x0005e80009121844 */
[----:B------:R-:W-:Y:S04]  /*d450*/  STL [R1+0x35ac], R58 ;  /* 0x0035ac3a01007387 */ /* 0x000fe80000100800 */
[----:B------:R1:W-:Y:S02]  /*d460*/  STL [R1+0x35a8], R56 ;  /* 0x0035a83801007387 */ /* 0x0003e40000100800 */
[----:B-1----:R-:W-:-:S05]  /*d470*/  IMAD.MOV.U32 R56, RZ, RZ, R57 ;  /* 0x000000ffff387224 */ /* 0x002fca00078e0039 */
[----:B------:R-:W-:Y:S04]  /*d480*/  STL [R1+0x35a0], R56 ;  /* 0x0035a03801007387 */ /* 0x000fe80000100800 */
[----:B------:R3:W-:Y:S01]  /*d490*/  STL [R1+0x35a4], R54 ;  /* 0x0035a43601007387 */ /* 0x0007e20000100800 */
[----:B------:R-:W-:-:S05]  /*d4a0*/  IMAD.WIDE R50, R248, 0x4, R50 ;  /* 0x00000004f8327825 */ /* 0x000fca00078e0232 */
[----:B------:R1:W-:Y:S01]  /*d4b0*/  LDGSTS.E [R0+0x31800], [R50.64], P2 ;  /* 0x3180000032007fae */ /* 0x0003e20009121844 */
[----:B---3--:R-:W-:-:S05]  /*d4c0*/  IMAD.MOV.U32 R54, RZ, RZ, R55 ;  /* 0x000000ffff367224 */ /* 0x008fca00078e0037 */
[----:B------:R-:W-:Y:S04]  /*d4d0*/  STL [R1+0x359c], R54 ;  /* 0x00359c3601007387 */ /* 0x000fe80000100800 */
[----:B------:R2:W-:Y:S02]  /*d4e0*/  STL [R1+0x3598], R52 ;  /* 0x0035983401007387 */ /* 0x0005e40000100800 */
[----:B--2---:R-:W-:-:S05]  /*d4f0*/  IMAD.MOV.U32 R52, RZ, RZ, R53 ;  /* 0x000000ffff347224 */ /* 0x004fca00078e0035 */
[----:B------:R2:W-:Y:S04]  /*d500*/  STL [R1+0x3590], R52 ;  /* 0x0035903401007387 */ /* 0x0005e80000100800 */
[----:B------:R1:W-:Y:S01]  /*d510*/  STL [R1+0x3594], R50 ;  /* 0x0035943201007387 */ /* 0x0003e20000100800 */
[----:B--2---:R-:W-:Y:S02]  /*d520*/  IMAD.MOV.U32 R52, RZ, RZ, R51 ;  /* 0x000000ffff347224 */ /* 0x004fe400078e0033 */
[----:B-1----:R-:W-:-:S03]  /*d530*/  IMAD.WIDE R50, R248, 0x4, R48 ;  /* 0x00000004f8327825 */ /* 0x002fc600078e0230 */
[----:B------:R-:W-:Y:S04]  /*d540*/  STL [R1+0x358c], R52 ;  /* 0x00358c3401007387 */ /* 0x000fe80000100800 */
[----:B------:R1:W-:Y:S01]  /*d550*/  LDGSTS.E [R0+0x31c00], [R50.64], P2 ;  /* 0x31c0000032007fae */ /* 0x0003e20009121844 */
[----:B------:R-:W-:-:S03]  /*d560*/  IMAD.WIDE R48, R248, 0x4, R242 ;  /* 0x00000004f8307825 */ /* 0x000fc600078e02f2 */
[----:B------:R1:W-:Y:S04]  /*d570*/  STL [R1+0x3588], R50 ;  /* 0x0035883201007387 */ /* 0x0003e80000100800 */
[----:B------:R2:W-:Y:S01]  /*d580*/  LDGSTS.E [R0+0x32000], [R48.64], P2 ;  /* 0x3200000030007fae */ /* 0x0005e20009121844 */
[----:B------:R-:W-:-:S03]  /*d590*/  IMAD.WIDE R246, R248, 0x4, R246 ;  /* 0x00000004f8f67825 */ /* 0x000fc600078e02f6 */
[----:B------:R3:W-:Y:S01]  /*d5a0*/  LDGSTS.E [R0+0x32400], [R250.64], P2 ;  /* 0x32400000fa007fae */ /* 0x0007e20009121844 */
[----:B-1----:R-:W-:-:S03]  /*d5b0*/  IMAD.MOV.U32 R50, RZ, RZ, R51 ;  /* 0x000000ffff327224 */ /* 0x002fc600078e0033 */
[----:B------:R1:W-:Y:S04]  /*d5c0*/  LDGSTS.E [R0+0x32800], [R246.64], P2 ;  /* 0x32800000f6007fae */ /* 0x0003e80009121844 */
[----:B------:R-:W-:Y:S04]  /*d5d0*/  STL [R1+0x3580], R50 ;  /* 0x0035803201007387 */ /* 0x000fe80000100800 */
[----:B------:R2:W-:Y:S02]  /*d5e0*/  STL [R1+0x3584], R48 ;  /* 0x0035843001007387 */ /* 0x0005e40000100800 */
[----:B--2---:R-:W-:-:S05]  /*d5f0*/  IMAD.MOV.U32 R48, RZ, RZ, R49 ;  /* 0x000000ffff307224 */ /* 0x004fca00078e0031 */
[----:B------:R2:W-:Y:S04]  /*d600*/  STL [R1+0x357c], R48 ;  /* 0x00357c3001007387 */ /* 0x0005e80000100800 */
[----:B------:R-:W-:Y:S04]  /*d610*/  STL [R1+0x3578], R250 ;  /* 0x003578fa01007387 */ /* 0x000fe80000100800 */
[----:B------:R-:W-:Y:S04]  /*d620*/  STL [R1+0x3570], R251 ;  /* 0x003570fb01007387 */ /* 0x000fe80000100800 */
[----:B------:R-:W4:Y:S01]  /*d630*/  LDL.LU.64 R68, [R1+0x48] ;  /* 0x0000480001447983 */ /* 0x000f220000300a00 */
[----:B------:R-:W-:-:S03]  /*d640*/  IMAD.WIDE R244, R248, 0x4, R244 ;  /* 0x00000004f8f47825 */ /* 0x000fc600078e02f4 */
[----:B------:R-:W-:Y:S01]  /*d650*/  STL [R1+0x3574], R246 ;  /* 0x003574f601007387 */ /* 0x000fe20000100800 */
[----:B------:R-:W-:-:S03]  /*d660*/  IMAD.WIDE R2, R248, 0x4, R2 ;  /* 0x00000004f8027825 */ /* 0x000fc600078e0202 */
[----:B------:R-:W-:Y:S04]  /*d670*/  STL [R1+0x356c], R247 ;  /* 0x00356cf701007387 */ /* 0x000fe80000100800 */
[----:B------:R-:W-:Y:S04]  /*d680*/  STL [R1+0x3568], R244 ;  /* 0x003568f401007387 */ /* 0x000fe80000100800 */
[----:B------:R-:W-:Y:S04]  /*d690*/  STL [R1+0x3560], R245 ;  /* 0x003560f501007387 */ /* 0x000fe80000100800 */
[----:B------:R-:W3:Y:S04]  /*d6a0*/  LDL.LU.64 R66, [R1+0xb0] ;  /* 0x0000b00001427983 */ /* 0x000ee80000300a00 */
[----:B------:R-:W3:Y:S04]  /*d6b0*/  LDL.LU.64 R64, [R1+0xa8] ;  /* 0x0000a80001407983 */ /* 0x000ee80000300a00 */
[----:B------:R-:W3:Y:S01]  /*d6c0*/  LDL.LU.64 R62, [R1+0xa0] ;  /* 0x0000a000013e7983 */ /* 0x000ee20000300a00 */
[----:B------:R-:W-:-:S03]  /*d6d0*/  IMAD.WIDE R4, R248, 0x4, R4 ;  /* 0x00000004f8047825 */ /* 0x000fc600078e0204 */
[----:B------:R-:W3:Y:S04]  /*d6e0*/  LDL.LU.64 R60, [R1+0x98] ;  /* 0x00009800013c7983 */ /* 0x000ee80000300a00 */
[----:B------:R-:W-:Y:S04]  /*d6f0*/  STL [R1+0x3564], R2 ;  /* 0x0035640201007387 */ /* 0x000fe80000100800 */
[----:B------:R-:W3:Y:S04]  /*d700*/  LDL.LU.64 R58, [R1+0x90] ;  /* 0x00009000013a7983 */ /* 0x000ee80000300a00 */
[----:B------:R-:W-:Y:S01]  /*d710*/  STL [R1+0x355c], R3 ;  /* 0x00355c0301007387 */ /* 0x000fe20000100800 */
[----:B------:R-:W-:-:S03]  /*d720*/  IMAD.WIDE R6, R248, 0x4, R6 ;  /* 0x00000004f8067825 */ /* 0x000fc600078e0206 */
[----:B------:R-:W3:Y:S04]  /*d730*/  LDL.LU.64 R56, [R1+0x88] ;  /* 0x0000880001387983 */ /* 0x000ee80000300a00 */
[----:B------:R-:W3:Y:S04]  /*d740*/  LDL.LU.64 R54, [R1+0x80] ;  /* 0x0000800001367983 */ /* 0x000ee80000300a00 */
[----:B------:R-:W3:Y:S04]  /*d750*/  LDL.LU.64 R52, [R1+0x78] ;  /* 0x0000780001347983 */ /* 0x000ee80000300a00 */
[----:B------:R1:W-:Y:S04]  /*d760*/  LDGSTS.E [R0+0x32c00], [R244.64], P2 ;  /* 0x32c00000f4007fae */ /* 0x0003e80009121844 */
[----:B------:R-:W3:Y:S01]  /*d770*/  LDL.LU.64 R50, [R1+0x70] ;  /* 0x0000700001327983 */ /* 0x000ee20000300a00 */
[----:B------:R-:W-:-:S03]  /*d780*/  IMAD.WIDE R8, R248, 0x4, R8 ;  /* 0x00000004f8087825 */ /* 0x000fc600078e0208 */
[----:B------:R4:W-:Y:S04]  /*d790*/  LDGSTS.E [R0+0x33000], [R2.64], P2 ;  /* 0x3300000002007fae */ /* 0x0009e80009121844 */
[----:B------:R-:W-:Y:S04]  /*d7a0*/  STL [R1+0x3558], R4 ;  /* 0x0035580401007387 */ /* 0x000fe80000100800 */
[----:B--2---:R-:W2:Y:S04]  /*d7b0*/  LDL.LU.64 R48, [R1+0x68] ;  /* 0x0000680001307983 */ /* 0x004ea80000300a00 */
[----:B------:R1:W-:Y:S04]  /*d7c0*/  STL [R1+0x3550], R5 ;  /* 0x0035500501007387 */ /* 0x0003e80000100800 */
[----:B------:R-:W2:Y:S04]  /*d7d0*/  LDL.LU.64 R242, [R1+0x60] ;  /* 0x0000600001f27983 */ /* 0x000ea80000300a00 */
[----:B------:R-:W-:Y:S04]  /*d7e0*/  STL [R1+0x3554], R6 ;  /* 0x0035540601007387 */ /* 0x000fe80000100800 */
[----:B------:R-:W-:Y:S04]  /*d7f0*/  STL [R1+0x354c], R7 ;  /* 0x00354c0701007387 */ /* 0x000fe80000100800 */
[----:B------:R1:W-:Y:S04]  /*d800*/  LDGSTS.E [R0+0x33400], [R4.64], P2 ;  /* 0x3340000004007fae */ /* 0x0003e80009121844 */
[----:B------:R3:W-:Y:S01]  /*d810*/  LDGSTS.E [R0+0x33800], [R6.64], P2 ;  /* 0x3380000006007fae */ /* 0x0007e20009121844 */
[----:B-1----:R-:W-:-:S04]  /*d820*/  IMAD.WIDE R4, R248, 0x4, R10 ;  /* 0x00000004f8047825 */ /* 0x002fc800078e020a */
[----:B----4-:R-:W-:-:S05]  /*d830*/  IMAD.WIDE R2, R248, 0x4, R68 ;  /* 0x00000004f8027825 */ /* 0x010fca00078e0244 */
[----:B------:R-:W-:Y:S04]  /*d840*/  STL [R1+0x3548], R2 ;  /* 0x0035480201007387 */ /* 0x000fe80000100800 */
[----:B------:R1:W-:Y:S04]  /*d850*/  STL [R1+0x3540], R3 ;  /* 0x0035400301007387 */ /* 0x0003e80000100800 */
[----:B------:R1:W-:Y:S04]  /*d860*/  LDGSTS.E [R0+0x33c00], [R2.64], P2 ;  /* 0x33c0000002007fae */ /* 0x0003e80009121844 */
[----:B------:R-:W-:Y:S04]  /*d870*/  STL [R1+0x3544], R8 ;  /* 0x0035440801007387 */ /* 0x000fe80000100800 */
[----:B------:R4:W-:Y:S01]  /*d880*/  STL [R1+0x353c], R9 ;  /* 0x00353c0901007387 */ /* 0x0009e20000100800 */
[----:B-1----:R-:W-:-:S03]  /*d890*/  IMAD.WIDE R2, R248, 0x4, R12 ;  /* 0x00000004f8027825 */ /* 0x002fc600078e020c */
[----:B------:R4:W-:Y:S04]  /*d8a0*/  LDGSTS.E [R0+0x34000], [R8.64], P2 ;  /* 0x3400000008007fae */ /* 0x0009e80009121844 */
[----:B------:R-:W4:Y:S04]  /*d8b0*/  LDL.LU.64 R12, [R1+0x36c0] ;  /* 0x0036c000010c7983 */ /* 0x000f280000300a00 */
[----:B------:R-:W4:Y:S01]  /*d8c0*/  LDL.LU.64 R10, [R1+0x36b8] ;  /* 0x0036b800010a7983 */ /* 0x000f220000300a00 */
[----:B---3--:R-:W-:-:S04]  /*d8d0*/  IMAD.WIDE R90, R248, 0x4, R66 ;  /* 0x00000004f85a7825 */ /* 0x008fc800078e0242 */
[C---:B------:R-:W-:Y:S01]  /*d8e0*/  IMAD.WIDE R88, R248.reuse, 0x4, R64 ;  /* 0x00000004f8587825 */ /* 0x040fe200078e0240 */
[----:B------:R1:W-:Y:S03]  /*d8f0*/  STL.64 [R1+0x30b0], R90 ;  /* 0x0030b05a01007387 */ /* 0x0003e60000100a00 */
        /* <DEDUP_REMOVED lines=13> */
[----:B------:R-:W3:Y:S04]  /*d9d0*/  LDL.LU.64 R244, [R1+0xe0] ;  /* 0x0000e00001f47983 */ /* 0x000ee80000300a00 */
[----:B------:R-:W3:Y:S01]  /*d9e0*/  LDL.LU.64 R6, [R1+0xf0] ;  /* 0x0000f00001067983 */ /* 0x000ee20000300a00 */
[----:B--2---:R-:W-:-:S03]  /*d9f0*/  IMAD.WIDE R72, R248, 0x4, R48 ;  /* 0x00000004f8487825 */ /* 0x004fc600078e0230 */
[----:B------:R2:W-:Y:S04]  /*da00*/  STL.64 [R1+0x3078], R76 ;  /* 0x0030784c01007387 */ /* 0x0005e80000100a00 */
[----:B------:R1:W-:Y:S01]  /*da10*/  STL.64 [R1+0x3070], R74 ;  /* 0x0030704a01007387 */ /* 0x0003e20000100a00 */
[----:B------:R-:W-:-:S03]  /*da20*/  IMAD.WIDE R70, R248, 0x4, R242 ;  /* 0x00000004f8467825 */ /* 0x000fc600078e02f2 */
[----:B------:R1:W-:Y:S01]  /*da30*/  LDGSTS.E [R0+0x34400], [R90.64], P2 ;  /* 0x344000005a007fae */ /* 0x0003e20009121844 */
        /* <DEDUP_REMOVED lines=20> */
[----:B------:R-:W-:-:S04]  /*db80*/  IMAD.WIDE R250, R248, 0x4, R34 ;  /* 0x00000004f8fa7825 */ /* 0x000fc800078e0222 */
[----:B------:R-:W-:-:S04]  /*db90*/  IMAD.WIDE R246, R248, 0x4, R36 ;  /* 0x00000004f8f67825 */ /* 0x000fc800078e0224 */
[----:B------:R-:W-:-:S04]  /*dba0*/  IMAD.WIDE R38, R248, 0x4, R38 ;  /* 0x00000004f8267825 */ /* 0x000fc800078e0226 */
[----:B------:R-:W-:-:S04]  /*dbb0*/  IMAD.WIDE R40, R248, 0x4, R40 ;  /* 0x00000004f8287825 */ /* 0x000fc800078e0228 */
[C---:B----4-:R-:W-:Y:S02]  /*dbc0*/  IMAD.WIDE R66, R248.reuse, 0x4, R12 ;  /* 0x00000004f8427825 */ /* 0x050fe400078e020c */
[----:B------:R-:W4:Y:S02]  /*dbd0*/  LDL.LU.64 R12, [R1+0x180] ;  /* 0x00018000010c7983 */ /* 0x000f240000300a00 */
[C---:B------:R-:W-:Y:S02]  /*dbe0*/  IMAD.WIDE R68, R248.reuse, 0x4, R10 ;  /* 0x00000004f8447825 */ /* 0x040fe400078e020a */
[----:B------:R1:W-:Y:S04]  /*dbf0*/  STL.64 [R1+0x3068], R72 ;  /* 0x0030684801007387 */ /* 0x0003e80000100a00 */
[----:B------:R-:W2:Y:S04]  /*dc00*/  LDL.LU.64 R14, [R1+0x170] ;  /* 0x00017000010e7983 */ /* 0x000ea80000300a00 */
        /* <DEDUP_REMOVED lines=23> */
[----:B------:R1:W-:Y:S04]  /*dd80*/  STL.64 [R1+0x3000], R242 ;  /* 0x003000f201007387 */ /* 0x0003e80000100a00 */
[----:B------:R-:W-:Y:S04]  /*dd90*/  STL.64 [R1+0x2ff8], R250 ;  /* 0x002ff8fa01007387 */ /* 0x000fe80000100a00 */
[----:B------:R-:W-:Y:S04]  /*dda0*/  STL.64 [R1+0x2ff0], R246 ;  /* 0x002ff0f601007387 */ /* 0x000fe80000100a00 */
[----:B------:R-:W-:Y:S04]  /*ddb0*/  STL.64 [R1+0x2fe8], R38 ;  /* 0x002fe82601007387 */ /* 0x000fe80000100a00 */
[----:B------:R-:W-:Y:S04]  /*ddc0*/  STL.64 [R1+0x2fe0], R40 ;  /* 0x002fe02801007387 */ /* 0x000fe80000100a00 */
[----:B------:R-:W2:Y:S04]  /*ddd0*/  LDL.LU.64 R10, [R1+0x1e8] ;  /* 0x0001e800010a7983 */ /* 0x000ea80000300a00 */
[----:B------:R-:W2:Y:S01]  /*dde0*/  LDL.LU.64 R8, [R1+0x1f8] ;  /* 0x0001f80001087983 */ /* 0x000ea20000300a00 */
[----:B------:R-:W-:-:S03]  /*ddf0*/  IMAD.WIDE R42, R248, 0x4, R42 ;  /* 0x00000004f82a7825 */ /* 0x000fc600078e022a */
[----:B------:R1:W-:Y:S01]  /*de00*/  LDGSTS.E [R0+0x37000], [R68.64], P2 ;  /* 0x3700000044007fae */ /* 0x0003e20009121844 */
[----:B------:R-:W-:-:S04]  /*de10*/  IMAD.WIDE R44, R248, 0x4, R44 ;  /* 0x00000004f82c7825 */ /* 0x000fc800078e022c */
[C---:B------:R-:W-:Y:S01]  /*de20*/  IMAD.WIDE R46, R248.reuse, 0x4, R46 ;  /* 0x00000004f82e7825 */ /* 0x040fe200078e022e */
[----:B------:R-:W-:Y:S03]  /*de30*/  STL.64 [R1+0x2fd8], R42 ;  /* 0x002fd82a01007387 */ /* 0x000fe60000100a00 */
[C---:B---3--:R-:W-:Y:S01]  /*de40*/  IMAD.WIDE R244, R248.reuse, 0x4, R244 ;  /* 0x00000004f8f47825 */ /* 0x048fe200078e02f4 */
[----:B------:R-:W-:Y:S03]  /*de50*/  STL.64 [R1+0x2fd0], R44 ;  /* 0x002fd02c01007387 */ /* 0x000fe60000100a00 */
[C---:B------:R-:W-:Y:S01]  /*de60*/  IMAD.WIDE R6, R248.reuse, 0x4, R6 ;  /* 0x00000004f8067825 */ /* 0x040fe200078e0206 */
[----:B------:R-:W-:Y:S04]  /*de70*/  STL.64 [R1+0x2fc8], R46 ;  /* 0x002fc82e01007387 */ /* 0x000fe80000100a00 */
[----:B------:R-:W-:Y:S04]  /*de80*/  STL.64 [R1+0x2fc0], R244 ;  /* 0x002fc0f401007387 */ /* 0x000fe80000100a00 */
[----:B------:R3:W-:Y:S04]  /*de90*/  STL.64 [R1+0x2fb8], R6 ;  /* 0x002fb80601007387 */ /* 0x0007e80000100a00 */
        /* <DEDUP_REMOVED lines=20> */
[----:B----4-:R-:W-:-:S04]  /*dfe0*/  IMAD.WIDE R12, R248, 0x4, R12 ;  /* 0x00000004f80c7825 */ /* 0x010fc800078e020c */
[----:B--2---:R-:W-:-:S04]  /*dff0*/  IMAD.WIDE R14, R248, 0x4, R14 ;  /* 0x00000004f80e7825 */ /* 0x004fc800078e020e */
        /* <DEDUP_REMOVED lines=10> */
[----:B------:R-:W-:-:S05]  /*e0a0*/  IMAD.WIDE R36, R248, 0x4, R36 ;  /* 0x00000004f8247825 */ /* 0x000fca00078e0224 */
[----:B------:R-:W-:Y:S04]  /*e0b0*/  STL.64 [R1+0x2fb0], R36 ;  /* 0x002fb02401007387 */ /* 0x000fe80000100a00 */
[----:B------:R-:W-:Y:S04]  /*e0c0*/  STL.64 [R1+0x2fa8], R34 ;  /* 0x002fa82201007387 */ /* 0x000fe80000100a00 */
[----:B------:R-:W-:Y:S04]  /*e0d0*/  STL.64 [R1+0x2fa0], R32 ;  /* 0x002fa02001007387 */ /* 0x000fe80000100a00 */
[----:B------:R-:W-:Y:S04]  /*e0e0*/  STL.64 [R1+0x2f98], R30 ;  /* 0x002f981e01007387 */ /* 0x000fe80000100a00 */
[----:B------:R-:W-:Y:S04]  /*e0f0*/  STL.64 [R1+0x2f90], R28 ;  /* 0x002f901c01007387 */ /* 0x000fe80000100a00 */
[----:B------:R-:W-:Y:S04]  /*e100*/  STL.64 [R1+0x2f88], R26 ;  /* 0x002f881a01007387 */ /* 0x000fe80000100a00 */
[----:B------:R2:W-:Y:S01]  /*e110*/  STL.64 [R1+0x2f80], R14 ;  /* 0x002f800e01007387 */ /* 0x0005e20000100a00 */
[----:B------:R-:W-:-:S03]  /*e120*/  IMAD.WIDE R10, R248, 0x4, R10 ;  /* 0x00000004f80a7825 */ /* 0x000fc600078e020a */
[----:B------:R2:W-:Y:S04]  /*e130*/  STL.64 [R1+0x2f78], R12 ;  /* 0x002f780c01007387 */ /* 0x0005e80000100a00 */
[----:B------:R-:W-:Y:S01]  /*e140*/  STL.64 [R1+0x2f70], R24 ;  /* 0x002f701801007387 */ /* 0x000fe20000100a00 */
[----:B------:R-:W-:-:S03]  /*e150*/  IMAD.WIDE R8, R248, 0x4, R8 ;  /* 0x00000004f8087825 */ /* 0x000fc600078e0208 */
[----:B------:R-:W-:Y:S04]  /*e160*/  STL.64 [R1+0x2f68], R22 ;  /* 0x002f681601007387 */ /* 0x000fe80000100a00 */
[----:B------:R-:W-:Y:S04]  /*e170*/  STL.64 [R1+0x2f60], R20 ;  /* 0x002f601401007387 */ /* 0x000fe80000100a00 */
[----:B------:R-:W-:Y:S04]  /*e180*/  STL.64 [R1+0x2f58], R18 ;  /* 0x002f581201007387 */ /* 0x000fe80000100a00 */
[----:B-1----:R-:W4:Y:S04]  /*e190*/  LDL.LU.64 R90, [R1+0x36b0] ;  /* 0x0036b000015a7983 */ /* 0x002f280000300a00 */
[----:B------:R-:W-:Y:S04]  /*e1a0*/  STL.64 [R1+0x2f50], R16 ;  /* 0x002f501001007387 */ /* 0x000fe80000100a00 */
[----:B------:R-:W4:Y:S04]  /*e1b0*/  LDL.LU.64 R88, [R1+0x36a8] ;  /* 0x0036a80001587983 */ /* 0x000f280000300a00 */
[----:B------:R1:W-:Y:S04]  /*e1c0*/  STL.64 [R1+0x2f48], R10 ;  /* 0x002f480a01007387 */ /* 0x0003e80000100a00 */
[----:B------:R-:W4:Y:S04]  /*e1d0*/  LDL.LU.64 R86, [R1+0x36a0] ;  /* 0x0036a00001567983 */ /* 0x000f280000300a00 */
[----:B------:R1:W-:Y:S04]  /*e1e0*/  STL.64 [R1+0x2f40], R8 ;  /* 0x002f400801007387 */ /* 0x0003e80000100a00 */
        /* <DEDUP_REMOVED lines=20> */
[----:B---3--:R-:W3:Y:S04]  /*e330*/  LDL.LU.64 R6, [R1+0x208] ;  /* 0x0002080001067983 */ /* 0x008ee80000300a00 */
[----:B------:R-:W4:Y:S04]  /*e340*/  LDL.LU.64 R244, [R1+0x220] ;  /* 0x0002200001f47983 */ /* 0x000f280000300a00 */
[----:B------:R-:W1:Y:S04]  /*e350*/  S2R R251, SR_TID.X ;  /* 0x0000000000fb7919 */ /* 0x000e680000002100 */
        /* <DEDUP_REMOVED lines=8> */
[----:B-1----:R-:W-:-:S03]  /*e3e0*/  LOP3.LUT R251, R251, 0x60, RZ, 0xc0, !PT ;  /* 0x00000060fbfb7812 */ /* 0x002fc600078ec0ff */
[----:B------:R1:W-:Y:S04]  /*e3f0*/  LDGSTS.E [R0+0x3e400], [R24.64], P2 ;  /* 0x3e40000018007fae */ /* 0x0003e80009121844 */
[----:B--2---:R-:W2:Y:S04]  /*e400*/  LDL.LU.64 R14, [R1+0x230] ;  /* 0x00023000010e7983 */ /* 0x004ea80000300a00 */
[----:B------:R-:W2:Y:S04]  /*e410*/  LDL.LU.64 R12, [R1+0x240] ;  /* 0x00024000010c7983 */ /* 0x000ea80000300a00 */
[----:B------:R-:W2:Y:S01]  /*e420*/  LDL.LU.64 R246, [R1+0x250] ;  /* 0x0002500001f67983 */ /* 0x000ea20000300a00 */
[----:B------:R-:W-:-:S03]  /*e430*/  SHF.R.U32.HI R251, RZ, 0x1, R251 ;  /* 0x00000001fffb7819 */ /* 0x000fc600000116fb */
[----:B------:R1:W-:Y:S01]  /*e440*/  LDGSTS.E [R0+0x3e800], [R22.64], P2 ;  /* 0x3e80000016007fae */ /* 0x0003e20009121844 */
[----:B------:R-:W-:-:S03]  /*e450*/  LOP3.LUT R249, R249, R251, RZ, 0x3c, !PT ;  /* 0x000000fbf9f97212 */ /* 0x000fc600078e3cff */
[----:B------:R-:W2:Y:S01]  /*e460*/  LDL.LU.64 R250, [R1+0x260] ;  /* 0x0002600001fa7983 */ /* 0x000ea20000300a00 */
[----:B------:R-:W-:-:S03]  /*e470*/  LOP3.LUT R249, R249, 0x40, RZ, 0x3c, !PT ;  /* 0x00000040f9f97812 */ /* 0x000fc600078e3cff */
[----:B------:R1:W-:Y:S04]  /*e480*/  LDGSTS.E [R0+0x3ec00], [R20.64], P2 ;  /* 0x3ec0000014007fae */ /* 0x0003e80009121844 */
[----:B------:R1:W-:Y:S04]  /*e490*/  LDGSTS.E [R0+0x3f000], [R18.64], P2 ;  /* 0x3f00000012007fae */ /* 0x0003e80009121844 */
[----:B------:R1:W-:Y:S04]  /*e4a0*/  LDGSTS.E [R0+0x3f400], [R16.64], P2 ;  /* 0x3f40000010007fae */ /* 0x0003e80009121844 */
[----:B------:R-:W-:Y:S04]  /*e4b0*/  STL [R1+0x3538], R2 ;  /* 0x0035380201007387 */ /* 0x000fe80000100800 */
[----:B------:R1:W-:Y:S04]  /*e4c0*/  LDGSTS.E [R0+0x3f800], [R10.64], P2 ;  /* 0x3f8000000a007fae */ /* 0x0003e80009121844 */
[----:B------:R3:W-:Y:S04]  /*e4d0*/  STL [R1+0x3530], R3 ;  /* 0x0035300301007387 */ /* 0x0007e80000100800 */
[----:B------:R1:W-:Y:S04]  /*e4e0*/  LDGSTS.E [R0+0x3fc00], [R8.64], P2 ;  /* 0x3fc0000008007fae */ /* 0x0003e80009121844 */
[----:B------:R-:W-:Y:S04]  /*e4f0*/  STL [R1+0x3534], R4 ;  /* 0x0035340401007387 */ /* 0x000fe80000100800 */
[----:B------:R3:W-:Y:S04]  /*e500*/  LDGSTS.E [R249+0x30200], [R2.64], P2 ;  /* 0x3020000002f97fae */ /* 0x0007e80009121844 */
[----:B-1----:R-:W2:Y:S04]  /*e510*/  LDL.LU.64 R10, [R1+0x278] ;  /* 0x00027800010a7983 */ /* 0x002ea80000300a00 */
[----:B------:R-:W2:Y:S04]  /*e520*/  LDL.LU.64 R8, [R1+0x288] ;  /* 0x0002880001087983 */ /* 0x000ea80000300a00 */
[----:B------:R4:W-:Y:S04]  /*e530*/  LDGSTS.E [R249+0x30600], [R4.64], P2 ;  /* 0x3060000004f97fae */ /* 0x0009e80009121844 */
[----:B------:R4:W-:Y:S01]  /*e540*/  STL [R1+0x352c], R5 ;  /* 0x00352c0501007387 */ /* 0x0009e20000100800 */
[----:B---3--:R-:W-:-:S04]  /*e550*/  IMAD.WIDE R2, R248, 0x4, R6 ;  /* 0x00000004f8027825 */ /* 0x008fc800078e0206 */
[C---:B----4-:R-:W-:Y:S01]  /*e560*/  IMAD.WIDE R4, R248.reuse, 0x4, R244 ;  /* 0x00000004f8047825 */ /* 0x050fe200078e02f4 */
[----:B------:R-:W-:Y:S04]  /*e570*/  STL [R1+0x3528], R2 ;  /* 0x0035280201007387 */ /* 0x000fe80000100800 */
[----:B------:R2:W-:Y:S04]  /*e580*/  STL [R1+0x3520], R3 ;  /* 0x0035200301007387 */ /* 0x0005e80000100800 */
[----:B------:R-:W-:Y:S04]  /*e590*/  STL [R1+0x3524], R4 ;  /* 0x0035240401007387 */ /* 0x000fe80000100800 */
[----:B------:R-:W3:Y:S04]  /*e5a0*/  LDL.LU.64 R6, [R1+0x298] ;  /* 0x0002980001067983 */ /* 0x000ee80000300a00 */
[----:B------:R-:W4:Y:S04]  /*e5b0*/  LDL.LU.64 R244, [R1+0x2a8] ;  /* 0x0002a80001f47983 */ /* 0x000f280000300a00 */
[----:B------:R2:W-:Y:S04]  /*e5c0*/  LDGSTS.E [R249+0x30a00], [R2.64], P2 ;  /* 0x30a0000002f97fae */ /* 0x0005e80009121844 */
[----:B------:R1:W-:Y:S04]  /*e5d0*/  LDGSTS.E [R249+0x30e00], [R4.64], P2 ;  /* 0x30e0000004f97fae */ /* 0x0003e80009121844 */
[----:B------:R1:W-:Y:S01]  /*e5e0*/  STL [R1+0x351c], R5 ;  /* 0x00351c0501007387 */ /* 0x0003e20000100800 */
[----:B--2---:R-:W-:-:S04]  /*e5f0*/  IMAD.WIDE R2, R248, 0x4, R14 ;  /* 0x00000004f8027825 */ /* 0x004fc800078e020e */
[C---:B-1----:R-:W-:Y:S01]  /*e600*/  IMAD.WIDE R4, R248.reuse, 0x4, R12 ;  /* 0x00000004f8047825 */ /* 0x042fe200078e020c */
        /* <DEDUP_REMOVED lines=8> */
[----:B------:R1:W-:Y:S01]  /*e690*/  LDGSTS.E [R249+0x31a00], [R2.64], P2 ;  /* 0x31a0000002f97fae */ /* 0x0003e20009121844 */
[----:B--2---:R-:W-:-:S03]  /*e6a0*/  IMAD.WIDE R4, R248, 0x4, R250 ;  /* 0x00000004f8047825 */ /* 0x004fc600078e02fa */
[----:B------:R-:W2:Y:S04]  /*e6b0*/  LDL.LU.64 R250, [R1+0x2c0] ;  /* 0x0002c00001fa7983 */ /* 0x000ea80000300a00 */
[----:B------:R-:W-:Y:S04]  /*e6c0*/  STL [R1+0x3508], R2 ;  /* 0x0035080201007387 */ /* 0x000fe80000100800 */
[----:B------:R1:W-:Y:S04]  /*e6d0*/  STL [R1+0x3500], R3 ;  /* 0x0035000301007387 */ /* 0x0003e80000100800 */
[----:B------:R-:W-:Y:S04]  /*e6e0*/  STL [R1+0x3504], R4 ;  /* 0x0035040401007387 */ /* 0x000fe80000100800 */
[----:B------:R1:W-:Y:S02]  /*e6f0*/  LDGSTS.E [R249+0x31e00], [R4.64], P2 ;  /* 0x31e0000004f97fae */ /* 0x0003e40009121844 */
[----:B-1----:R-:W-:-:S02]  /*e700*/  IMAD.WIDE R2, R248, 0x4, R10 ;  /* 0x00000004f8027825 */ /* 0x002fc400078e020a */
[----:B------:R1:W-:Y:S04]  /*e710*/  STL [R1+0x34fc], R5 ;  /* 0x0034fc0501007387 */ /* 0x0003e80000100800 */
[----:B------:R-:W-:Y:S04]  /*e720*/  STL [R1+0x34f8], R2 ;  /* 0x0034f80201007387 */ /* 0x000fe80000100800 */
[----:B------:R3:W-:Y:S01]  /*e730*/  LDGSTS.E [R249+0x32200], [R2.64], P2 ;  /* 0x3220000002f97fae */ /* 0x0007e20009121844 */
[----:B-1----:R-:W-:-:S03]  /*e740*/  IMAD.WIDE R4, R248, 0x4, R8 ;  /* 0x00000004f8047825 */ /* 0x002fc600078e0208 */
[----:B------:R3:W-:Y:S04]  /*e750*/  STL [R1+0x34f0], R3 ;  /* 0x0034f00301007387 */ /* 0x0007e80000100800 */
[----:B------:R-:W2:Y:S04]  /*e760*/  LDL.LU.64 R24, [R1+0x2c8] ;  /* 0x0002c80001187983 */ /* 0x000ea80000300a00 */
[----:B------:R-:W2:Y:S04]  /*e770*/  LDL.LU.64 R22, [R1+0x2d0] ;  /* 0x0002d00001167983 */ /* 0x000ea80000300a00 */
[----:B------:R-:W-:Y:S04]  /*e780*/  STL [R1+0x34f4], R4 ;  /* 0x0034f40401007387 */ /* 0x000fe80000100800 */
[----:B------:R4:W-:Y:S04]  /*e790*/  STL [R1+0x34ec], R5 ;  /* 0x0034ec0501007387 */ /* 0x0009e80000100800 */
[----:B------:R4:W-:Y:S01]  /*e7a0*/  LDGSTS.E [R249+0x32600], [R4.64], P2 ;  /* 0x3260000004f97fae */ /* 0x0009e20009121844 */
[----:B---3--:R-:W-:-:S05]  /*e7b0*/  IMAD.WIDE R2, R248, 0x4, R6 ;  /* 0x00000004f8027825 */ /* 0x008fca00078e0206 */
[----:B------:R-:W-:Y:S04]  /*e7c0*/  STL [R1+0x34e8], R2 ;  /* 0x0034e80201007387 */ /* 0x000fe80000100800 */
[----:B------:R-:W3:Y:S04]  /*e7d0*/  LDL.LU.64 R20, [R1+0x4e0] ;  /* 0x0004e00001147983 */ /* 0x000ee80000300a00 */
[----:B------:R1:W-:Y:S04]  /*e7e0*/  STL [R1+0x34e0], R3 ;  /* 0x0034e00301007387 */ /* 0x0003e80000100800 */
[----:B------:R-:W3:Y:S01]  /*e7f0*/  LDL.LU.64 R18, [R1+0x4d8] ;  /* 0x0004d80001127983 */ /* 0x000ee20000300a00 */
[----:B----4-:R-:W-:-:S03]  /*e800*/  IMAD.WIDE R4, R248, 0x4, R244 ;  /* 0x00000004f8047825 */ /* 0x010fc600078e02f4 */
[----:B------:R-:W4:Y:S04]  /*e810*/  LDL.LU.64 R16, [R1+0x4d0] ;  /* 0x0004d00001107983 */ /* 0x000f280000300a00 */
[----:B------:R-:W-:Y:S04]  /*e820*/  STL [R1+0x34e4], R4 ;  /* 0x0034e40401007387 */ /* 0x000fe80000100800 */
[----:B------:R-:W4:Y:S04]  /*e830*/  LDL.LU.64 R14, [R1+0x4c8] ;  /* 0x0004c800010e7983 */ /* 0x000f280000300a00 */
[----:B------:R2:W-:Y:S04]  /*e840*/  STL [R1+0x34dc], R5 ;  /* 0x0034dc0501007387 */ /* 0x0005e80000100800 */
[----:B------:R-:W4:Y:S04]  /*e850*/  LDL.LU.64 R12, [R1+0x2a0] ;  /* 0x0002a000010c7983 */ /* 0x000f280000300a00 */
[----:B------:R-:W4:Y:S04]  /*e860*/  LDL.LU.64 R10, [R1+0x258] ;  /* 0x00025800010a7983 */ /* 0x000f280000300a00 */
[----:B------:R-:W4:Y:S04]  /*e870*/  LDL.LU.64 R8, [R1+0x210] ;  /* 0x0002100001087983 */ /* 0x000f280000300a00 */
[----:B------:R1:W-:Y:S04]  /*e880*/  LDGSTS.E [R249+0x32a00], [R2.64], P2 ;  /* 0x32a0000002f97fae */ /* 0x0003e80009121844 */
[----:B------:R-:W4:Y:S04]  /*e890*/  LDL.LU.64 R6, [R1+0x1d0] ;  /* 0x0001d00001067983 */ /* 0x000f280000300a00 */
[----:B------:R2:W-:Y:S01]  /*e8a0*/  LDGSTS.E [R249+0x32e00], [R4.64], P2 ;  /* 0x32e0000004f97fae */ /* 0x0005e20009121844 */
[----:B-1----:R-:W-:-:S05]  /*e8b0*/  IMAD.WIDE R2, R248, 0x4, R246 ;  /* 0x00000004f8027825 */ /* 0x002fca00078e02f6 */
[----:B------:R-:W-:Y:S04]  /*e8c0*/  STL [R1+0x34d8], R2 ;  /* 0x0034d80201007387 */ /* 0x000fe80000100800 */
[----:B------:R-:W4:Y:S04]  /*e8d0*/  LDL.LU.64 R244, [R1+0x188] ;  /* 0x0001880001f47983 */ /* 0x000f280000300a00 */
[----:B------:R1:W-:Y:S04]  /*e8e0*/  STL [R1+0x34d0], R3 ;  /* 0x0034d00301007387 */ /* 0x0003e80000100800 */
[----:B------:R-:W4:Y:S01]  /*e8f0*/  LDL.LU.64 R246, [R1+0x140] ;  /* 0x0001400001f67983 */ /* 0x000f220000300a00 */
[----:B--2---:R-:W-:-:S03]  /*e900*/  IMAD.WIDE R4, R248, 0x4, R250 ;  /* 0x00000004f8047825 */ /* 0x004fc600078e02fa */
[----:B------:R-:W2:Y:S04]  /*e910*/  LDL.LU.64 R250, [R1+0xf8] ;  /* 0x0000f80001fa7983 */ /* 0x000ea80000300a00 */
[----:B------:R1:W-:Y:S04]  /*e920*/  LDGSTS.E [R249+0x33200], [R2.64], P2 ;  /* 0x3320000002f97fae */ /* 0x0003e80009121844 */
[----:B------:R-:W-:Y:S04]  /*e930*/  STL [R1+0x34d4], R4 ;  /* 0x0034d40401007387 */ /* 0x000fe80000100800 */
[----:B------:R1:W-:Y:S04]  /*e940*/  LDGSTS.E [R249+0x33600], [R4.64], P2 ;  /* 0x3360000004f97fae */ /* 0x0003e80009121844 */
[----:B------:R1:W-:Y:S02]  /*e950*/  STL [R1+0x34cc], R5 ;  /* 0x0034cc0501007387 */ /* 0x0003e40000100800 */
[----:B-1----:R-:W-:-:S04]  /*e960*/  IMAD.WIDE R2, R248, 0x4, R24 ;  /* 0x00000004f8027825 */ /* 0x002fc800078e0218 */
[----:B------:R-:W-:Y:S01]  /*e970*/  IMAD.WIDE R4, R248, 0x4, R22 ;  /* 0x00000004f8047825 */ /* 0x000fe200078e0216 */
[----:B------:R-:W-:Y:S04]  /*e980*/  STL [R1+0x34c8], R2 ;  /* 0x0034c80201007387 */ /* 0x000fe80000100800 */
[----:B------:R-:W-:Y:S04]  /*e990*/  STL [R1+0x34c0], R3 ;  /* 0x0034c00301007387 */ /* 0x000fe80000100800 */
[----:B------:R-:W-:Y:S04]  /*e9a0*/  STL [R1+0x34c4], R4 ;  /* 0x0034c40401007387 */ /* 0x000fe80000100800 */
[----:B------:R-:W-:Y:S04]  /*e9b0*/  STL [R1+0x34bc], R5 ;  /* 0x0034bc0501007387 */ /* 0x000fe80000100800 */
[----:B------:R1:W-:Y:S04]  /*e9c0*/  LDGSTS.E [R249+0x33a00], [R2.64], P2 ;  /* 0x33a0000002f97fae */ /* 0x0003e80009121844 */
[----:B------:R1:W-:Y:S01]  /*e9d0*/  LDGSTS.E [R249+0x33e00], [R4.64], P2 ;  /* 0x33e0000004f97fae */ /* 0x0003e20009121844 */
[----:B---3--:R-:W-:-:S03]  /*e9e0*/  IMAD.MOV.U32 R0, RZ, RZ, R21 ;  /* 0x000000ffff007224 */ /* 0x008fc600078e0015 */
[----:B------:R-:W-:Y:S04]  /*e9f0*/  STL [R1+0x34b8], R20 ;  /* 0x0034b81401007387 */ /* 0x000fe80000100800 */
[----:B------:R-:W-:Y:S04]  /*ea00*/  STL [R1+0x34b4], R18 ;  /* 0x0034b41201007387 */ /* 0x000fe80000100800 */
[----:B------:R3:W-:Y:S04]  /*ea10*/  STL [R1+0x34b0], R0 ;  /* 0x0034b00001007387 */ /* 0x0007e80000100800 */
[----:B----4-:R-:W-:Y:S01]  /*ea20*/  STL [R1+0x34ac], R16 ;  /* 0x0034ac1001007387 */ /* 0x010fe20000100800 */
[----:B---3--:R-:W-:-:S05]  /*ea30*/  IMAD.MOV.U32 R0, RZ, RZ, R19 ;  /* 0x000000ffff007224 */ /* 0x008fca00078e0013 */
[----:B------:R3:W-:Y:S04]  /*ea40*/  STL [R1+0x34a8], R0 ;  /* 0x0034a80001007387 */ /* 0x0007e80000100800 */
[----:B------:R-:W-:Y:S01]  /*ea50*/  STL [R1+0x34a4], R14 ;  /* 0x0034a40e01007387 */ /* 0x000fe20000100800 */
        /* <DEDUP_REMOVED lines=20> */
[----:B--2---:R-:W-:Y:S01]  /*eba0*/  STL [R1+0x346c], R250 ;  /* 0x00346cfa01007387 */ /* 0x004fe20000100800 */
[----:B---3--:R-:W-:-:S05]  /*ebb0*/  IMAD.MOV.U32 R0, RZ, RZ, R247 ;  /* 0x000000ffff007224 */ /* 0x008fca00078e00f7 */
[----:B------:R2:W-:Y:S04]  /*ebc0*/  STL [R1+0x3468], R0 ;  /* 0x0034680001007387 */ /* 0x0005e80000100800 */
[----:B------:R-:W-:Y:S01]  /*ebd0*/  STL [R1+0x3460], R50 ;  /* 0x0034603201007387 */ /* 0x000fe20000100800 */
[----:B--2---:R-:W-:-:S05]  /*ebe0*/  IMAD.MOV.U32 R0, RZ, RZ, R251 ;  /* 0x000000ffff007224 */ /* 0x004fca00078e00fb */
[----:B------:R2:W-:Y:S04]  /*ebf0*/  STL [R1+0x3464], R0 ;  /* 0x0034640001007387 */ /* 0x0005e80000100800 */
[----:B------:R-:W-:Y:S04]  /*ec00*/  STL [R1+0x3458], R51 ;  /* 0x0034583301007387 */ /* 0x000fe80000100800 */
        /* <DEDUP_REMOVED lines=28> */
[----:B------:R-:W3:Y:S04]  /*edd0*/  LDL.LU.64 R244, [R1+0x290] ;  /* 0x0002900001f47983 */ /* 0x000ee80000300a00 */
[----:B------:R-:W-:Y:S04]  /*ede0*/  STL [R1+0x33ec], R170 ;  /* 0x0033ecaa01007387 */ /* 0x000fe80000100800 */
[----:B------:R-:W-:Y:S04]  /*edf0*/  STL [R1+0x33e4], R171 ;  /* 0x0033e4ab01007387 */ /* 0x000fe80000100800 */
[----:B------:R-:W-:Y:S04]  /*ee00*/  STL [R1+0x33e0], R178 ;  /* 0x0033e0b201007387 */ /* 0x000fe80000100800 */
[----:B------:R-:W4:Y:S04]  /*ee10*/  LDL.LU.64 R246, [R1+0x280] ;  /* 0x0002800001f67983 */ /* 0x000f280000300a00 */
        /* <DEDUP_REMOVED lines=26> */
[----:B---3--:R-:W-:Y:S04]  /*efc0*/  STL [R1+0x33a0], R244 ;  /* 0x0033a0f401007387 */ /* 0x008fe80000100800 */
[----:B------:R-:W3:Y:S01]  /*efd0*/  LDL.LU.64 R10, [R1+0x160] ;  /* 0x00016000010a7983 */ /* 0x000ee20000300a00 */
[----:B--2---:R-:W-:-:S03]  /*efe0*/  IMAD.MOV.U32 R0, RZ, RZ, R245 ;  /* 0x000000ffff007224 */ /* 0x004fc600078e00f5 */
[----:B------:R-:W2:Y:S04]  /*eff0*/  LDL.LU.64 R8, [R1+0x150] ;  /* 0x0001500001087983 */ /* 0x000ea80000300a00 */
[----:B------:R1:W-:Y:S04]  /*f000*/  STL [R1+0x3398], R0 ;  /* 0x0033980001007387 */ /* 0x0003e80000100800 */
[----:B----4-:R4:W-:Y:S04]  /*f010*/  STL [R1+0x339c], R246 ;  /* 0x00339cf601007387 */ /* 0x0109e80000100800 */
[----:B------:R-:W2:Y:S01]  /*f020*/  LDL.LU.64 R6, [R1+0x130] ;  /* 0x0001300001067983 */ /* 0x000ea20000300a00 */
[----:B-1----:R-:W-:-:S03]  /*f030*/  IMAD.MOV.U32 R0, RZ, RZ, R247 ;  /* 0x000000ffff007224 */ /* 0x002fc600078e00f7 */
[----:B------:R-:W2:Y:S04]  /*f040*/  LDL.LU.64 R244, [R1+0x120] ;  /* 0x0001200001f47983 */ /* 0x000ea80000300a00 */
[----:B------:R1:W-:Y:S04]  /*f050*/  STL [R1+0x3390], R0 ;  /* 0x0033900001007387 */ /* 0x0003e80000100800 */
[----:B------:R4:W-:Y:S04]  /*f060*/  STL [R1+0x3394], R250 ;  /* 0x003394fa01007387 */ /* 0x0009e80000100800 */
[----:B----4-:R-:W4:Y:S01]  /*f070*/  LDL.LU.64 R246, [R1+0x108] ;  /* 0x0001080001f67983 */ /* 0x010f220000300a00 */
[----:B-1----:R-:W-:-:S03]  /*f080*/  IMAD.MOV.U32 R0, RZ, RZ, R251 ;  /* 0x000000ffff007224 */ /* 0x002fc600078e00fb */
[----:B------:R-:W4:Y:S04]  /*f090*/  LDL.LU.64 R250, [R1+0xe8] ;  /* 0x0000e80001fa7983 */ /* 0x000f280000300a00 */
[----:B------:R1:W-:Y:S04]  /*f0a0*/  STL [R1+0x3388], R0 ;  /* 0x0033880001007387 */ /* 0x0003e80000100800 */
[----:B------:R-:W-:Y:S01]  /*f0b0*/  STL [R1+0x338c], R30 ;  /* 0x00338c1e01007387 */ /* 0x000fe20000100800 */
[----:B-1----:R-:W-:-:S03]  /*f0c0*/  IMAD.MOV.U32 R0, RZ, RZ, R31 ;  /* 0x000000ffff007224 */ /* 0x002fc600078e001f */
[----:B------:R-:W-:Y:S04]  /*f0d0*/  STL [R1+0x3384], R28 ;  /* 0x0033841c01007387 */ /* 0x000fe80000100800 */
[----:B------:R1:W-:Y:S04]  /*f0e0*/  STL [R1+0x3380], R0 ;  /* 0x0033800001007387 */ /* 0x0003e80000100800 */
[----:B------:R-:W-:Y:S01]  /*f0f0*/  STL [R1+0x337c], R26 ;  /* 0x00337c1a01007387 */ /* 0x000fe20000100800 */
[----:B-1----:R-:W-:-:S05]  /*f100*/  IMAD.MOV.U32 R0, RZ, RZ, R29 ;  /* 0x000000ffff007224 */ /* 0x002fca00078e001d */
        /* <DEDUP_REMOVED lines=21> */
[----:B------:R1:W-:Y:S02]  /*f260*/  STL [R1+0x3340], R0 ;  /* 0x0033400001007387 */ /* 0x0003e40000100800 */
[----:B-1----:R-:W-:Y:S02]  /*f270*/  IMAD.MOV.U32 R0, RZ, RZ, R13 ;  /* 0x000000ffff007224 */ /* 0x002fe400078e000d */
[----:B---3--:R-:W-:Y:S04]  /*f280*/  STL [R1+0x333c], R10 ;  /* 0x00333c0a01007387 */ /* 0x008fe80000100800 */
[----:B------:R1:W-:Y:S04]  /*f290*/  STL [R1+0x3338], R0 ;  /* 0x0033380001007387 */ /* 0x0003e80000100800 */
[----:B--2---:R-:W-:Y:S01]  /*f2a0*/  STL [R1+0x3334], R8 ;  /* 0x0033340801007387 */ /* 0x004fe20000100800 */
        /* <DEDUP_REMOVED lines=8> */
[----:B----4-:R-:W-:Y:S01]  /*f330*/  STL [R1+0x331c], R246 ;  /* 0x00331cf601007387 */ /* 0x010fe20000100800 */
        /* <DEDUP_REMOVED lines=9> */
[----:B------:R-:W2:Y:S04]  /*f3d0*/  LDL.LU.64 R242, [R1+0x35f8] ;  /* 0x0035f80001f27983 */ /* 0x000ea80000300a00 */
        /* <DEDUP_REMOVED lines=112> */
[----:B------:R-:W1:Y:S04]  /*fae0*/  LDL.LU.64 R22, [R1+0x2d8] ;  /* 0x0002d80001167983 */ /* 0x000e680000300a00 */
[----:B------:R-:W3:Y:S04]  /*faf0*/  LDL.LU.64 R12, [R1+0x2e0] ;  /* 0x0002e000010c7983 */ /* 0x000ee80000300a00 */
[----:B------:R-:W-:Y:S04]  /*fb00*/  STL [R1+0x3140], R197 ;  /* 0x003140c501007387 */ /* 0x000fe80000100800 */
[----:B------:R-:W4:Y:S04]  /*fb10*/  LDL.LU.64 R20, [R1+0x2e8] ;  /* 0x0002e80001147983 */ /* 0x000f280000300a00 */
[----:B------:R-:W2:Y:S04]  /*fb20*/  LDL.LU.64 R10, [R1+0x2f8] ;  /* 0x0002f800010a7983 */ /* 0x000ea80000300a00 */
[----:B------:R-:W-:Y:S04]  /*fb30*/  STL [R1+0x3144], R198 ;  /* 0x003144c601007387 */ /* 0x000fe80000100800 */
[----:B------:R-:W-:Y:S04]  /*fb40*/  STL [R1+0x3138], R199 ;  /* 0x003138c701007387 */ /* 0x000fe80000100800 */
[----:B------:R-:W-:Y:S04]  /*fb50*/  STL [R1+0x313c], R200 ;  /* 0x00313cc801007387 */ /* 0x000fe80000100800 */
[----:B------:R-:W2:Y:S04]  /*fb60*/  LDL.LU.64 R8, [R1+0x300] ;  /* 0x0003000001087983 */ /* 0x000ea80000300a00 */
        /* <DEDUP_REMOVED lines=21> */
[----:B------:R-:W2:Y:S01]  /*fcc0*/  LDL.LU.64 R14, [R1+0x350] ;  /* 0x00035000010e7983 */ /* 0x000ea20000300a00 */
[----:B-1----:R-:W-:-:S04]  /*fcd0*/  IMAD.WIDE R96, R248, 0x4, R22 ;  /* 0x00000004f8607825 */ /* 0x002fc800078e0216 */
[C---:B---3--:R-:W-:Y:S01]  /*fce0*/  IMAD.WIDE R94, R248.reuse, 0x4, R12 ;  /* 0x00000004f85e7825 */ /* 0x048fe200078e020c */
[----:B------:R1:W-:Y:S04]  /*fcf0*/  LDGSTS.E [R249+0x34200], [R96.64], P2 ;  /* 0x3420000060f97fae */ /* 0x0003e80009121844 */
[----:B------:R-:W3:Y:S01]  /*fd00*/  LDL.LU.64 R12, [R1+0x360] ;  /* 0x00036000010c7983 */ /* 0x000ee20000300a00 */
[----:B----4-:R-:W-:-:S03]  /*fd10*/  IMAD.WIDE R92, R248, 0x4, R20 ;  /* 0x00000004f85c7825 */ /* 0x010fc600078e0214 */
[----:B------:R-:W4:Y:S01]  /*fd20*/  LDL.LU.64 R22, [R1+0x368] ;  /* 0x0003680001167983 */ /* 0x000f220000300a00 */
[----:B--2---:R-:W-:-:S03]  /*fd30*/  IMAD.WIDE R90, R248, 0x4, R10 ;  /* 0x00000004f85a7825 */ /* 0x004fc600078e020a */
[----:B------:R1:W-:Y:S04]  /*fd40*/  LDGSTS.E [R249+0x34600], [R94.64], P2 ;  /* 0x346000005ef97fae */ /* 0x0003e80009121844 */
[----:B------:R-:W2:Y:S04]  /*fd50*/  LDL.LU.64 R10, [R1+0x378] ;  /* 0x00037800010a7983 */ /* 0x000ea80000300a00 */
[----:B------:R-:W-:Y:S04]  /*fd60*/  STL.64 [R1+0x2f38], R96 ;  /* 0x002f386001007387 */ /* 0x000fe80000100a00 */
[----:B------:R1:W-:Y:S01]  /*fd70*/  LDGSTS.E [R249+0x34a00], [R92.64], P2 ;  /* 0x34a000005cf97fae */ /* 0x0003e20009121844 */
[----:B------:R-:W-:-:S03]  /*fd80*/  IMAD.WIDE R88, R248, 0x4, R8 ;  /* 0x00000004f8587825 */ /* 0x000fc600078e0208 */
[----:B------:R1:W-:Y:S04]  /*fd90*/  LDGSTS.E [R249+0x34e00], [R90.64], P2 ;  /* 0x34e000005af97fae */ /* 0x0003e80009121844 */
[----:B------:R-:W2:Y:S04]  /*fda0*/  LDL.LU.64 R8, [R1+0x380] ;  /* 0x0003800001087983 */ /* 0x000ea80000300a00 */
[----:B------:R-:W-:Y:S04]  /*fdb0*/  STL.64 [R1+0x2f30], R94 ;  /* 0x002f305e01007387 */ /* 0x000fe80000100a00 */
[----:B------:R-:W2:Y:S01]  /*fdc0*/  LDL.LU.64 R20, [R1+0x390] ;  /* 0x0003900001147983 */ /* 0x000ea20000300a00 */
[----:B------:R-:W-:-:S03]  /*fdd0*/  IMAD.WIDE R86, R248, 0x4, R18 ;  /* 0x00000004f8567825 */ /* 0x000fc600078e0212 */
[----:B------:R-:W-:Y:S04]  /*fde0*/  STL.64 [R1+0x2f28], R92 ;  /* 0x002f285c01007387 */ /* 0x000fe80000100a00 */
[----:B------:R1:W-:Y:S01]  /*fdf0*/  LDGSTS.E [R249+0x35200], [R88.64], P2 ;  /* 0x3520000058f97fae */ /* 0x0003e20009121844 */
[----:B------:R-:W-:-:S03]  /*fe00*/  IMAD.WIDE R84, R248, 0x4, R6 ;  /* 0x00000004f8547825 */ /* 0x000fc600078e0206 */
[----:B------:R1:W-:Y:S04]  /*fe10*/  LDGSTS.E [R249+0x35600], [R86.64], P2 ;  /* 0x3560000056f97fae */ /* 0x0003e80009121844 */
[----:B------:R-:W2:Y:S04]  /*fe20*/  LDL.LU.64 R6, [R1+0x398] ;  /* 0x0003980001067983 */ /* 0x000ea80000300a00 */
[----:B------:R-:W-:Y:S01]  /*fe30*/  STL.64 [R1+0x2f20], R90 ;  /* 0x002f205a01007387 */ /* 0x000fe20000100a00 */
[----:B------:R-:W-:-:S03]  /*fe40*/  IMAD.WIDE R82, R248, 0x4, R244 ;  /* 0x00000004f8527825 */ /* 0x000fc600078e02f4 */
[----:B------:R1:W-:Y:S04]  /*fe50*/  LDGSTS.E [R249+0x35a00], [R84.64], P2 ;  /* 0x35a0000054f97fae */ /* 0x0003e80009121844 */
[----:B------:R-:W2:Y:S04]  /*fe60*/  LDL.LU.64 R244, [R1+0x3a8] ;  /* 0x0003a80001f47983 */ /* 0x000ea80000300a00 */
[----:B------:R-:W-:Y:S01]  /*fe70*/  STL.64 [R1+0x2f18], R88 ;  /* 0x002f185801007387 */ /* 0x000fe20000100a00 */
[----:B------:R-:W-:-:S03]  /*fe80*/  IMAD.WIDE R80, R248, 0x4, R246 ;  /* 0x00000004f8507825 */ /* 0x000fc600078e02f6 */
[----:B------:R-:W2:Y:S04]  /*fe90*/  LDL.LU.64 R18, [R1+0x3b0] ;  /* 0x0003b00001127983 */ /* 0x000ea80000300a00 */
[----:B------:R-:W2:Y:S04]  /*fea0*/  LDL.LU.64 R246, [R1+0x3b8] ;  /* 0x0003b80001f67983 */ /* 0x000ea80000300a00 */
[----:B------:R-:W-:Y:S01]  /*feb0*/  STL.64 [R1+0x2f10], R86 ;  /* 0x002f105601007387 */ /* 0x000fe20000100a00 */
[----:B------:R-:W-:-:S03]  /*fec0*/  IMAD.WIDE R2, R248, 0x4, R242 ;  /* 0x00000004f8027825 */ /* 0x000fc600078e02f2 */
        /* <DEDUP_REMOVED lines=8> */
[----:B------:R1:W-:Y:S01]  /*ff50*/  STL.64 [R1+0x2f00], R82 ;  /* 0x002f005201007387 */ /* 0x0003e20000100a00 */
[----:B------:R-:W-:-:S03]  /*ff60*/  IMAD.WIDE R74, R248, 0x4, R14 ;  /* 0x00000004f84a7825 */ /* 0x000fc600078e020e */
[----:B------:R1:W-:Y:S04]  /*ff70*/  LDGSTS.E [R249+0x36a00], [R76.64], P2 ;  /* 0x36a000004cf97fae */ /* 0x0003e80009121844 */
[----:B------:R-:W2:Y:S04]  /*ff80*/  LDL.LU.64 R14, [R1+0x3d8] ;  /* 0x0003d800010e7983 */ /* 0x000ea80000300a00 */
[----:B------:R1:W-:Y:S04]  /*ff90*/  STL.64 [R1+0x2ef8], R80 ;  /* 0x002ef85001007387 */ /* 0x0003e80000100a00 */
[----:B------:R1:W-:Y:S01]  /*ffa0*/  LDGSTS.E [R249+0x36e00], [R74.64], P2 ;  /* 0x36e000004af97fae */ /* 0x0003e20009121844 */
[----:B---3--:R-:W-:-:S03]  /*ffb0*/  IMAD.WIDE R72, R248, 0x4, R12 ;  /* 0x00000004f8487825 */ /* 0x008fc600078e020c */
[----:B------:R-:W3:Y:S01]  /*ffc0*/  LDL.LU.64 R12, [R1+0x3e8] ;  /* 0x0003e800010c7983 */ /* 0x000ee20000300a00 */
[----:B----4-:R-:W-:-:S03]  /*ffd0*/  IMAD.WIDE R70, R248, 0x4, R22 ;  /* 0x00000004f8467825 */ /* 0x010fc600078e0216 */
[----:B------:R4:W-:Y:S04]  /*ffe0*/  STL.64 [R1+0x2ef0], R78 ;  /* 0x002ef04e01007387 */ /* 0x0009e80000100a00 */
[----:B------:R4:W-:Y:S01]  /*fff0*/  STL.64 [R1+0x2ee8], R76 ;  /* 0x002ee84c01007387 */ /* 0x0009e20000100a00 */
[----:B--2---:R-:W-:-:S03]  /*10000*/  IMAD.WIDE R68, R248, 0x4, R10 ;  /* 0x00000004f8447825 */ /* 0x004fc600078e020a */
[----:B------:R-:W2:Y:S04]  /*10010*/  LDL.LU.64 R10, [R1+0x3f0] ;  /* 0x0003f000010a7983 */ /* 0x000ea80000300a00 */
[----:B------:R4:W-:Y:S04]  /*10020*/  STL.64 [R1+0x2ee0], R74 ;  /* 0x002ee04a01007387 */ /* 0x0009e80000100a00 */
[----:B------:R4:W-:Y:S04]  /*10030*/  LDGSTS.E [R249+0x37200], [R72.64], P2 ;  /* 0x3720000048f97fae */ /* 0x0009e80009121844 */
[----:B------:R4:W-:Y:S01]  /*10040*/  LDGSTS.E [R249+0x37600], [R70.64], P2 ;  /* 0x3760000046f97fae */ /* 0x0009e20009121844 */
[----:B------:R-:W-:-:S03]  /*10050*/  IMAD.WIDE R66, R248, 0x4, R8 ;  /* 0x00000004f8427825 */ /* 0x000fc600078e0208 */
[----:B------:R-:W4:Y:S04]  /*10060*/  LDL.LU.64 R8, [R1+0x400] ;  /* 0x0004000001087983 */ /* 0x000f280000300a00 */
[----:B------:R1:W-:Y:S01]  /*10070*/  STL.64 [R1+0x2ed8], R72 ;  /* 0x002ed84801007387 */ /* 0x0003e20000100a00 */
[----:B------:R-:W-:-:S03]  /*10080*/  IMAD.WIDE R64, R248, 0x4, R20 ;  /* 0x00000004f8407825 */ /* 0x000fc600078e0214 */
[----:B------:R1:W-:Y:S04]  /*10090*/  STL.64 [R1+0x2ed0], R70 ;  /* 0x002ed04601007387 */ /* 0x0003e80000100a00 */
[----:B------:R1:W-:Y:S04]  /*100a0*/  LDGSTS.E [R249+0x37a00], [R68.64], P2 ;  /* 0x37a0000044f97fae */ /* 0x0003e80009121844 */
[----:B------:R1:W-:Y:S04]  /*100b0*/  LDGSTS.E [R249+0x37e00], [R66.64], P2 ;  /* 0x37e0000042f97fae */ /* 0x0003e80009121844 */
[----:B------:R1:W-:Y:S01]  /*100c0*/  LDGSTS.E [R249+0x38200], [R64.64], P2 ;  /* 0x3820000040f97fae */ /* 0x0003e20009121844 */
[----:B------:R-:W-:-:S03]  /*100d0*/  IMAD.WIDE R62, R248, 0x4, R6 ;  /* 0x00000004f83e7825 */ /* 0x000fc600078e0206 */
[----:B------:R-:W4:Y:S04]  /*100e0*/  LDL.LU.64 R6, [R1+0x408] ;  /* 0x0004080001067983 */ /* 0x000f280000300a00 */
[----:B------:R1:W-:Y:S04]  /*100f0*/  STL.64 [R1+0x2ec8], R68 ;  /* 0x002ec84401007387 */ /* 0x0003e80000100a00 */
[----:B------:R1:W-:Y:S01]  /*10100*/  LDGSTS.E [R249+0x38600], [R62.64], P2 ;  /* 0x386000003ef97fae */ /* 0x0003e20009121844 */
[----:B------:R-:W-:-:S03]  /*10110*/  IMAD.WIDE R60, R248, 0x4, R244 ;  /* 0x00000004f83c7825 */ /* 0x000fc600078e02f4 */
[----:B------:R-:W4:Y:S04]  /*10120*/  LDL.LU.64 R244, [R1+0x418] ;  /* 0x0004180001f47983 */ /* 0x000f280000300a00 */
[----:B------:R1:W-:Y:S04]  /*10130*/  STL.64 [R1+0x2ec0], R66 ;  /* 0x002ec04201007387 */ /* 0x0003e80000100a00 */
[----:B------:R1:W-:Y:S01]  /*10140*/  STL.64 [R1+0x2eb8], R64 ;  /* 0x002eb84001007387 */ /* 0x0003e20000100a00 */
[----:B------:R-:W-:-:S03]  /*10150*/  IMAD.WIDE R56, R248, 0x4, R246 ;  /* 0x00000004f8387825 */ /* 0x000fc600078e02f6 */
[----:B------:R-:W4:Y:S04]  /*10160*/  LDL.LU.64 R246, [R1+0x420] ;  /* 0x0004200001f67983 */ /* 0x000f280000300a00 */
[----:B------:R1:W-:Y:S01]  /*10170*/  STL.64 [R1+0x2eb0], R62 ;  /* 0x002eb03e01007387 */ /* 0x0003e20000100a00 */
[----:B------:R-:W-:-:S03]  /*10180*/  IMAD.WIDE R58, R248, 0x4, R18 ;  /* 0x00000004f83a7825 */ /* 0x000fc600078e0212 */
[----:B------:R1:W-:Y:S04]  /*10190*/  LDGSTS.E [R249+0x38a00], [R60.64], P2 ;  /* 0x38a000003cf97fae */ /* 0x0003e80009121844 */
[----:B------:R1:W-:Y:S01]  /*101a0*/  LDGSTS.E [R249+0x38e00], [R58.64], P2 ;  /* 0x38e000003af97fae */ /* 0x0003e20009121844 */
[----:B------:R-:W-:-:S03]  /*101b0*/  IMAD.WIDE R54, R248, 0x4, R250 ;  /* 0x00000004f8367825 */ /* 0x000fc600078e02fa */
[----:B------:R-:W4:Y:S04]  /*101c0*/  LDL.LU.64 R250, [R1+0x428] ;  /* 0x0004280001fa7983 */ /* 0x000f280000300a00 */
[----:B------:R1:W-:Y:S04]  /*101d0*/  STL.64 [R1+0x2ea8], R60 ;  /* 0x002ea83c01007387 */ /* 0x0003e80000100a00 */
[----:B------:R1:W-:Y:S04]  /*101e0*/  STL.64 [R1+0x2ea0], R58 ;  /* 0x002ea03a01007387 */ /* 0x0003e80000100a00 */
[----:B------:R-:W4:Y:S01]  /*101f0*/  LDL.LU.64 R30, [R1+0x430] ;  /* 0x00043000011e7983 */ /* 0x000f220000300a00 */
[----:B------:R-:W-:-:S03]  /*10200*/  IMAD.WIDE R52, R248, 0x4, R16 ;  /* 0x00000004f8347825 */ /* 0x000fc600078e0210 */
[----:B------:R-:W4:Y:S04]  /*10210*/  LDL.LU.64 R28, [R1+0x440] ;  /* 0x00044000011c7983 */ /* 0x000f280000300a00 */
[----:B------:R1:W-:Y:S04]  /*10220*/  STL.64 [R1+0x2e98], R56 ;  /* 0x002e983801007387 */ /* 0x0003e80000100a00 */
[----:B------:R-:W4:Y:S01]  /*10230*/  LDL.LU.64 R26, [R1+0x448] ;  /* 0x00044800011a7983 */ /* 0x000f220000300a00 */
[----:B------:R-:W-:-:S03]  /*10240*/  IMAD.WIDE R50, R248, 0x4, R14 ;  /* 0x00000004f8327825 */ /* 0x000fc600078e020e */
[----:B------:R-:W4:Y:S04]  /*10250*/  LDL.LU.64 R24, [R1+0x458] ;  /* 0x0004580001187983 */ /* 0x000f280000300a00 */
[----:B------:R1:W-:Y:S04]  /*10260*/  STL.64 [R1+0x2e90], R54 ;  /* 0x002e903601007387 */ /* 0x0003e80000100a00 */
[----:B------:R-:W4:Y:S04]  /*10270*/  LDL.LU.64 R22, [R1+0x460] ;  /* 0x0004600001167983 */ /* 0x000f280000300a00 */
[----:B------:R-:W4:Y:S04]  /*10280*/  LDL.LU.64 R20, [R1+0x470] ;  /* 0x0004700001147983 */ /* 0x000f280000300a00 */
[----:B------:R1:W-:Y:S04]  /*10290*/  STL.64 [R1+0x2e88], R52 ;  /* 0x002e883401007387 */ /* 0x0003e80000100a00 */
[----:B------:R-:W4:Y:S04]  /*102a0*/  LDL.LU.64 R18, [R1+0x510] ;  /* 0x0005100001127983 */ /* 0x000f280000300a00 */
[----:B------:R-:W4:Y:S04]  /*102b0*/  LDL.LU.64 R16, [R1+0x508] ;  /* 0x0005080001107983 */ /* 0x000f280000300a00 */
[----:B------:R1:W-:Y:S04]  /*102c0*/  STL.64 [R1+0x2e80], R50 ;  /* 0x002e803201007387 */ /* 0x0003e80000100a00 */
[----:B------:R-:W4:Y:S04]  /*102d0*/  LDL.LU.64 R14, [R1+0x500] ;  /* 0x00050000010e7983 */ /* 0x000f280000300a00 */
[----:B------:R1:W-:Y:S04]  /*102e0*/  LDGSTS.E [R249+0x39200], [R56.64], P2 ;  /* 0x3920000038f97fae */ /* 0x0003e80009121844 */
[----:B------:R1:W-:Y:S04]  /*102f0*/  LDGSTS.E [R249+0x39600], [R54.64], P2 ;  /* 0x3960000036f97fae */ /* 0x0003e80009121844 */
[----:B------:R1:W-:Y:S04]  /*10300*/  LDGSTS.E [R249+0x39a00], [R52.64], P2 ;  /* 0x39a0000034f97fae */ /* 0x0003e80009121844 */
[----:B------:R1:W-:Y:S01]  /*10310*/  LDGSTS.E [R249+0x39e00], [R50.64], P2 ;  /* 0x39e0000032f97fae */ /* 0x0003e20009121844 */
[----:B---3--:R-:W-:-:S03]  /*10320*/  IMAD.WIDE R48, R248, 0x4, R12 ;  /* 0x00000004f8307825 */ /* 0x008fc600078e020c */
[----:B------:R-:W3:Y:S04]  /*10330*/  LDL.LU.64 R12, [R1+0x4f8] ;  /* 0x0004f800010c7983 */ /* 0x000ee80000300a00 */
[----:B------:R1:W-:Y:S04]  /*10340*/  STL.64 [R1+0x2e78], R48 ;  /* 0x002e783001007387 */ /* 0x0003e80000100a00 */
[----:B------:R1:W-:Y:S01]  /*10350*/  LDGSTS.E [R249+0x3a200], [R48.64], P2 ;  /* 0x3a20000030f97fae */ /* 0x0003e20009121844 */
[----:B--2---:R-:W-:-:S03]  /*10360*/  IMAD.WIDE R46, R248, 0x4, R10 ;  /* 0x00000004f82e7825 */ /* 0x004fc600078e020a */
[----:B------:R-:W2:Y:S04]  /*10370*/  LDL.LU.64 R10, [R1+0x4f0] ;  /* 0x0004f000010a7983 */ /* 0x000ea80000300a00 */
[----:B------:R1:W-:Y:S01]  /*10380*/  LDGSTS.E [R249+0x3a600], [R46.64], P2 ;  /* 0x3a6000002ef97fae */ /* 0x0003e20009121844 */
[----:B----4-:R-:W-:-:S03]  /*10390*/  IMAD.WIDE R44, R248, 0x4, R8 ;  /* 0x00000004f82c7825 */ /* 0x010fc600078e0208 */
[----:B------:R-:W4:Y:S04]  /*103a0*/  LDL.LU.64 R8, [R1+0x4e8] ;  /* 0x0004e80001087983 */ /* 0x000f280000300a00 */
[----:B------:R1:W-:Y:S04]  /*103b0*/  STL.64 [R1+0x2e70], R46 ;  /* 0x002e702e01007387 */ /* 0x0003e80000100a00 */
[----:B------:R1:W-:Y:S01]  /*103c0*/  LDGSTS.E [R249+0x3aa00], [R44.64], P2 ;  /* 0x3aa000002cf97fae */ /* 0x0003e20009121844 */
[----:B------:R-:W-:-:S03]  /*103d0*/  IMAD.WIDE R42, R248, 0x4, R6 ;  /* 0x00000004f82a7825 */ /* 0x000fc600078e0206 */
[----:B------:R-:W4:Y:S04]  /*103e0*/  LDL.LU.64 R6, [R1+0x490] ;  /* 0x0004900001067983 */ /* 0x000f280000300a00 */
[----:B------:R1:W-:Y:S01]  /*103f0*/  LDGSTS.E [R249+0x3ae00], [R42.64], P2 ;  /* 0x3ae000002af97fae */ /* 0x0003e20009121844 */
[----:B------:R-:W-:-:S03]  /*10400*/  IMAD.WIDE R40, R248, 0x4, R244 ;  /* 0x00000004f8287825 */ /* 0x000fc600078e02f4 */
        /* <DEDUP_REMOVED lines=9> */
[----:B------:R1:W-:Y:S01]  /*104a0*/  STL.64 [R1+0x2e58], R40 ;  /* 0x002e582801007387 */ /* 0x0003e20000100a00 */
[----:B------:R-:W-:-:S03]  /*104b0*/  IMAD.WIDE R34, R248, 0x4, R30 ;  /* 0x00000004f8227825 */ /* 0x000fc600078e021e */
[----:B------:R1:W-:Y:S01]  /*104c0*/  STL.64 [R1+0x2e50], R38 ;  /* 0x002e502601007387 */ /* 0x0003e20000100a00 */
[----:B------:R-:W-:-:S03]  /*104d0*/  IMAD.WIDE R32, R248, 0x4, R28 ;  /* 0x00000004f8207825 */ /* 0x000fc600078e021c */
[----:B------:R1:W-:Y:S04]  /*104e0*/  STL.64 [R1+0x2e48], R36 ;  /* 0x002e482401007387 */ /* 0x0003e80000100a00 */
[----:B------:R1:W-:Y:S01]  /*104f0*/  LDGSTS.E [R249+0x3ba00], [R36.64], P2 ;  /* 0x3ba0000024f97fae */ /* 0x0003e20009121844 */
        /* <DEDUP_REMOVED lines=9> */
[----:B-1----:R-:W1:Y:S01]  /*10590*/  S2R R83, SR_TID.X ;  /* 0x0000000000537919 */ /* 0x002e620000002100 */
[----:B------:R-:W-:-:S03]  /*105a0*/  IMAD.WIDE R22, R248, 0x4, R18 ;  /* 0x00000004f8167825 */ /* 0x000fc600078e0212 */
[----:B------:R1:W-:Y:S01]  /*105b0*/  STL.64 [R1+0x2e20], R26 ;  /* 0x002e201a01007387 */ /* 0x0003e20000100a00 */
[----:B------:R-:W-:-:S03]  /*105c0*/  IMAD.WIDE R20, R248, 0x4, R16 ;  /* 0x00000004f8147825 */ /* 0x000fc600078e0210 */
[----:B------:R1:W-:Y:S04]  /*105d0*/  STL.64 [R1+0x2e18], R24 ;  /* 0x002e181801007387 */ /* 0x0003e80000100a00 */
[----:B------:R1:W-:Y:S01]  /*105e0*/  LDGSTS.E [R249+0x3c200], [R32.64], P2 ;  /* 0x3c20000020f97fae */ /* 0x0003e20009121844 */
[----:B------:R-:W-:-:S03]  /*105f0*/  IMAD.WIDE R18, R248, 0x4, R14 ;  /* 0x00000004f8127825 */ /* 0x000fc600078e020e */
[----:B------:R1:W-:Y:S04]  /*10600*/  STL.64 [R1+0x2e10], R22 ;  /* 0x002e101601007387 */ /* 0x0003e80000100a00 */
[----:B------:R1:W-:Y:S04]  /*10610*/  STL.64 [R1+0x2e08], R20 ;  /* 0x002e081401007387 */ /* 0x0003e80000100a00 */
[----:B------:R1:W-:Y:S04]  /*10620*/  STL.64 [R1+0x2e00], R18 ;  /* 0x002e001201007387 */ /* 0x0003e80000100a00 */
[----:B------:R1:W-:Y:S04]  /*10630*/  LDGSTS.E [R249+0x3c600], [R30.64], P2 ;  /* 0x3c6000001ef97fae */ /* 0x0003e80009121844 */
[----:B------:R1:W-:Y:S04]  /*10640*/  LDGSTS.E [R249+0x3ca00], [R28.64], P2 ;  /* 0x3ca000001cf97fae */ /* 0x0003e80009121844 */
[----:B------:R1:W-:Y:S04]  /*10650*/  LDGSTS.E [R249+0x3ce00], [R26.64], P2 ;  /* 0x3ce000001af97fae */ /* 0x0003e80009121844 */
[----:B------:R1:W-:Y:S04]  /*10660*/  LDGSTS.E [R249+0x3d200], [R24.64], P2 ;  /* 0x3d20000018f97fae */ /* 0x0003e80009121844 */
[----:B------:R1:W-:Y:S04]  /*10670*/  LDGSTS.E [R249+0x3d600], [R22.64], P2 ;  /* 0x3d60000016f97fae */ /* 0x0003e80009121844 */
[----:B------:R1:W-:Y:S04]  /*10680*/  LDGSTS.E [R249+0x3da00], [R20.64], P2 ;  /* 0x3da0000014f97fae */ /* 0x0003e80009121844 */
[----:B------:R1:W-:Y:S01]  /*10690*/  LDGSTS.E [R249+0x3de00], [R18.64], P2 ;  /* 0x3de0000012f97fae */ /* 0x0003e20009121844 */
[----:B---3--:R-:W-:-:S05]  /*106a0*/  IMAD.WIDE R16, R248, 0x4, R12 ;  /* 0x00000004f8107825 */ /* 0x008fca00078e020c */
[----:B------:R3:W-:Y:S04]  /*106b0*/  STL.64 [R1+0x2df8], R16 ;  /* 0x002df81001007387 */ /* 0x0007e80000100a00 */
[----:B------:R3:W-:Y:S01]  /*106c0*/  LDGSTS.E [R249+0x3e200], [R16.64], P2 ;  /* 0x3e20000010f97fae */ /* 0x0007e20009121844 */
[----:B--2---:R-:W-:-:S05]  /*106d0*/  IMAD.WIDE R14, R248, 0x4, R10 ;  /* 0x00000004f80e7825 */ /* 0x004fca00078e020a */
[----:B------:R3:W-:Y:S04]  /*106e0*/  STL.64 [R1+0x2df0], R14 ;  /* 0x002df00e01007387 */ /* 0x0007e80000100a00 */
[----:B------:R3:W-:Y:S01]  /*106f0*/  LDGSTS.E [R249+0x3e600], [R14.64], P2 ;  /* 0x3e6000000ef97fae */ /* 0x0007e20009121844 */
[----:B----4-:R-:W-:-:S05]  /*10700*/  IMAD.WIDE R12, R248, 0x4, R8 ;  /* 0x00000004f80c7825 */ /* 0x010fca00078e0208 */
[----:B------:R3:W-:Y:S04]  /*10710*/  STL.64 [R1+0x2de8], R12 ;  /* 0x002de80c01007387 */ /* 0x0007e80000100a00 */
[----:B------:R3:W-:Y:S01]  /*10720*/  LDGSTS.E [R249+0x3ea00], [R12.64], P2 ;  /* 0x3ea000000cf97fae */ /* 0x0007e20009121844 */
[----:B------:R-:W-:-:S05]  /*10730*/  IMAD.WIDE R10, R248, 0x4, R6 ;  /* 0x00000004f80a7825 */ /* 0x000fca00078e0206 */
[----:B------:R3:W-:Y:S04]  /*10740*/  STL.64 [R1+0x2de0], R10 ;  /* 0x002de00a01007387 */ /* 0x0007e80000100a00 */
[----:B------:R3:W5:Y:S01]  /*10750*/  LDL.LU.64 R242, [R1+0x35f0] ;  /* 0x0035f00001f27983 */ /* 0x0007620000300a00 */
[----:B------:R-:W-:-:S03]  /*10760*/  IMAD.WIDE R8, R248, 0x4, R244 ;  /* 0x00000004f8087825 */ /* 0x000fc600078e02f4 */
[----:B------:R3:W-:Y:S04]  /*10770*/  LDGSTS.E [R249+0x3ee00], [R10.64], P2 ;  /* 0x3ee000000af97fae */ /* 0x0007e80009121844 */
[----:B------:R3:W-:Y:S04]  /*10780*/  STL.64 [R1+0x2dd8], R8 ;  /* 0x002dd80801007387 */ /* 0x0007e80000100a00 */
[----:B------:R3:W-:Y:S01]  /*10790*/  LDGSTS.E [R249+0x3f200], [R8.64], P2 ;  /* 0x3f20000008f97fae */ /* 0x0007e20009121844 */
[----:B------:R-:W-:-:S05]  /*107a0*/  IMAD.WIDE R6, R248, 0x4, R246 ;  /* 0x00000004f8067825 */ /* 0x000fca00078e02f6 */
[----:B------:R3:W-:Y:S04]  /*107b0*/  STL.64 [R1+0x2dd0], R6 ;  /* 0x002dd00601007387 */ /* 0x0007e80000100a00 */
[----:B------:R3:W-:Y:S01]  /*107c0*/  LDGSTS.E [R249+0x3f600], [R6.64], P2 ;  /* 0x3f60000006f97fae */ /* 0x0007e20009121844 */
[----:B------:R-:W-:-:S05]  /*107d0*/  IMAD.WIDE R4, R248, 0x4, R250 ;  /* 0x00000004f8047825 */ /* 0x000fca00078e02fa */
[----:B------:R3:W-:Y:S04]  /*107e0*/  STL.64 [R1+0x2dc8], R4 ;  /* 0x002dc80401007387 */ /* 0x0007e80000100a00 */
[----:B------:R3:W-:Y:S04]  /*107f0*/  STL.64 [R1+0x2dc0], R2 ;  /* 0x002dc00201007387 */ /* 0x0007e80000100a00 */
[----:B------:R3:W-:Y:S04]  /*10800*/  STL [R1+0x30f8], R226 ;  /* 0x0030f8e201007387 */ /* 0x0007e80000100800 */
        /* <DEDUP_REMOVED lines=15> */
[----:B------:R3:W-:Y:S04]  /*10900*/  LDGSTS.E [R249+0x3fa00], [R4.64], P2 ;  /* 0x3fa0000004f97fae */ /* 0x0007e80009121844 */
[----:B------:R3:W-:Y:S04]  /*10910*/  LDGSTS.E [R249+0x3fe00], [R2.64], P2 ;  /* 0x3fe0000002f97fae */ /* 0x0007e80009121844 */
[----:B------:R-:W0:Y:S01]  /*10920*/  LDGDEPBAR ;  /* 0x00000000000079af */ /* 0x000e220000000000 */
[----:B------:R-:W-:Y:S05]  /*10930*/  @P3 BRA `(.L_x_0) ;  /* 0x00007c9000003947 */ /* 0x000fea0003800000 */
[----:B-1----:R-:W-:Y:S01]  /*10940*/  IMAD.SHL.U32 R0, R83, 0x20, RZ ;  /* 0x0000002053007824 */ /* 0x002fe200078e00ff */
[----:B------:R1:W-:Y:S01]  /*10950*/  STL [R1+0x18e0], RZ ;  /* 0x0018e0ff01007387 */ /* 0x0003e20000100800 */
[----:B------:R-:W-:Y:S01]  /*10960*/  CS2R R224, SRZ ;  /* 0x0000000000e07805 */ /* 0x000fe2000001ff00 */
[----:B---3--:R-:W-:Y:S01]  /*10970*/  CS2R R226, SRZ ;  /* 0x0000000000e27805 */ /* 0x008fe2000001ff00 */
[----:B------:R-:W-:Y:S01]  /*10980*/  CS2R R220, SRZ ;  /* 0x0000000000dc7805 */ /* 0x000fe2000001ff00 */
[----:B------:R1:W-:Y:S01]  /*10990*/  STL [R1+0x35e4], R0 ;  /* 0x0035e40001007387 */ /* 0x0003e20000100800 */
[----:B------:R-:W-:Y:S01]  /*109a0*/  CS2R R222, SRZ ;  /* 0x0000000000de7805 */ /* 0x000fe2000001ff00 */
[----:B------:R-:W-:Y:S01]  /*109b0*/  CS2R R216, SRZ ;  /* 0x0000000000d87805 */ /* 0x000fe2000001ff00 */
[----:B------:R-:W-:Y:S01]  /*109c0*/  CS2R R218, SRZ ;  /* 0x0000000000da7805 */ /* 0x000fe2000001ff00 */
[----:B------:R1:W-:Y:S01]  /*109d0*/  STL [R1+0x18e4], RZ ;  /* 0x0018e4ff01007387 */ /* 0x0003e20000100800 */
        /* <DEDUP_REMOVED lines=68> */
[----:B------:R-:W-:-:S03]  /*10e20*/  CS2R R6, SRZ ;  /* 0x0000000000067805 */ /* 0x000fc6000001ff00 */
[----:B------:R1:W-:Y:S04]  /*10e30*/  STL [R1+0x18fc], RZ ;  /* 0x0018fcff01007387 */ /* 0x0003e80000100800 */
        /* <DEDUP_REMOVED lines=1504> */
[----:B------:R1:W-:Y:S04]  /*16c40*/  STL [R1], RZ ;  /* 0x000000ff01007387 */ /* 0x0003e80000100800 */
        /* <DEDUP_REMOVED lines=406> */
[----:B------:R1:W-:Y:S01]  /*185b0*/  STL [R1+0x148c], RZ ;  /* 0x00148cff01007387 */ /* 0x0003e20000100800 */
[----:B------:R-:W-:Y:S05]  /*185c0*/  BRA `(.L_x_1) ;  /* 0x0004d2e000007947 */ /* 0x000fea0003800000 */
.L_x_0:
[C---:B-1-3--:R-:W-:Y:S01]  /*185d0*/  IMAD.SHL.U32 R6, R83.reuse, 0x20, RZ ;  /* 0x0000002053067824 */ /* 0x04afe200078e00ff */
[----:B------:R-:W-:Y:S01]  /*185e0*/  STL [R1+0x2dbc], RZ ;  /* 0x002dbcff01007387 */ /* 0x000fe20000100800 */
[----:B------:R-:W-:Y:S01]  /*185f0*/  IMAD.MOV.U32 R8, RZ, RZ, 0x1 ;  /* 0x00000001ff087424 */ /* 0x000fe200078e00ff */
[C---:B------:R-:W-:Y:S01]  /*18600*/  LOP3.LUT R4, R83.reuse, 0x7, RZ, 0xc0, !PT ;  /* 0x0000000753047812 */ /* 0x040fe200078ec0ff */
[----:B------:R-:W-:Y:S01]  /*18610*/  IMAD.MOV.U32 R7, RZ, RZ, -0x1 ;  /* 0xffffffffff077424 */ /* 0x000fe200078e00ff */
[----:B------:R-:W-:Y:S01]  /*18620*/  STL [R1+0x35e4], R6 ;  /* 0x0035e40601007387 */ /* 0x000fe20000100800 */
[----:B------:R-:W-:Y:S01]  /*18630*/  IMAD.MOV.U32 R2, RZ, RZ, 0x1f ;  /* 0x0000001fff027424 */ /* 0x000fe200078e00ff */
[----:B------:R-:W-:Y:S01]  /*18640*/  CS2R R224, SRZ ;  /* 0x0000000000e07805 */ /* 0x000fe2000001ff00 */
[----:B------:R-:W-:Y:S01]  /*18650*/  IMAD R4, R4, 0x90, RZ ;  /* 0x0000009004047824 */ /* 0x000fe200078e02ff */
[----:B------:R1:W-:Y:S01]  /*18660*/  STL [R1+0x18a8], R8 ;  /* 0x0018a80801007387 */ /* 0x0003e20000100800 */
[----:B------:R-:W-:Y:S01]  /*18670*/  IMAD.SHL.U32 R5, R83, 0x2, RZ ;  /* 0x0000000253057824 */ /* 0x000fe200078e00ff */
[----:B------:R-:W-:Y:S01]  /*18680*/  IADD3 R2, R2, c[0x0][0x180], RZ ;  /* 0x0000600002027a10 */ /* 0x000fe20007ffe0ff */
[----:B------:R-:W-:Y:S01]  /*18690*/  IMAD.MOV.U32 R0, RZ, RZ, c[0x0][0x188] ;  /* 0x00006200ff007624 */ /* 0x000fe200078e00ff */
[----:B------:R2:W-:Y:S01]  /*186a0*/  STL [R1+0x18ac], R7 ;  /* 0x0018ac0701007387 */ /* 0x0005e20000100800 */
[----:B------:R-:W-:Y:S01]  /*186b0*/  CS2R R226, SRZ ;  /* 0x0000000000e27805 */ /* 0x000fe2000001ff00 */
[----:B------:R-:W-:Y:S01]  /*186c0*/  SHF.R.S32.HI R3, RZ, 0x1f, R2 ;  /* 0x0000001fff037819 */ /* 0x000fe20000011402 */
[----:B------:R-:W-:Y:S01]  /*186d0*/  IMAD.SHL.U32 R68, R0, 0x20, RZ ;  /* 0x0000002000447824 */ /* 0x000fe200078e00ff */
[----:B------:R-:W-:Y:S01]  /*186e0*/  STL [R1+0x18e0], RZ ;  /* 0x0018e0ff01007387 */ /* 0x000fe20000100800 */
[----:B------:R-:W-:Y:S01]  /*186f0*/  LOP3.LUT R4, R4, 0x30, R5, 0x78, !PT ;  /* 0x0000003004047812 */ /* 0x000fe200078e7805 */
[----:B------:R-:W-:Y:S01]  /*18700*/  CS2R R220, SRZ ;  /* 0x0000000000dc7805 */ /* 0x000fe2000001ff00 */
[----:B------:R-:W-:Y:S01]  /*18710*/  LEA.HI R3, R3, R2, RZ, 0x5 ;  /* 0x0000000203037211 */ /* 0x000fe200078f28ff */
[----:B------:R-:W-:Y:S01]  /*18720*/  STL [R1+0x18e4], RZ ;  /* 0x0018e4ff01007387 */ /* 0x000fe20000100800 */
[----:B------:R-:W-:Y:S01]  /*18730*/  LOP3.LUT R5, R83, 0x3, RZ, 0xc0, !PT ;  /* 0x0000000353057812 */ /* 0x000fe200078ec0ff */
[----:B------:R-:W-:Y:S01]  /*18740*/  CS2R R222, SRZ ;  /* 0x0000000000de7805 */ /* 0x000fe2000001ff00 */
[----:B------:R-:W-:Y:S01]  /*18750*/  SHF.R.S32.HI R69, RZ, 0x5, R3 ;  /* 0x00000005ff457819 */ /* 0x000fe20000011403 */
[----:B------:R-:W-:Y:S01]  /*18760*/  STL [R1+0x18e8], RZ ;  /* 0x0018e8ff01007387 */ /* 0x000fe20000100800 */
[----:B------:R-:W-:Y:S01]  /*18770*/  LOP3.LUT R3, R4, 0x400, R6, 0xf8, !PT ;  /* 0x0000040004037812 */ /* 0x000fe200078ef806 */
[----:B------:R-:W-:Y:S01]  /*18780*/  IMAD R5, R5, 0x820, RZ ;  /* 0x0000082005057824 */ /* 0x000fe200078e02ff */
[----:B------:R-:W-:Y:S01]  /*18790*/  SHF.R.S32.HI R0, RZ, 0x1f, R68 ;  /* 0x0000001fff007819 */ /* 0x000fe20000011444 */
[----:B------:R-:W-:Y:S01]  /*187a0*/  STL [R1+0x18ec], RZ ;  /* 0x0018ecff01007387 */ /* 0x000fe20000100800 */
[----:B------:R-:W-:Y:S01]  /*187b0*/  SHF.R.S32.HI R2, RZ, 0x1f, R248 ;  /* 0x0000001fff027819 */ /* 0x000fe200000114f8 */
[----:B------:R-:W-:Y:S01]  /*187c0*/  CS2R R216, SRZ ;  /* 0x0000000000d87805 */ /* 0x000fe2000001ff00 */
[----:B------:R-:W-:Y:S01]  /*187d0*/  SHF.L.U64.HI R0, R68, 0x2, R0 ;  /* 0x0000000244007819 */ /* 0x000fe20000010200 */
[----:B------:R-:W-:Y:S01]  /*187e0*/  STL [R1+0x1740], RZ ;  /* 0x001740ff01007387 */ /* 0x000fe20000100800 */
[----:B------:R-:W-:Y:S01]  /*187f0*/  LOP3.LUT R68, R5, 0x5c, R83, 0x78, !PT ;  /* 0x0000005c05447812 */ /* 0x000fe200078e7853 */
[----:B------:R-:W-:Y:S01]  /*18800*/  CS2R R218, SRZ ;  /* 0x0000000000da7805 */ /* 0x000fe2000001ff00 */
[----:B------:R-:W-:Y:S01]  /*18810*/  SHF.L.U64.HI R2, R248, 0x2, R2 ;  /* 0x00000002f8027819 */ /* 0x000fe20000010202 */
[----:B------:R-:W-:Y:S01]  /*18820*/  STL [R1+0x1744], RZ ;  /* 0x001744ff01007387 */ /* 0x000fe20000100800 */
[----:B------:R-:W-:Y:S01]  /*18830*/  CS2R R156, SRZ ;  /* 0x00000000009c7805 */ /* 0x000fe2000001ff00 */
[----:B------:R-:W-:Y:S01]  /*18840*/  CS2R R158, SRZ ;  /* 0x00000000009e7805 */ /* 0x000fe2000001ff00 */
[----:B------:R-:W-:Y:S01]  /*18850*/  CS2R R248, SRZ ;  /* 0x0000000000f87805 */ /* 0x000fe2000001ff00 */
        /* <DEDUP_REMOVED lines=61> */
[----:B-1----:R-:W-:Y:S01]  /*18c30*/  CS2R R8, SRZ ;  /* 0x0000000000087805 */ /* 0x002fe2000001ff00 */
[----:B------:R-:W-:Y:S01]  /*18c40*/  CS2R R10, SRZ ;  /* 0x00000000000a7805 */ /* 0x000fe2000001ff00 */
[----:B------:R-:W-:Y:S01]  /*18c50*/  CS2R R4, SRZ ;  /* 0x0000000000047805 */ /* 0x000fe2000001ff00 */
[----:B------:R-:W-:Y:S01]  /*18c60*/  STL [R1+0x1918], RZ ;  /* 0x001918ff01007387 */ /* 0x000fe20000100800 */
[----:B--2---:R-:W-:Y:S01]  /*18c70*/  CS2R R6, SRZ ;  /* 0x0000000000067805 */ /* 0x004fe2000001ff00 */
[----:B------:R-:W-:-:S02]  /*18c80*/  IADD3 R69, R69, -0x2, RZ ;  /* 0xfffffffe45457810 */ /* 0x000fc40007ffe0ff */
[----:B------:R-:W-:Y:S01]  /*18c90*/  STL [R1+0x191c], RZ ;  /* 0x00191cff01007387 */ /* 0x000fe20000100800 */
[----:B------:R-:W-:-:S03]  /*18ca0*/  LOP3.LUT R68, R68, 0x20, RZ, 0x3c, !PT ;  /* 0x0000002044447812 */ /* 0x000fc600078e3cff */
[----:B------:R-:W-:Y:S04]  /*18cb0*/  STL [R1+0x1920], RZ ;  /* 0x001920ff01007387 */ /* 0x000fe80000100800 */
        /* <DEDUP_REMOVED lines=1499> */
[----:B------:R-:W-:Y:S04]  /*1ea70*/  STL [R1], RZ ;  /* 0x000000ff01007387 */ /* 0x000fe80000100800 */
        /* <DEDUP_REMOVED lines=329> */
[----:B------:R1:W-:Y:S04]  /*1ff10*/  STL [R1+0x35c4], R3 ;  /* 0x0035c40301007387 */ /* 0x0003e80000100800 */
[----:B------:R2:W-:Y:S04]  /*1ff20*/  STL [R1+0x1768], RZ ;  /* 0x001768ff01007387 */ /* 0x0005e80000100800 */
[----:B------:R2:W-:Y:S01]  /*1ff30*/  STL [R1+0x176c], RZ ;  /* 0x00176cff01007387 */ /* 0x0005e20000100800 */
[----:B-1----:R-:W-:-:S03]  /*1ff40*/  LOP3.LUT R3, R3, 0x40, RZ, 0x3c, !PT ;  /* 0x0000004003037812 */ /* 0x002fc600078e3cff */
        /* <DEDUP_REMOVED lines=76> */
[----:B------:R2:W-:Y:S02]  /*20410*/  STL [R1+0x35e0], R3 ;  /* 0x0035e00301007387 */ /* 0x0005e40000100800 */
.L_x_2:
[----:B--2---:R-:W2:Y:S01]  /*20420*/  LDL.LU R3, [R1+0x18ac] ;  /* 0x0018ac0001037983 */ /* 0x004ea20000300800 */
[----:B------:R-:W-:-:S04]  /*20430*/  DEPBAR.LE SB0, 0x2 ;  /* 0x000080800000791a */ /* 0x000fc80000000000 */
[----:B------:R-:W3:Y:S04]  /*20440*/  LDL R68, [R1+0x35c4] ;  /* 0x0035c40001447983 */ /* 0x000ee80000100800 */
[----:B-----5:R-:W-:Y:S04]  /*20450*/  STL [R1+0x37a4], R242 ;  /* 0x0037a4f201007387 */ /* 0x020fe80000100800 */
[----:B------:R-:W-:Y:S04]  /*20460*/  STL [R1+0x37a0], R243 ;  /* 0x0037a0f301007387 */ /* 0x000fe80000100800 */
[----:B------:R-:W-:Y:S04]  /*20470*/  STL [R1+0x3680], R0 ;  /* 0x0036800001007387 */ /* 0x000fe80000100800 */
[----:B------:R-:W-:Y:S04]  /*20480*/  STL [R1+0x367c], R2 ;  /* 0x00367c0201007387 */ /* 0x000fe80000100800 */
[----:B------:R-:W-:Y:S04]  /*20490*/  STL [R1+0x3678], R252 ;  /* 0x003678fc01007387 */ /* 0x000fe80000100800 */
[----:B------:R-:W1:Y:S02]  /*204a0*/  S2R R71, SR_TID.X ;  /* 0x0000000000477919 */ /* 0x000e640000002100 */
[----:B-1----:R-:W-:-:S02]  /*204b0*/  LOP3.LUT R69, R71, 0x3, RZ, 0xc0, !PT ;  /* 0x0000000347457812 */ /* 0x002fc400078ec0ff */
[----:B------:R-:W-:-:S03]  /*204c0*/  LOP3.LUT R70, R71, 0x3, RZ, 0xc0, !PT ;  /* 0x0000000347467812 */ /* 0x000fc600078ec0ff */
[----:B------:R-:W-:Y:S02]  /*204d0*/  IMAD R69, R69, 0x820, RZ ;  /* 0x0000082045457824 */ /* 0x000fe400078e02ff */
[----:B------:R-:W-:-:S03]  /*204e0*/  IMAD R70, R70, 0x820, RZ ;  /* 0x0000082046467824 */ /* 0x000fc600078e02ff */
[--C-:B------:R-:W-:Y:S02]  /*204f0*/  LOP3.LUT R69, R69, 0x5c, R71.reuse, 0x78, !PT ;  /* 0x0000005c45457812 */ /* 0x100fe400078e7847 */
[----:B------:R-:W-:Y:S02]  /*20500*/  LOP3.LUT R70, R70, 0x5c, R71, 0x78, !PT ;  /* 0x0000005c46467812 */ /* 0x000fe400078e7847 */
[----:B------:R-:W-:Y:S01]  /*20510*/  LOP3.LUT R69, R69, 0x20, RZ, 0x3c, !PT ;  /* 0x0000002045457812 */ /* 0x000fe200078e3cff */
[----:B------:R-:W-:Y:S01]  /*20520*/  BAR.SYNC.DEFER_BLOCKING 0x0 ;  /* 0x0000000000007b1d */ /* 0x000fe20000010000 */
[----:B--2---:R-:W-:-:S04]  /*20530*/  IADD3 R3, R3, 0x1, RZ ;  /* 0x0000000103037810 */ /* 0x004fc80007ffe0ff */
[----:B------:R-:W-:-:S04]  /*20540*/  ISETP.GT.AND P0, PT, R3, 0x1, PT ;  /* 0x000000010300780c */ /* 0x000fc80003f04270 */
[----:B------:R-:W-:-:S05]  /*20550*/  SEL R241, R3, RZ, !P0 ;  /* 0x000000ff03f17207 */ /* 0x000fca0004000000 */
[----:B------:R-:W-:Y:S01]  /*20560*/  STL [R1+0x18ac], R241 ;  /* 0x0018acf101007387 */ /* 0x000fe20000100800 */
[C---:B------:R-:W-:Y:S02]  /*20570*/  IMAD R3, R241.reuse, 0x10000, R70 ;  /* 0x00010000f1037824 */ /* 0x040fe400078e0246 */
[C---:B------:R-:W-:Y:S01]  /*20580*/  IMAD R240, R241.reuse, 0x10000, R69 ;  /* 0x00010000f1f07824 */ /* 0x040fe200078e0245 */
[----:B------:R-:W2:Y:S01]  /*20590*/  LDL.LU.64 R192, [R1+0x18e0] ;  /* 0x0018e00001c07983 */ /* 0x000ea20000300a00 */
[----:B---3--:R-:W-:-:S03]  /*205a0*/  IMAD R196, R241, 0x10000, R68 ;  /* 0x00010000f1c47824 */ /* 0x008fc600078e0244 */
[----:B------:R-:W2:Y:S04]  /*205b0*/  LDL.LU.64 R194, [R1+0x18e8] ;  /* 0x0018e80001c27983 */ /* 0x000ea80000300a00 */
[----:B------:R-:W3:Y:S04]  /*205c0*/  LDL.LU.64 R188, [R1+0x1190] ;  /* 0x0011900001bc7983 */ /* 0x000ee80000300a00 */
[----:B------:R-:W3:Y:S04]  /*205d0*/  LDL.LU.64 R190, [R1+0x1198] ;  /* 0x0011980001be7983 */ /* 0x000ee80000300a00 */
        /* <DEDUP_REMOVED lines=10> */
[----:B------:R-:W-:Y:S04]  /*20680*/  LDS R88, [R3] ;  /* 0x0000000003587984 */ /* 0x000fe80000000800 */
[----:B------:R-:W-:Y:S04]  /*20690*/  LDS R90, [R3+0x2000] ;  /* 0x00200000035a7984 */ /* 0x000fe80000000800 */
[----:B------:R-:W-:Y:S04]  /*206a0*/  LDS R89, [R240] ;  /* 0x00000000f0597984 */ /* 0x000fe80000000800 */
[----:B------:R-:W-:Y:S04]  /*206b0*/  LDS R91, [R240+0x2000] ;  /* 0x00200000f05b7984 */ /* 0x000fe80000000800 */
[----:B------:R-:W1:Y:S04]  /*206c0*/  LDSM.16.M88.4 R76, [R196+0x20000] ;  /* 0x02000000c44c783b */ /* 0x000e680000000200 */
[----:B------:R-:W-:Y:S04]  /*206d0*/  LDS R92, [R3+0x80] ;  /* 0x00008000035c7984 */ /* 0x000fe80000000800 */
[----:B------:R-:W-:Y:S04]  /*206e0*/  LDS R94, [R3+0x2080] ;  /* 0x00208000035e7984 */ /* 0x000fe80000000800 */
[----:B------:R-:W-:Y:S04]  /*206f0*/  LDS R93, [R240+0x80] ;  /* 0x00008000f05d7984 */ /* 0x000fe80000000800 */
[----:B------:R-:W-:Y:S04]  /*20700*/  LDS R95, [R240+0x2080] ;  /* 0x00208000f05f7984 */ /* 0x000fe80000000800 */
[----:B------:R-:W-:Y:S04]  /*20710*/  LDS R96, [R3+0x100] ;  /* 0x0001000003607984 */ /* 0x000fe80000000800 */
[----:B------:R-:W-:Y:S04]  /*20720*/  LDS R98, [R3+0x2100] ;  /* 0x0021000003627984 */ /* 0x000fe80000000800 */
[----:B------:R-:W-:Y:S04]  /*20730*/  LDS R97, [R240+0x100] ;  /* 0x00010000f0617984 */ /* 0x000fe80000000800 */
[----:B------:R-:W-:Y:S04]  /*20740*/  LDS R99, [R240+0x2100] ;  /* 0x00210000f0637984 */ /* 0x000fe80000000800 */
[----:B------:R-:W1:Y:S04]  /*20750*/  LDSM.16.M88.4 R68, [R196+0x20800] ;  /* 0x02080000c444783b */ /* 0x000e680000000200 */
[----:B------:R-:W-:Y:S04]  /*20760*/  LDS R100, [R3+0x180] ;  /* 0x0001800003647984 */ /* 0x000fe80000000800 */
[----:B------:R-:W-:Y:S04]  /*20770*/  LDS R102, [R3+0x2180] ;  /* 0x0021800003667984 */ /* 0x000fe80000000800 */
[----:B------:R-:W-:Y:S04]  /*20780*/  LDS R101, [R240+0x180] ;  /* 0x00018000f0657984 */ /* 0x000fe80000000800 */
[----:B------:R-:W1:Y:S04]  /*20790*/  LDS R103, [R240+0x2180] ;  /* 0x00218000f0677984 */ /* 0x000e680000000800 */
[----:B------:R-:W4:Y:S04]  /*207a0*/  LDL.LU.64 R172, [R1+0x6c0] ;  /* 0x0006c00001ac7983 */ /* 0x000f280000300a00 */
[----:B------:R-:W4:Y:S04]  /*207b0*/  LDL.LU.64 R174, [R1+0x6c8] ;  /* 0x0006c80001ae7983 */ /* 0x000f280000300a00 */
[----:B------:R-:W4:Y:S04]  /*207c0*/  LDL.LU.64 R168, [R1+0x5a0] ;  /* 0x0005a00001a87983 */ /* 0x000f280000300a00 */
[----:B------:R-:W4:Y:S04]  /*207d0*/  LDL.LU.64 R170, [R1+0x5a8] ;  /* 0x0005a80001aa7983 */ /* 0x000f280000300a00 */
[----:B------:R-:W-:Y:S04]  /*207e0*/  LDS R104, [R3+0x200] ;  /* 0x0002000003687984 */ /* 0x000fe80000000800 */
[----:B------:R-:W-:Y:S04]  /*207f0*/  LDS R106, [R3+0x2200] ;  /* 0x00220000036a7984 */ /* 0x000fe80000000800 */
[----:B------:R-:W-:Y:S04]  /*20800*/  LDS R105, [R240+0x200] ;  /* 0x00020000f0697984 */ /* 0x000fe80000000800 */
[----:B------:R-:W2:Y:S04]  /*20810*/  LDS R107, [R240+0x2200] ;  /* 0x00220000f06b7984 */ /* 0x000ea80000000800 */
[----:B------:R-:W-:Y:S04]  /*20820*/  LDS R140, [R3+0x280] ;  /* 0x00028000038c7984 */ /* 0x000fe80000000800 */
[----:B------:R-:W-:Y:S04]  /*20830*/  LDS R142, [R3+0x2280] ;  /* 0x00228000038e7984 */ /* 0x000fe80000000800 */
[----:B------:R-:W-:Y:S04]  /*20840*/  LDS R141, [R240+0x280] ;  /* 0x00028000f08d7984 */ /* 0x000fe80000000800 */
[----:B------:R-:W2:Y:S04]  /*20850*/  LDS R143, [R240+0x2280] ;  /* 0x00228000f08f7984 */ /* 0x000ea80000000800 */
[----:B------:R-:W-:Y:S04]  /*20860*/  STL [R1+0x3f88], R241 ;  /* 0x003f88f101007387 */ /* 0x000fe80000100800 */
[----:B-1----:R-:W-:Y:S04]  /*20870*/  STL [R1+0x4334], R78 ;  /* 0x0043344e01007387 */ /* 0x002fe80000100800 */
[----:B------:R-:W-:Y:S04]  /*20880*/  STL [R1+0x4330], R79 ;  /* 0x0043304f01007387 */ /* 0x000fe80000100800 */
[----:B------:R-:W-:Y:S04]  /*20890*/  STL [R1+0x433c], R70 ;  /* 0x00433c4601007387 */ /* 0x000fe80000100800 */
[----:B------:R-:W-:Y:S04]  /*208a0*/  STL [R1+0x4338], R71 ;  /* 0x0043384701007387 */ /* 0x000fe80000100800 */
[----:B------:R-:W-:Y:S04]  /*208b0*/  LDS R136, [R3+0x300] ;  /* 0x0003000003887984 */ /* 0x000fe80000000800 */
[----:B------:R-:W-:Y:S04]  /*208c0*/  LDS R138, [R3+0x2300] ;  /* 0x00230000038a7984 */ /* 0x000fe80000000800 */
[----:B------:R-:W-:Y:S04]  /*208d0*/  LDS R137, [R240+0x300] ;  /* 0x00030000f0897984 */ /* 0x000fe80000000800 */
[----:B------:R-:W1:Y:S04]  /*208e0*/  LDS R139, [R240+0x2300] ;  /* 0x00230000f08b7984 */ /* 0x000e680000000800 */
        /* <DEDUP_REMOVED lines=19> */
[----:B------:R-:W-:Y:S04]  /*20a20*/  LDS R119, [R240+0x2580] ;  /* 0x00258000f0777984 */ /* 0x000fe80000000800 */
[----:B------:R-:W-:Y:S04]  /*20a30*/  LDS R112, [R3+0x600] ;  /* 0x0006000003707984 */ /* 0x000fe80000000800 */
[----:B------:R-:W-:Y:S04]  /*20a40*/  LDS R114, [R3+0x2600] ;  /* 0x0026000003727984 */ /* 0x000fe80000000800 */
[----:B------:R-:W-:Y:S01]  /*20a50*/  LDS R113, [R240+0x600] ;  /* 0x00060000f0717984 */ /* 0x000fe20000000800 */
[-C--:B--2---:R-:W-:Y:S03]  /*20a60*/  HMMA.1688.F32.TF32 R200, R88, R76.reuse, R192 ;  /* 0x0000004c58c8723c */ /* 0x084fe600000810c0 */
[----:B------:R-:W2:Y:S04]  /*20a70*/  LDS R115, [R240+0x2600] ;  /* 0x00260000f0737984 */ /* 0x000ea80000000800 */
[----:B------:R-:W-:Y:S01]  /*20a80*/  LDS R108, [R3+0x680] ;  /* 0x00068000036c7984 */ /* 0x000fe20000000800 */
[-C--:B---3--:R-:W-:Y:S03]  /*20a90*/  HMMA.1688.F32.TF32 R192, R92, R76.reuse, R188 ;  /* 0x0000004c5cc0723c */ /* 0x088fe600000810bc */
[----:B------:R-:W-:Y:S04]  /*20aa0*/  LDS R110, [R3+0x2680] ;  /* 0x00268000036e7984 */ /* 0x000fe80000000800 */
[----:B------:R-:W-:Y:S01]  /*20ab0*/  LDS R109, [R240+0x680] ;  /* 0x00068000f06d7984 */ /* 0x000fe20000000800 */
[-C--:B----4-:R-:W-:Y:S03]  /*20ac0*/  HMMA.1688.F32.TF32 R188, R96, R76.reuse, R184 ;  /* 0x0000004c60bc723c */ /* 0x090fe600000810b8 */
[----:B------:R-:W3:Y:S04]  /*20ad0*/  LDS R111, [R240+0x2680] ;  /* 0x00268000f06f7984 */ /* 0x000ee80000000800 */
[----:B------:R-:W-:Y:S01]  /*20ae0*/  LDS R80, [R3+0x700] ;  /* 0x0007000003507984 */ /* 0x000fe20000000800 */
[-C--:B------:R-:W-:Y:S03]  /*20af0*/  HMMA.1688.F32.TF32 R184, R100, R76.reuse, R164 ;  /* 0x0000004c64b8723c */ /* 0x080fe600000810a4 */
[----:B------:R-:W-:Y:S04]  /*20b00*/  STL.64 [R1+0x1c70], R200 ;  /* 0x001c70c801007387 */ /* 0x000fe80000100a00 */
[----:B------:R-:W-:Y:S04]  /*20b10*/  STL.64 [R1+0x1c78], R202 ;  /* 0x001c78ca01007387 */ /* 0x000fe80000100a00 */
[----:B------:R-:W-:Y:S04]  /*20b20*/  STL.64 [R1+0x1cc0], R192 ;  /* 0x001cc0c001007387 */ /* 0x000fe80000100a00 */
[----:B------:R-:W-:Y:S04]  /*20b30*/  STL.64 [R1+0x1cc8], R194 ;  /* 0x001cc8c201007387 */ /* 0x000fe80000100a00 */
[----:B------:R-:W4:Y:S04]  /*20b40*/  LDL.LU.64 R164, [R1+0x1740] ;  /* 0x0017400001a47983 */ /* 0x000f280000300a00 */
[----:B------:R-:W-:Y:S04]  /*20b50*/  STL.64 [R1+0x1e20], R188 ;  /* 0x001e20bc01007387 */ /* 0x000fe80000100a00 */
[----:B------:R-:W-:Y:S04]  /*20b60*/  STL.64 [R1+0x1e28], R190 ;  /* 0x001e28be01007387 */ /* 0x000fe80000100a00 */
[----:B------:R-:W4:Y:S04]  /*20b70*/  LDL.LU.64 R166, [R1+0x1748] ;  /* 0x0017480001a67983 */ /* 0x000f280000300a00 */
[----:B------:R-:W-:Y:S04]  /*20b80*/  STL.64 [R1+0x1fa0], R184 ;  /* 0x001fa0b801007387 */ /* 0x000fe80000100a00 */
[----:B------:R1:W-:Y:S04]  /*20b90*/  STL.64 [R1+0x1fa8], R186 ;  /* 0x001fa8ba01007387 */ /* 0x0003e80000100a00 */
[----:B------:R-:W-:Y:S04]  /*20ba0*/  LDS R82, [R3+0x2700] ;  /* 0x0027000003527984 */ /* 0x000fe80000000800 */
[----:B------:R-:W-:Y:S01]  /*20bb0*/  LDS R81, [R240+0x700] ;  /* 0x00070000f0517984 */ /* 0x000fe20000000800 */
[-C--:B-1----:R-:W-:Y:S03]  /*20bc0*/  HMMA.1688.F32.TF32 R184, R104, R76.reuse, R180 ;  /* 0x0000004c68b8723c */ /* 0x082fe600000810b4 */
[----:B------:R-:W1:Y:S04]  /*20bd0*/  LDS R83, [R240+0x2700] ;  /* 0x00270000f0537984 */ /* 0x000e680000000800 */
[----:B------:R-:W-:Y:S01]  /*20be0*/  LDS R84, [R3+0x780] ;  /* 0x0007800003547984 */ /* 0x000fe20000000800 */
[-C--:B------:R-:W-:Y:S03]  /*20bf0*/  HMMA.1688.F32.TF32 R180, R140, R76.reuse, R176 ;  /* 0x0000004c8cb4723c */ /* 0x080fe600000810b0 */
[----:B------:R-:W-:Y:S04]  /*20c00*/  LDS R86, [R3+0x2780] ;  /* 0x0027800003567984 */ /* 0x000fe80000000800 */
[----:B------:R-:W-:Y:S01]  /*20c10*/  LDS R85, [R240+0x780] ;  /* 0x00078000f0557984 */ /* 0x000fe20000000800 */
[-C--:B------:R-:W-:Y:S03]  /*20c20*/  HMMA.1688.F32.TF32 R176, R136, R76.reuse, R160 ;  /* 0x0000004c88b0723c */ /* 0x080fe600000810a0 */
[----:B------:R-:W1:Y:S04]  /*20c30*/  LDS R87, [R240+0x2780] ;  /* 0x00278000f0577984 */ /* 0x000e680000000800 */
[----:B------:R-:W-:Y:S04]  /*20c40*/  STL.64 [R1+0x20f0], R184 ;  /* 0x0020f0b801007387 */ /* 0x000fe80000100a00 */
[----:B------:R-:W-:Y:S04]  /*20c50*/  STL.64 [R1+0x20f8], R186 ;  /* 0x0020f8ba01007387 */ /* 0x000fe80000100a00 */
[----:B------:R-:W4:Y:S04]  /*20c60*/  LDL.LU.64 R160, [R1+0x1170] ;  /* 0x0011700001a07983 */ /* 0x000f280000300a00 */
[----:B------:R-:W-:Y:S04]  /*20c70*/  STL.64 [R1+0x2440], R180 ;  /* 0x002440b401007387 */ /* 0x000fe80000100a00 */
[----:B------:R2:W-:Y:S04]  /*20c80*/  STL.64 [R1+0x2448], R182 ;  /* 0x002448b601007387 */ /* 0x0005e80000100a00 */
[----:B------:R-:W4:Y:S04]  /*20c90*/  LDL.LU.64 R162, [R1+0x1178] ;  /* 0x0011780001a27983 */ /* 0x000f280000300a00 */
[----:B------:R-:W-:Y:S04]  /*20ca0*/  STL.64 [R1+0x25b0], R176 ;  /* 0x0025b0b001007387 */ /* 0x000fe80000100a00 */
[----:B------:R1:W-:Y:S01]  /*20cb0*/  STL.64 [R1+0x25b8], R178 ;  /* 0x0025b8b201007387 */ /* 0x0003e20000100a00 */
[-C--:B--2---:R-:W-:Y:S08]  /*20cc0*/  HMMA.1688.F32.TF32 R180, R132, R76.reuse, R172 ;  /* 0x0000004c84b4723c */ /* 0x084ff000000810ac */
[-C--:B-1----:R-:W-:Y:S08]  /*20cd0*/  HMMA.1688.F32.TF32 R176, R128, R76.reuse, R168 ;  /* 0x0000004c80b0723c */ /* 0x082ff000000810a8 */
[-C--:B------:R-:W-:Y:S08]  /*20ce0*/  HMMA.1688.F32.TF32 R172, R124, R76.reuse, R224 ;  /* 0x0000004c7cac723c */ /* 0x080ff000000810e0 */
[-C--:B------:R-:W-:Y:S01]  /*20cf0*/  HMMA.1688.F32.TF32 R168, R120, R76.reuse, R220 ;  /* 0x0000004c78a8723c */ /* 0x080fe200000810dc */
[----:B------:R1:W-:Y:S04]  /*20d00*/  STL.64 [R1+0x27b0], R180 ;  /* 0x0027b0b401007387 */ /* 0x0003e80000100a00 */
[----:B------:R2:W-:Y:S04]  /*20d10*/  STL.64 [R1+0x27b8], R182 ;  /* 0x0027b8b601007387 */ /* 0x0005e80000100a00 */
[----:B------:R-:W-:Y:S04]  /*20d20*/  STL.64 [R1+0x29b0], R176 ;  /* 0x0029b0b001007387 */ /* 0x000fe80000100a00 */
[----:B------:R-:W-:Y:S04]  /*20d30*/  STL.64 [R1+0x29b8], R178 ;  /* 0x0029b8b201007387 */ /* 0x000fe80000100a00 */
[----:B-1----:R-:W4:Y:S04]  /*20d40*/  LDL.LU.64 R180, [R1+0xec0] ;  /* 0x000ec00001b47983 */ /* 0x002f280000300a00 */
[----:B------:R-:W-:Y:S04]  /*20d50*/  STL.64 [R1+0x2aa0], R172 ;  /* 0x002aa0ac01007387 */ /* 0x000fe80000100a00 */
[----:B------:R-:W-:Y:S04]  /*20d60*/  STL.64 [R1+0x2aa8], R174 ;  /* 0x002aa8ae01007387 */ /* 0x000fe80000100a00 */
[----:B--2---:R-:W4:Y:S04]  /*20d70*/  LDL.LU.64 R182, [R1+0xec8] ;  /* 0x000ec80001b67983 */ /* 0x004f280000300a00 */
[----:B------:R-:W-:Y:S01]  /*20d80*/  STL.64 [R1+0x2b70], R168 ;  /* 0x002b70a801007387 */ /* 0x000fe20000100a00 */
[-C--:B------:R-:W-:Y:S03]  /*20d90*/  HMMA.1688.F32.TF32 R156, R112, R76.reuse, R156 ;  /* 0x0000004c709c723c */ /* 0x080fe6000008109c */
[----:B------:R1:W-:Y:S05]  /*20da0*/  STL.64 [R1+0x2b78], R170 ;  /* 0x002b78aa01007387 */ /* 0x0003ea0000100a00 */
[-C--:B---3--:R-:W-:Y:S08]  /*20db0*/  HMMA.1688.F32.TF32 R152, R108, R76.reuse, R152 ;  /* 0x0000004c6c98723c */ /* 0x088ff00000081098 */
[-C--:B-1----:R-:W-:Y:S08]  /*20dc0*/  HMMA.1688.F32.TF32 R168, R116, R76.reuse, R216 ;  /* 0x0000004c74a8723c */ /* 0x082ff000000810d8 */
[-C--:B------:R-:W-:Y:S08]  /*20dd0*/  HMMA.1688.F32.TF32 R144, R80, R76.reuse, R144 ;  /* 0x0000004c5090723c */ /* 0x080ff00000081090 */
[----:B------:R-:W-:Y:S07]  /*20de0*/  HMMA.1688.F32.TF32 R76, R84, R76, R72 ;  /* 0x0000004c544c723c */ /* 0x000fee0000081048 */
[----:B------:R-:W-:Y:S04]  /*20df0*/  STL.64 [R1+0x2c20], R168 ;  /* 0x002c20a801007387 */ /* 0x000fe80000100a00 */
[----:B------:R-:W-:Y:S04]  /*20e00*/  STL.64 [R1+0x2c28], R170 ;  /* 0x002c28aa01007387 */ /* 0x000fe80000100a00 */
[----:B------:R-:W-:Y:S04]  /*20e10*/  STL.64 [R1+0x2cb0], R156 ;  /* 0x002cb09c01007387 */ /* 0x000fe80000100a00 */
[----:B------:R-:W-:Y:S04]  /*20e20*/  STL.64 [R1+0x2cb8], R158 ;  /* 0x002cb89e01007387 */ /* 0x000fe80000100a00 */
[----:B------:R-:W-:Y:S04]  /*20e30*/  STL.64 [R1+0x2d20], R152 ;  /* 0x002d209801007387 */ /* 0x000fe80000100a00 */
[----:B------:R-:W-:Y:S04]  /*20e40*/  STL.64 [R1+0x2d28], R154 ;  /* 0x002d289a01007387 */ /* 0x000fe80000100a00 */
[----:B------:R1:W-:Y:S04]  /*20e50*/  STL.64 [R1+0x2d70], R144 ;  /* 0x002d709001007387 */ /* 0x0003e80000100a00 */
[----:B------:R3:W-:Y:S04]  /*20e60*/  STL.64 [R1+0x2d78], R146 ;  /* 0x002d789201007387 */ /* 0x0007e80000100a00 */
[----:B------:R-:W4:Y:S04]  /*20e70*/  LDL.LU.64 R176, [R1+0xc30] ;  /* 0x000c300001b07983 */ /* 0x000f280000300a00 */
[----:B------:R-:W-:Y:S04]  /*20e80*/  STL.64 [R1+0x2da0], R76 ;  /* 0x002da04c01007387 */ /* 0x000fe80000100a00 */
[----:B------:R-:W-:Y:S04]  /*20e90*/  STL.64 [R1+0x2da8], R78 ;  /* 0x002da84e01007387 */ /* 0x000fe80000100a00 */
[----:B------:R-:W4:Y:S02]  /*20ea0*/  LDL.LU.64 R178, [R1+0xc38] ;  /* 0x000c380001b27983 */ /* 0x000f240000300a00 */
[-C--:B----4-:R-:W-:Y:S11]  /*20eb0*/  HMMA.1688.F32.TF32 R72, R88, R68.reuse, R164 ;  /* 0x000000445848723c */ /* 0x090ff600000810a4 */
[----:B------:R-:W-:Y:S11]  /*20ec0*/  @!UPT UIADD3 URZ, URZ, URZ, URZ ;  /* 0x0000003f3f3ff290 */ /* 0x000ff6000fffe03f */
[----:B------:R-:W-:Y:S01]  /*20ed0*/  @!UPT UIADD3 URZ, URZ, URZ, URZ ;  /* 0x0000003f3f3ff290 */ /* 0x000fe2000fffe03f */
[----:B------:R-:W-:Y:S04]  /*20ee0*/  STL.64 [R1+0x1af0], R72 ;  /* 0x001af04801007387 */ /* 0x000fe80000100a00 */
[----:B------:R4:W-:Y:S04]  /*20ef0*/  STL.64 [R1+0x1af8], R74 ;  /* 0x001af84a01007387 */ /* 0x0009e80000100a00 */
[----:B------:R-:W2:Y:S04]  /*20f00*/  LDL.LU.64 R172, [R1+0xa30] ;  /* 0x000a300001ac7983 */ /* 0x000ea80000300a00 */
[----:B------:R-:W2:Y:S04]  /*20f10*/  LDL.LU.64 R174, [R1+0xa38] ;  /* 0x000a380001ae7983 */ /* 0x000ea80000300a00 */
[----:B-1----:R-:W2:Y:S04]  /*20f20*/  LDL.LU.64 R144, [R1+0x930] ;  /* 0x0009300001907983 */ /* 0x002ea80000300a00 */
[----:B---3--:R-:W3:Y:S01]  /*20f30*/  LDL.LU.64 R146, [R1+0x938] ;  /* 0x0009380001927983 */ /* 0x008ee20000300a00 */
[-C--:B----4-:R-:W-:Y:S11]  /*20f40*/  HMMA.1688.F32.TF32 R72, R92, R68.reuse, R160 ;  /* 0x000000445c48723c */ /* 0x090ff600000810a0 */
[----:B------:R-:W-:Y:S11]  /*20f50*/  @!UPT UIADD3 URZ, URZ, URZ, URZ ;  /* 0x0000003f3f3ff290 */ /* 0x000ff6000fffe03f */
[----:B------:R-:W-:Y:S01]  /*20f60*/  @!UPT UIADD3 URZ, URZ, URZ, URZ ;  /* 0x0000003f3f3ff290 */ /* 0x000fe2000fffe03f */
[----:B------:R1:W-:Y:S04]  /*20f70*/  STL.64 [R1+0x1b60], R72 ;  /* 0x001b604801007387 */ /* 0x0003e80000100a00 */
[----:B------:R4:W-:Y:S04]  /*20f80*/  STL.64 [R1+0x1b68], R74 ;  /* 0x001b684a01007387 */ /* 0x0009e80000100a00 */
[----:B-1----:R-:W3:Y:S04]  /*20f90*/  LDL.LU.64 R72, [R1+0x7f0] ;  /* 0x0007f00001487983 */ /* 0x002ee80000300a00 */
[----:B----4-:R-:W4:Y:S04]  /*20fa0*/  LDL.LU.64 R74, [R1+0x7f8] ;  /* 0x0007f800014a7983 */ /* 0x010f280000300a00 */
        /* <DEDUP_REMOVED lines=10> */
[----:B------:R-:W4:Y:S04]  /*21050*/  LDL.LU.64 R76, [R1] ;  /* 0x00000000014c7983 */ /* 0x000f280000300a00 */
[----:B------:R-:W4:Y:S01]  /*21060*/  LDL.LU.64 R78, [R1+0x8] ;  /* 0x00000800014e7983 */ /* 0x000f220000300a00 */
[-C--:B------:R-:W-:Y:S11]  /*21070*/  HMMA.1688.F32.TF32 R184, R96, R68.reuse, R180 ;  /* 0x0000004460b8723c */ /* 0x080ff600000810b4 */
[----:B------:R-:W-:Y:S11]  /*21080*/  @!UPT UIADD3 URZ, URZ, URZ, URZ ;  /* 0x0000003f3f3ff290 */ /* 0x000ff6000fffe03f */
[----:B------:R-:W-:Y:S01]  /*21090*/  @!UPT UIADD3 URZ, URZ, URZ, URZ ;  /* 0x0000003f3f3ff290 */ /* 0x000fe2000fffe03f */
[----:B------:R-:W-:Y:S04]  /*210a0*/  STL.64 [R1+0x1cb0], R184 ;  /* 0x001cb0b801007387 */ /* 0x000fe80000100a00 */
[----:B------:R-:W-:Y:S01]  /*210b0*/  STL.64 [R1+0x1cb8], R186 ;  /* 0x001cb8ba01007387 */ /* 0x000fe20000100a00 */
[-C--:B------:R-:W-:Y:S11]  /*210c0*/  HMMA.1688.F32.TF32 R180, R100, R68.reuse, R176 ;  /* 0x0000004464b4723c */ /* 0x080ff600000810b0 */
[----:B------:R-:W-:Y:S11]  /*210d0*/  @!UPT UIADD3 URZ, URZ, URZ, URZ ;  /* 0x0000003f3f3ff290 */ /* 0x000ff6000fffe03f */
[----:B------:R-:W-:Y:S01]  /*210e0*/  @!UPT UIADD3 URZ, URZ, URZ, URZ ;  /* 0x0000003f3f3ff290 */ /* 0x000fe2000fffe03f */
[----:B------:R-:W-:Y:S04]  /*210f0*/  STL.64 [R1+0x1e40], R180 ;  /* 0x001e40b401007387 */ /* 0x000fe80000100a00 */
[----:B------:R-:W-:Y:S01]  /*21100*/  STL.64 [R1+0x1e48], R182 ;  /* 0x001e48b601007387 */ /* 0x000fe20000100a00 */
[-C--:B--2---:R-:W-:Y:S08]  /*21110*/  HMMA.1688.F32.TF32 R176, R104, R68.reuse, R172 ;  /* 0x0000004468b0723c */ /* 0x084ff000000810ac */
[-C--:B---3--:R-:W-:Y:S01]  /*21120*/  HMMA.1688.F32.TF32 R172, R140, R68.reuse, R144 ;  /* 0x000000448cac723c */ /* 0x088fe20000081090 */
[----:B------:R-:W1:Y:S11]  /*21130*/  LDSM.16.M88.4 R144, [R196+0x21000] ;  /* 0x02100000c490783b */ /* 0x000e760000000200 */
[----:B------:R-:W-:Y:S03]  /*21140*/  @!UPT UIADD3 URZ, URZ, URZ, URZ ;  /* 0x0000003f3f3ff290 */ /* 0x000fe6000fffe03f */
[----:B------:R-:W-:Y:S04]  /*21150*/  STL.64 [R1+0x1fc0], R176 ;  /* 0x001fc0b001007387 */ /* 0x000fe80000100a00 */
[----:B------:R-:W-:Y:S04]  /*21160*/  STL.64 [R1+0x1fc8], R178 ;  /* 0x001fc8b201007387 */ /* 0x000fe80000100a00 */
[----:B-1----:R-:W-:Y:S04]  /*21170*/  STL [R1+0x4344], R146 ;  /* 0x0043449201007387 */ /* 0x002fe80000100800 */
[----:B------:R-:W-:Y:S04]  /*21180*/  STL.64 [R1+0x23a0], R172 ;  /* 0x0023a0ac01007387 */ /* 0x000fe80000100a00 */
[----:B------:R4:W-:Y:S02]  /*21190*/  STL.64 [R1+0x23a8], R174 ;  /* 0x0023a8ae01007387 */ /* 0x0009e40000100a00 */
[-C--:B----4-:R-:W-:Y:S02]  /*211a0*/  HMMA.1688.F32.TF32 R172, R136, R68.reuse, R72 ;  /* 0x0000004488ac723c */ /* 0x090fe40000081048 */
[----:B------:R-:W1:Y:S06]  /*211b0*/  LDSM.16.M88.4 R72, [R196+0x21800] ;  /* 0x02180000c448783b */ /* 0x000e6c0000000200 */
[-C--:B------:R-:W-:Y:S08]  /*211c0*/  HMMA.1688.F32.TF32 R168, R132, R68.reuse, R168 ;  /* 0x0000004484a8723c */ /* 0x080ff000000810a8 */
[-C--:B------:R-:W-:Y:S08]  /*211d0*/  HMMA.1688.F32.TF32 R164, R128, R68.reuse, R164 ;  /* 0x0000004480a4723c */ /* 0x080ff000000810a4 */
[-C--:B------:R-:W-:Y:S08]  /*211e0*/  HMMA.1688.F32.TF32 R160, R124, R68.reuse, R160 ;  /* 0x000000447ca0723c */ /* 0x080ff000000810a0 */
[-C--:B------:R-:W-:Y:S08]  /*211f0*/  HMMA.1688.F32.TF32 R156, R120, R68.reuse, R156 ;  /* 0x00000044789c723c */ /* 0x080ff0000008109c */
[-C--:B------:R-:W-:Y:S01]  /*21200*/  HMMA.1688.F32.TF32 R152, R116, R68.reuse, R152 ;  /* 0x000000447498723c */ /* 0x080fe20000081098 */
[----:B------:R-:W-:Y:S04]  /*21210*/  STL [R1+0x4340], R147 ;  /* 0x0043409301007387 */ /* 0x000fe80000100800 */
[----:B-1----:R-:W-:Y:S04]  /*21220*/  STL [R1+0x434c], R74 ;  /* 0x00434c4a01007387 */ /* 0x002fe80000100800 */
[----:B------:R1:W-:Y:S01]  /*21230*/  STL.64 [R1+0x2520], R172 ;  /* 0x002520ac01007387 */ /* 0x0003e20000100a00 */
[-C--:B------:R-:W-:Y:S03]  /*21240*/  HMMA.1688.F32.TF32 R76, R112, R68.reuse, R76 ;  /* 0x00000044704c723c */ /* 0x080fe6000008104c */
[----:B------:R2:W-:Y:S04]  /*21250*/  STL.64 [R1+0x2528], R174 ;  /* 0x002528ae01007387 */ /* 0x0005e80000100a00 */
[----:B------:R-:W-:Y:S04]  /*21260*/  STL [R1+0x4348], R75 ;  /* 0x0043484b01007387 */ /* 0x000fe80000100800 */
[----:B------:R3:W-:Y:S04]  /*21270*/  STL.64 [R1+0x2730], R168 ;  /* 0x002730a801007387 */ /* 0x0007e80000100a00 */
[----:B------:R2:W-:Y:S04]  /*21280*/  STL.64 [R1+0x2738], R170 ;  /* 0x002738aa01007387 */ /* 0x0005e80000100a00 */
[----:B------:R1:W-:Y:S04]  /*21290*/  STL.64 [R1+0x2850], R164 ;  /* 0x002850a401007387 */ /* 0x0003e80000100a00 */
[----:B------:R1:W-:Y:S04]  /*212a0*/  STL.64 [R1+0x2858], R166 ;  /* 0x002858a601007387 */ /* 0x0003e80000100a00 */
[----:B------:R1:W-:Y:S04]  /*212b0*/  STL.64 [R1+0x2a30], R160 ;  /* 0x002a30a001007387 */ /* 0x0003e80000100a00 */
[----:B------:R1:W-:Y:S04]  /*212c0*/  STL.64 [R1+0x2a38], R162 ;  /* 0x002a38a201007387 */ /* 0x0003e80000100a00 */
[----:B------:R1:W-:Y:S04]  /*212d0*/  STL.64 [R1+0x2b10], R156 ;  /* 0x002b109c01007387 */ /* 0x0003e80000100a00 */
[----:B------:R1:W-:Y:S04]  /*212e0*/  STL.64 [R1+0x2b18], R158 ;  /* 0x002b189e01007387 */ /* 0x0003e80000100a00 */
[----:B------:R-:W4:Y:S04]  /*212f0*/  LDL.LU.64 R192, [R1+0x18c0] ;  /* 0x0018c00001c07983 */ /* 0x000f280000300a00 */
[----:B------:R-:W-:Y:S04]  /*21300*/  STL.64 [R1+0x2bd0], R152 ;  /* 0x002bd09801007387 */ /* 0x000fe80000100a00 */
[----:B------:R-:W-:Y:S04]  /*21310*/  STL.64 [R1+0x2bd8], R154 ;  /* 0x002bd89a01007387 */ /* 0x000fe80000100a00 */
[----:B------:R-:W4:Y:S04]  /*21320*/  LDL.LU.64 R194, [R1+0x18c8] ;  /* 0x0018c80001c27983 */ /* 0x000f280000300a00 */
[----:B------:R-:W-:Y:S04]  /*21330*/  STL.64 [R1+0x2c70], R76 ;  /* 0x002c704c01007387 */ /* 0x000fe80000100a00 */
        /* <DEDUP_REMOVED lines=9> */
[----:B-1----:R-:W4:Y:S04]  /*213d0*/  LDL.LU.64 R172, [R1+0x970] ;  /* 0x0009700001ac7983 */ /* 0x002f280000300a00 */
[----:B--2---:R-:W2:Y:S04]  /*213e0*/  LDL.LU.64 R174, [R1+0x978] ;  /* 0x0009780001ae7983 */ /* 0x004ea80000300a00 */
[----:B---3--:R-:W3:Y:S04]  /*213f0*/  LDL.LU.64 R168, [R1+0x810] ;  /* 0x0008100001a87983 */ /* 0x008ee80000300a00 */
[----:B------:R-:W3:Y:S04]  /*21400*/  LDL.LU.64 R170, [R1+0x818] ;  /* 0x0008180001aa7983 */ /* 0x000ee80000300a00 */
[----:B------:R-:W2:Y:S04]  /*21410*/  LDL.LU.64 R164, [R1+0x6d0] ;  /* 0x0006d00001a47983 */ /* 0x000ea80000300a00 */
[----:B------:R-:W2:Y:S04]  /*21420*/  LDL.LU.64 R166, [R1+0x6d8] ;  /* 0x0006d80001a67983 */ /* 0x000ea80000300a00 */
[----:B------:R-:W3:Y:S04]  /*21430*/  LDL.LU.64 R160, [R1+0x5d0] ;  /* 0x0005d00001a07983 */ /* 0x000ee80000300a00 */
[----:B------:R-:W3:Y:S04]  /*21440*/  LDL.LU.64 R162, [R1+0x5d8] ;  /* 0x0005d80001a27983 */ /* 0x000ee80000300a00 */
[----:B------:R-:W3:Y:S04]  /*21450*/  LDL.LU.64 R156, [R1+0x50] ;  /* 0x00005000019c7983 */ /* 0x000ee80000300a00 */
[----:B------:R-:W3:Y:S01]  /*21460*/  LDL.LU.64 R158, [R1+0x58] ;  /* 0x00005800019e7983 */ /* 0x000ee20000300a00 */
[-C--:B------:R-:W-:Y:S03]  /*21470*/  HMMA.1688.F32.TF32 R76, R108, R68.reuse, R244 ;  /* 0x000000446c4c723c */ /* 0x080fe600000810f4 */
[----:B------:R-:W3:Y:S04]  /*21480*/  LDL.LU.64 R152, [R1+0x30] ;  /* 0x0000300001987983 */ /* 0x000ee80000300a00 */
[----:B------:R-:W3:Y:S11]  /*21490*/  LDL.LU.64 R154, [R1+0x38] ;  /* 0x00003800019a7983 */ /* 0x000ef60000300a00 */
[----:B------:R-:W-:Y:S05]  /*214a0*/  @!UPT UIADD3 URZ, URZ, URZ, URZ ;  /* 0x0000003f3f3ff290 */ /* 0x000fea000fffe03f */
[----:B------:R1:W-:Y:S04]  /*214b0*/  STL.64 [R1+0x2cf0], R76 ;  /* 0x002cf04c01007387 */ /* 0x0003e80000100a00 */
[----:B------:R1:W-:Y:S04]  /*214c0*/  STL.64 [R1+0x2cf8], R78 ;  /* 0x002cf84e01007387 */ /* 0x0003e80000100a00 */
[----:B-1----:R-:W3:Y:S04]  /*214d0*/  LDL.LU.64 R76, [R1+0x10] ;  /* 0x00001000014c7983 */ /* 0x002ee80000300a00 */
[----:B------:R-:W3:Y:S01]  /*214e0*/  LDL.LU.64 R78, [R1+0x18] ;  /* 0x00001800014e7983 */ /* 0x000ee20000300a00 */
[-C--:B------:R-:W-:Y:S08]  /*214f0*/  HMMA.1688.F32.TF32 R200, R80, R68.reuse, R232 ;  /* 0x0000004450c8723c */ /* 0x080ff000000810e8 */
[----:B------:R-:W-:Y:S11]  /*21500*/  HMMA.1688.F32.TF32 R148, R84, R68, R148 ;  /* 0x000000445494723c */ /* 0x000ff60000081094 */
[----:B------:R-:W-:Y:S04]  /*21510*/  @!UPT UIADD3 URZ, URZ, URZ, URZ ;  /* 0x0000003f3f3ff290 */ /* 0x000fe8000fffe03f */
[----:B------:R-:W-:Y:S04]  /*21520*/  STL.64 [R1+0x2d50], R200 ;  /* 0x002d50c801007387 */ /* 0x000fe80000100a00 */
[----:B------:R-:W-:Y:S04]  /*21530*/  STL.64 [R1+0x2d58], R202 ;  /* 0x002d58ca01007387 */ /* 0x000fe80000100a00 */
[----:B------:R-:W-:Y:S04]  /*21540*/  STL.64 [R1+0x2d90], R148 ;  /* 0x002d909401007387 */ /* 0x000fe80000100a00 */
[----:B------:R1:W-:Y:S01]  /*21550*/  STL.64 [R1+0x2d98], R150 ;  /* 0x002d989601007387 */ /* 0x0003e20000100a00 */
[-C--:B----4-:R-:W-:Y:S08]  /*21560*/  HMMA.1688.F32.TF32 R68, R88, R144.reuse, R192 ;  /* 0x000000905844723c */ /* 0x090ff000000810c0 */
[-C--:B------:R-:W-:Y:S08]  /*21570*/  HMMA.1688.F32.TF32 R188, R92, R144.reuse, R188 ;  /* 0x000000905cbc723c */ /* 0x080ff000000810bc */
[-C--:B-1----:R-:W-:Y:S07]  /*21580*/  HMMA.1688.F32.TF32 R148, R96, R144.reuse, R184 ;  /* 0x000000906094723c */ /* 0x082fee00000810b8 */
[----:B------:R-:W-:Y:S04]  /*21590*/  STL.64 [R1+0x1940], R68 ;  /* 0x0019404401007387 */ /* 0x000fe80000100a00 */
[----:B------:R1:W-:Y:S02]  /*215a0*/  STL.64 [R1+0x1948], R70 ;  /* 0x0019484601007387 */ /* 0x0003e40000100a00 */
[-C--:B-1----:R-:W-:Y:S02]  /*215b0*/  HMMA.1688.F32.TF32 R68, R100, R144.reuse, R180 ;  /* 0x000000906444723c */ /* 0x082fe400000810b4 */
[----:B------:R-:W-:Y:S04]  /*215c0*/  STL.64 [R1+0x1ab0], R188 ;  /* 0x001ab0bc01007387 */ /* 0x000fe80000100a00 */
[----:B------:R-:W-:Y:S02]  /*215d0*/  STL.64 [R1+0x1ab8], R190 ;  /* 0x001ab8be01007387 */ /* 0x000fe40000100a00 */
[-C--:B------:R-:W-:Y:S02]  /*215e0*/  HMMA.1688.F32.TF32 R176, R104, R144.reuse, R176 ;  /* 0x0000009068b0723c */ /* 0x080fe400000810b0 */
[----:B------:R-:W-:Y:S04]  /*215f0*/  STL.64 [R1+0x1b10], R148 ;  /* 0x001b109401007387 */ /* 0x000fe80000100a00 */
[----:B------:R2:W-:Y:S02]  /*21600*/  STL.64 [R1+0x1b18], R150 ;  /* 0x001b189601007387 */ /* 0x0005e40000100a00 */
[-C--:B--2---:R-:W-:Y:S07]  /*21610*/  HMMA.1688.F32.TF32 R148, R140, R144.reuse, R172 ;  /* 0x000000908c94723c */ /* 0x084fee00000810ac */
[----:B------:R-:W-:Y:S04]  /*21620*/  STL.64 [R1+0x1c90], R68 ;  /* 0x001c904401007387 */ /* 0x000fe80000100a00 */
[----:B------:R3:W-:Y:S02]  /*21630*/  STL.64 [R1+0x1c98], R70 ;  /* 0x001c984601007387 */ /* 0x0007e40000100a00 */
[-C--:B---3--:R-:W-:Y:S02]  /*21640*/  HMMA.1688.F32.TF32 R68, R136, R144.reuse, R168 ;  /* 0x000000908844723c */ /* 0x088fe400000810a8 */
[----:B------:R-:W-:Y:S04]  /*21650*/  STL.64 [R1+0x1e60], R176 ;  /* 0x001e60b001007387 */ /* 0x000fe80000100a00 */
[----:B------:R-:W-:Y:S02]  /*21660*/  STL.64 [R1+0x1e68], R178 ;  /* 0x001e68b201007387 */ /* 0x000fe40000100a00 */
[-C--:B------:R-:W-:Y:S02]  /*21670*/  HMMA.1688.F32.TF32 R164, R132, R144.reuse, R164 ;  /* 0x0000009084a4723c */ /* 0x080fe400000810a4 */
[----:B------:R-:W-:Y:S04]  /*21680*/  STL.64 [R1+0x1fd0], R148 ;  /* 0x001fd09401007387 */ /* 0x000fe80000100a00 */
[----:B------:R1:W-:Y:S02]  /*21690*/  STL.64 [R1+0x1fd8], R150 ;  /* 0x001fd89601007387 */ /* 0x0003e40000100a00 */
[-C--:B-1----:R-:W-:Y:S07]  /*216a0*/  HMMA.1688.F32.TF32 R148, R128, R144.reuse, R160 ;  /* 0x000000908094723c */ /* 0x082fee00000810a0 */
[----:B------:R-:W-:Y:S04]  /*216b0*/  STL.64 [R1+0x2460], R68 ;  /* 0x0024604401007387 */ /* 0x000fe80000100a00 */
[----:B------:R1:W-:Y:S02]  /*216c0*/  STL.64 [R1+0x2468], R70 ;  /* 0x0024684601007387 */ /* 0x0003e40000100a00 */
[-C--:B-1----:R-:W-:Y:S02]  /*216d0*/  HMMA.1688.F32.TF32 R68, R124, R144.reuse, R156 ;  /* 0x000000907c44723c */ /* 0x082fe4000008109c */
[----:B------:R1:W-:Y:S04]  /*216e0*/  STL.64 [R1+0x25d0], R164 ;  /* 0x0025d0a401007387 */ /* 0x0003e80000100a00 */
[----:B------:R2:W-:Y:S04]  /*216f0*/  STL.64 [R1+0x25d8], R166 ;  /* 0x0025d8a601007387 */ /* 0x0005e80000100a00 */
[----:B-1----:R-:W3:Y:S04]  /*21700*/  LDL.LU.64 R164, [R1+0x1680] ;  /* 0x0016800001a47983 */ /* 0x002ee80000300a00 */
[----:B------:R-:W-:Y:S04]  /*21710*/  STL.64 [R1+0x27d0], R148 ;  /* 0x0027d09401007387 */ /* 0x000fe80000100a00 */
[----:B------:R-:W-:Y:S04]  /*21720*/  STL.64 [R1+0x27d8], R150 ;  /* 0x0027d89601007387 */ /* 0x000fe80000100a00 */
[----:B--2---:R-:W3:Y:S04]  /*21730*/  LDL.LU.64 R166, [R1+0x1688] ;  /* 0x0016880001a67983 */ /* 0x004ee80000300a00 */
[----:B------:R-:W-:Y:S04]  /*21740*/  STL.64 [R1+0x29c0], R68 ;  /* 0x0029c04401007387 */ /* 0x000fe80000100a00 */
[----:B------:R1:W-:Y:S04]  /*21750*/  STL.64 [R1+0x29c8], R70 ;  /* 0x0029c84601007387 */ /* 0x0003e80000100a00 */
[----:B------:R-:W2:Y:S04]  /*21760*/  LDL.LU.64 R160, [R1+0x11d0] ;  /* 0x0011d00001a07983 */ /* 0x000ea80000300a00 */
[----:B------:R-:W2:Y:S01]  /*21770*/  LDL.LU.64 R162, [R1+0x11d8] ;  /* 0x0011d80001a27983 */ /* 0x000ea20000300a00 */
[-C--:B-1----:R-:W-:Y:S11]  /*21780*/  HMMA.1688.F32.TF32 R68, R120, R144.reuse, R152 ;  /* 0x000000907844723c */ /* 0x082ff60000081098 */
[----:B------:R-:W-:Y:S11]  /*21790*/  @!UPT UIADD3 URZ, URZ, URZ, URZ ;  /* 0x0000003f3f3ff290 */ /* 0x000ff6000fffe03f */
[----:B------:R-:W-:Y:S01]  /*217a0*/  @!UPT UIADD3 URZ, URZ, URZ, URZ ;  /* 0x0000003f3f3ff290 */ /* 0x000fe2000fffe03f */
[----:B------:R-:W-:Y:S04]  /*217b0*/  STL.64 [R1+0x2ab0], R68 ;  /* 0x002ab04401007387 */ /* 0x000fe80000100a00 */
[----:B------:R1:W-:Y:S04]  /*217c0*/  STL.64 [R1+0x2ab8], R70 ;  /* 0x002ab84601007387 */ /* 0x0003e80000100a00 */
[----:B------:R-:W4:Y:S04]  /*217d0*/  LDL.LU.64 R156, [R1+0xf40] ;  /* 0x000f4000019c7983 */ /* 0x000f280000300a00 */
[----:B------:R-:W4:Y:S01]  /*217e0*/  LDL.LU.64 R158, [R1+0xf48] ;  /* 0x000f4800019e7983 */ /* 0x000f220000300a00 */
[-C--:B-1----:R-:W-:Y:S11]  /*217f0*/  HMMA.1688.F32.TF32 R68, R116, R144.reuse, R76 ;  /* 0x000000907444723c */ /* 0x082ff6000008104c */
[----:B------:R-:W-:Y:S11]  /*21800*/  @!UPT UIADD3 URZ, URZ, URZ, URZ ;  /* 0x0000003f3f3ff290 */ /* 0x000ff6000fffe03f */
[----:B------:R-:W-:Y:S01]  /*21810*/  @!UPT UIADD3 URZ, URZ, URZ, URZ ;  /* 0x0000003f3f3ff290 */ /* 0x000fe2000fffe03f */
[----:B------:R-:W-:Y:S04]  /*21820*/  STL.64 [R1+0x2b80], R68 ;  /* 0x002b804401007387 */ /* 0x000fe80000100a00 */
[----:B------:R1:W-:Y:S04]  /*21830*/  STL.64 [R1+0x2b88], R70 ;  /* 0x002b884601007387 */ /* 0x0003e80000100a00 */
[----:B------:R-:W4:Y:S04]  /*21840*/  LDL.LU.64 R152, [R1+0xd80] ;  /* 0x000d800001987983 */ /* 0x000f280000300a00 */
[----:B------:R-:W4:Y:S04]  /*21850*/  LDL.LU.64 R154, [R1+0xd88] ;  /* 0x000d8800019a7983 */ /* 0x000f280000300a00 */
[----:B------:R-:W4:Y:S04]  /*21860*/  LDL.LU.64 R148, [R1+0xb50] ;  /* 0x000b500001947983 */ /* 0x000f280000300a00 */
[----:B------:R-:W4:Y:S01]  /*21870*/  LDL.LU.64 R150, [R1+0xb58] ;  /* 0x000b580001967983 */ /* 0x000f220000300a00 */
[-C--:B-1----:R-:W-:Y:S03]  /*21880*/  HMMA.1688.F32.TF32 R68, R112, R144.reuse, R248 ;  /* 0x000000907044723c */ /* 0x082fe600000810f8 */
[----:B------:R-:W4:Y:S04]  /*21890*/  LDL.LU.64 R76, [R1+0x950] ;  /* 0x00095000014c7983 */ /* 0x000f280000300a00 */
[----:B------:R-:W4:Y:S01]  /*218a0*/  LDL.LU.64 R78, [R1+0x958] ;  /* 0x00095800014e7983 */ /* 0x000f220000300a00 */
[-C--:B------:R-:W-:Y:S08]  /*218b0*/  HMMA.1688.F32.TF32 R172, R108, R144.reuse, R236 ;  /* 0x000000906cac723c */ /* 0x080ff000000810ec */
[-C--:B------:R-:W-:Y:S08]  /*218c0*/  HMMA.1688.F32.TF32 R168, R80, R144.reuse, R228 ;  /* 0x0000009050a8723c */ /* 0x080ff000000810e4 */
[----:B------:R-:W-:Y:S01]  /*218d0*/  HMMA.1688.F32.TF32 R64, R84, R144, R64 ;  /* 0x000000905440723c */ /* 0x000fe20000081040 */
[----:B------:R1:W-:Y:S04]  /*218e0*/  STL.64 [R1+0x2c30], R68 ;  /* 0x002c304401007387 */ /* 0x0003e80000100a00 */
[----:B------:R1:W-:Y:S04]  /*218f0*/  STL.64 [R1+0x2c38], R70 ;  /* 0x002c384601007387 */ /* 0x0003e80000100a00 */
[----:B-1----:R-:W4:Y:S04]  /*21900*/  LDL.LU.64 R68, [R1+0x820] ;  /* 0x0008200001447983 */ /* 0x002f280000300a00 */
[----:B------:R-:W-:Y:S04]  /*21910*/  STL.64 [R1+0x2cc0], R172 ;  /* 0x002cc0ac01007387 */ /* 0x000fe80000100a00 */
[----:B------:R-:W-:Y:S04]  /*21920*/  STL.64 [R1+0x2cc8], R174 ;  /* 0x002cc8ae01007387 */ /* 0x000fe80000100a00 */
[----:B------:R-:W4:Y:S03]  /*21930*/  LDL.LU.64 R70, [R1+0x828] ;  /* 0x0008280001467983 */ /* 0x000f260000300a00 */
[----:B------:R-:W-:Y:S01]  /*21940*/  IMAD.MOV.U32 R145, RZ, RZ, R66 ;  /* 0x000000ffff917224 */ /* 0x000fe200078e0042 */
[----:B------:R-:W-:Y:S01]  /*21950*/  STL.64 [R1+0x2d30], R168 ;  /* 0x002d30a801007387 */ /* 0x000fe20000100a00 */
[----:B------:R-:W-:-:S03]  /*21960*/  IMAD.MOV.U32 R144, RZ, RZ, R67 ;  /* 0x000000ffff907224 */ /* 0x000fc600078e0043 */
[----:B------:R-:W-:Y:S04]  /*21970*/  STL.64 [R1+0x2d38], R170 ;  /* 0x002d38aa01007387 */ /* 0x000fe80000100a00 */
[----:B------:R3:W-:Y:S04]  /*21980*/  STL.64 [R1+0x2d80], R64 ;  /* 0x002d804001007387 */ /* 0x0007e80000100a00 */
[----:B------:R-:W-:Y:S04]  /*21990*/  STL [R1+0x3f98], R144 ;  /* 0x003f989001007387 */ /* 0x000fe80000100800 */
[----:B------:R-:W-:Y:S01]  /*219a0*/  STL [R1+0x3f94], R145 ;  /* 0x003f949101007387 */ /* 0x000fe20000100800 */
[----:B---3--:R-:W-:Y:S11]  /*219b0*/  HMMA.1688.F32.TF32 R64, R88, R72, R164 ;  /* 0x000000485840723c */ /* 0x008ff600000810a4 */
[----:B------:R-:W-:Y:S11]  /*219c0*/  @!UPT UIADD3 URZ, URZ, URZ, URZ ;  /* 0x0000003f3f3ff290 */ /* 0x000ff6000fffe03f */
[----:B------:R-:W-:Y:S02]  /*219d0*/  @!UPT UIADD3 URZ, URZ, URZ, URZ ;  /* 0x0000003f3f3ff290 */ /* 0x000fe4000fffe03f */
[----:B------:R-:W-:Y:S02]  /*219e0*/  IMAD.MOV.U32 R147, RZ, RZ, R67 ;  /* 0x000000ffff937224 */ /* 0x000fe400078e0043 */
[----:B------:R-:W-:-:S03]  /*219f0*/  IMAD.MOV.U32 R146, RZ, RZ, R66 ;  /* 0x000000ffff927224 */ /* 0x000fc600078e0042 */
[----:B------:R-:W-:Y:S01]  /*21a00*/  STL [R1+0x435c], R147 ;  /* 0x00435c9301007387 */ /* 0x000fe20000100800 */
[----:B------:R-:W-:-:S03]  /*21a10*/  IMAD.MOV.U32 R74, RZ, RZ, R64 ;  /* 0x000000ffff4a7224 */ /* 0x000fc600078e0040 */
[----:B------:R2:W-:Y:S01]  /*21a20*/  STL [R1+0x4358], R146 ;  /* 0x0043589201007387 */ /* 0x0005e20000100800 */
[----:B------:R-:W-:Y:S01]  /*21a30*/  IMAD.MOV.U32 R75, RZ, RZ, R65 ;  /* 0x000000ffff4b7224 */ /* 0x000fe200078e0041 */
[-C--:B--2---:R-:W-:Y:S08]  /*21a40*/  HMMA.1688.F32.TF32 R144, R92, R72.reuse, R160 ;  /* 0x000000485c90723c */ /* 0x084ff000000810a0 */
[-C--:B----4-:R-:W-:Y:S01]  /*21a50*/  HMMA.1688.F32.TF32 R64, R96, R72.reuse, R156 ;  /* 0x000000486040723c */ /* 0x090fe2000008109c */
[----:B------:R-:W-:Y:S04]  /*21a60*/  STL [R1+0x4354], R75 ;  /* 0x0043544b01007387 */ /* 0x000fe80000100800 */
[----:B------:R-:W-:Y:S04]  /*21a70*/  STL [R1+0x4350], R74 ;  /* 0x0043504a01007387 */ /* 0x000fe80000100800 */
[----:B------:R-:W2:Y:S06]  /*21a80*/  LDL.LU.64 R168, [R1+0x700] ;  /* 0x0007000001a87983 */ /* 0x000eac0000300a00 */
[----:B------:R-:W-:Y:S04]  /*21a90*/  STL.64 [R1+0x18c0], R144 ;  /* 0x0018c09001007387 */ /* 0x000fe80000100a00 */
[----:B------:R-:W-:Y:S04]  /*21aa0*/  STL.64 [R1+0x18c8], R146 ;  /* 0x0018c89201007387 */ /* 0x000fe80000100a00 */
[----:B------:R-:W2:Y:S04]  /*21ab0*/  LDL.LU.64 R170, [R1+0x708] ;  /* 0x0007080001aa7983 */ /* 0x000ea80000300a00 */
[----:B------:R-:W-:Y:S04]  /*21ac0*/  STL.64 [R1+0x1980], R64 ;  /* 0x0019804001007387 */ /* 0x000fe80000100a00 */
[----:B------:R1:W-:Y:S04]  /*21ad0*/  STL.64 [R1+0x1988], R66 ;  /* 0x0019884201007387 */ /* 0x0003e80000100a00 */
[----:B------:R-:W3:Y:S04]  /*21ae0*/  LDL.LU.64 R164, [R1+0x600] ;  /* 0x0006000001a47983 */ /* 0x000ee80000300a00 */
[----:B------:R-:W3:Y:S01]  /*21af0*/  LDL.LU.64 R166, [R1+0x608] ;  /* 0x0006080001a67983 */ /* 0x000ee20000300a00 */
        /* <DEDUP_REMOVED lines=10> */
[----:B------:R-:W1:Y:S11]  /*21ba0*/  LDSM.16.M88.4 R148, [R196+0x22000] ;  /* 0x02200000c494783b */ /* 0x000e760000000200 */
[----:B------:R-:W-:Y:S09]  /*21bb0*/  @!UPT UIADD3 URZ, URZ, URZ, URZ ;  /* 0x0000003f3f3ff290 */ /* 0x000ff2000fffe03f */
        /* <DEDUP_REMOVED lines=9> */
[----:B------:R-:W-:Y:S04]  /*21c50*/  STL [R1+0x4364], R150 ;  /* 0x0043649601007387 */ /* 0x000fe80000100800 */
[----:B------:R-:W-:Y:S01]  /*21c60*/  STL [R1+0x4360], R151 ;  /* 0x0043609701007387 */ /* 0x000fe20000100800 */
[-C--:B-1----:R-:W-:Y:S03]  /*21c70*/  HMMA.1688.F32.TF32 R64, R136, R72.reuse, R68 ;  /* 0x000000488840723c */ /* 0x082fe60000081044 */
[----:B------:R-:W4:Y:S04]  /*21c80*/  LDL.LU.64 R156, [R1+0xc0] ;  /* 0x0000c000019c7983 */ /* 0x000f280000300a00 */
[----:B------:R-:W4:Y:S11]  /*21c90*/  LDL.LU.64 R158, [R1+0xc8] ;  /* 0x0000c800019e7983 */ /* 0x000f360000300a00 */
[----:B------:R-:W-:Y:S05]  /*21ca0*/  @!UPT UIADD3 URZ, URZ, URZ, URZ ;  /* 0x0000003f3f3ff290 */ /* 0x000fea000fffe03f */
[----:B------:R-:W-:Y:S04]  /*21cb0*/  STL.64 [R1+0x23b0], R64 ;  /* 0x0023b04001007387 */ /* 0x000fe80000100a00 */
[----:B------:R-:W-:Y:S04]  /*21cc0*/  STL.64 [R1+0x23b8], R66 ;  /* 0x0023b84201007387 */ /* 0x000fe80000100a00 */
[----:B------:R-:W4:Y:S04]  /*21cd0*/  LDL.LU.64 R76, [R1+0xa0] ;  /* 0x0000a000014c7983 */ /* 0x000f280000300a00 */
[----:B------:R-:W4:Y:S04]  /*21ce0*/  LDL.LU.64 R78, [R1+0xa8] ;  /* 0x0000a800014e7983 */ /* 0x000f280000300a00 */
[----:B------:R-:W1:Y:S04]  /*21cf0*/  LDSM.16.M88.4 R64, [R196+0x22800] ;  /* 0x02280000c440783b */ /* 0x000e680000000200 */
[----:B------:R-:W4:Y:S04]  /*21d00*/  LDL.LU.64 R68, [R1+0x80] ;  /* 0x0000800001447983 */ /* 0x000f280000300a00 */
[----:B------:R-:W4:Y:S04]  /*21d10*/  LDL.LU.64 R70, [R1+0x88] ;  /* 0x0000880001467983 */ /* 0x000f280000300a00 */
[----:B-1----:R-:W-:Y:S04]  /*21d20*/  STL [R1+0x436c], R66 ;  /* 0x00436c4201007387 */ /* 0x002fe80000100800 */
[----:B------:R-:W-:Y:S01]  /*21d30*/  STL [R1+0x4368], R67 ;  /* 0x0043684301007387 */ /* 0x000fe20000100800 */
[-C--:B--2---:R-:W-:Y:S08]  /*21d40*/  HMMA.1688.F32.TF32 R172, R132, R72.reuse, R168 ;  /* 0x0000004884ac723c */ /* 0x084ff000000810a8 */
[-C--:B---3--:R-:W-:Y:S11]  /*21d50*/  HMMA.1688.F32.TF32 R168, R128, R72.reuse, R164 ;  /* 0x0000004880a8723c */ /* 0x088ff600000810a4 */
[----:B------:R-:W-:Y:S04]  /*21d60*/  @!UPT UIADD3 URZ, URZ, URZ, URZ ;  /* 0x0000003f3f3ff290 */ /* 0x000fe8000fffe03f */
[----:B------:R-:W-:Y:S04]  /*21d70*/  STL.64 [R1+0x2530], R172 ;  /* 0x002530ac01007387 */ /* 0x000fe80000100a00 */
[----:B------:R-:W-:Y:S01]  /*21d80*/  STL.64 [R1+0x2538], R174 ;  /* 0x002538ae01007387 */ /* 0x000fe20000100a00 */
[-C--:B----4-:R-:W-:Y:S03]  /*21d90*/  HMMA.1688.F32.TF32 R164, R124, R72.reuse, R160 ;  /* 0x000000487ca4723c */ /* 0x090fe600000810a0 */
[----:B------:R-:W-:Y:S04]  /*21da0*/  STL.64 [R1+0x2740], R168 ;  /* 0x002740a801007387 */ /* 0x000fe80000100a00 */
[----:B------:R-:W-:Y:S01]  /*21db0*/  STL.64 [R1+0x2748], R170 ;  /* 0x002748aa01007387 */ /* 0x000fe20000100a00 */
[-C--:B------:R-:W-:Y:S03]  /*21dc0*/  HMMA.1688.F32.TF32 R160, R120, R72.reuse, R144 ;  /* 0x0000004878a0723c */ /* 0x080fe60000081090 */
[----:B------:R-:W2:Y:S11]  /*21dd0*/  LDL.LU.64 R144, [R1+0x18f0] ;  /* 0x0018f00001907983 */ /* 0x000eb60000300a00 */
[----:B------:R-:W-:Y:S01]  /*21de0*/  @!UPT UIADD3 URZ, URZ, URZ, URZ ;  /* 0x0000003f3f3ff290 */ /* 0x000fe2000fffe03f */
[----:B------:R-:W-:Y:S04]  /*21df0*/  STL.64 [R1+0x2860], R164 ;  /* 0x002860a401007387 */ /* 0x000fe80000100a00 */
[----:B------:R-:W-:Y:S04]  /*21e00*/  STL.64 [R1+0x2868], R166 ;  /* 0x002868a601007387 */ /* 0x000fe80000100a00 */
[----:B------:R-:W2:Y:S04]  /*21e10*/  LDL.LU.64 R146, [R1+0x18f8] ;  /* 0x0018f80001927983 */ /* 0x000ea80000300a00 */
[----:B------:R-:W-:Y:S04]  /*21e20*/  STL.64 [R1+0x2a40], R160 ;  /* 0x002a40a001007387 */ /* 0x000fe80000100a00 */
[----:B------:R1:W-:Y:S02]  /*21e30*/  STL.64 [R1+0x2a48], R162 ;  /* 0x002a48a201007387 */ /* 0x0003e40000100a00 */
[-C--:B-1----:R-:W-:Y:S02]  /*21e40*/  HMMA.1688.F32.TF32 R160, R116, R72.reuse, R152 ;  /* 0x0000004874a0723c */ /* 0x082fe40000081098 */
[----:B------:R-:W3:Y:S04]  /*21e50*/  LDL.LU.64 R152, [R1+0x1280] ;  /* 0x0012800001987983 */ /* 0x000ee80000300a00 */
[----:B------:R-:W3:Y:S02]  /*21e60*/  LDL.LU.64 R154, [R1+0x1288] ;  /* 0x00128800019a7983 */ /* 0x000ee40000300a00 */
[-C--:B------:R-:W-:Y:S11]  /*21e70*/  HMMA.1688.F32.TF32 R156, R112, R72.reuse, R156 ;  /* 0x00000048709c723c */ /* 0x080ff6000008109c */
[----:B------:R-:W-:Y:S04]  /*21e80*/  @!UPT UIADD3 URZ, URZ, URZ, URZ ;  /* 0x0000003f3f3ff290 */ /* 0x000fe8000fffe03f */
[----:B------:R-:W-:Y:S04]  /*21e90*/  STL.64 [R1+0x2b20], R160 ;  /* 0x002b20a001007387 */ /* 0x000fe80000100a00 */
[----:B------:R-:W-:Y:S04]  /*21ea0*/  STL.64 [R1+0x2b28], R162 ;  /* 0x002b28a201007387 */ /* 0x000fe80000100a00 */
[----:B------:R-:W2:Y:S04]  /*21eb0*/  LDL.LU.64 R168, [R1+0xfe0] ;  /* 0x000fe00001a87983 */ /* 0x000ea80000300a00 */
[----:B------:R-:W2:Y:S04]  /*21ec0*/  LDL.LU.64 R170, [R1+0xfe8] ;  /* 0x000fe80001aa7983 */ /* 0x000ea80000300a00 */
[----:B------:R-:W-:Y:S04]  /*21ed0*/  STL.64 [R1+0x2be0], R156 ;  /* 0x002be09c01007387 */ /* 0x000fe80000100a00 */
[----:B------:R-:W-:Y:S01]  /*21ee0*/  STL.64 [R1+0x2be8], R158 ;  /* 0x002be89e01007387 */ /* 0x000fe20000100a00 */
[-C--:B------:R-:W-:Y:S03]  /*21ef0*/  HMMA.1688.F32.TF32 R76, R108, R72.reuse, R76 ;  /* 0x000000486c4c723c */ /* 0x080fe6000008104c */
[----:B------:R-:W2:Y:S04]  /*21f00*/  LDL.LU.64 R164, [R1+0xdc0] ;  /* 0x000dc00001a47983 */ /* 0x000ea80000300a00 */
[----:B------:R-:W2:Y:S01]  /*21f10*/  LDL.LU.64 R166, [R1+0xdc8] ;  /* 0x000dc80001a67983 */ /* 0x000ea20000300a00 */
[-C--:B------:R-:W-:Y:S11]  /*21f20*/  HMMA.1688.F32.TF32 R68, R80, R72.reuse, R68 ;  /* 0x000000485044723c */ /* 0x080ff60000081044 */
[----:B------:R-:W-:Y:S04]  /*21f30*/  @!UPT UIADD3 URZ, URZ, URZ, URZ ;  /* 0x0000003f3f3ff290 */ /* 0x000fe8000fffe03f */
[----:B------:R1:W-:Y:S04]  /*21f40*/  STL.64 [R1+0x2c80], R76 ;  /* 0x002c804c01007387 */ /* 0x0003e80000100a00 */
[----:B------:R1:W-:Y:S04]  /*21f50*/  STL.64 [R1+0x2c88], R78 ;  /* 0x002c884e01007387 */ /* 0x0003e80000100a00 */
[----:B-1----:R-:W2:Y:S04]  /*21f60*/  LDL.LU.64 R76, [R1+0xbb0] ;  /* 0x000bb000014c7983 */ /* 0x002ea80000300a00 */
[----:B------:R-:W2:Y:S04]  /*21f70*/  LDL.LU.64 R78, [R1+0xbb8] ;  /* 0x000bb800014e7983 */ /* 0x000ea80000300a00 */
[----:B------:R1:W-:Y:S04]  /*21f80*/  STL.64 [R1+0x2d00], R68 ;  /* 0x002d004401007387 */ /* 0x0003e80000100a00 */
[----:B------:R1:W-:Y:S04]  /*21f90*/  STL.64 [R1+0x2d08], R70 ;  /* 0x002d084601007387 */ /* 0x0003e80000100a00 */
[----:B------:R-:W2:Y:S04]  /*21fa0*/  LDL.LU.64 R160, [R1+0x9b0] ;  /* 0x0009b00001a07983 */ /* 0x000ea80000300a00 */
[----:B------:R-:W2:Y:S01]  /*21fb0*/  LDL.LU.64 R162, [R1+0x9b8] ;  /* 0x0009b80001a27983 */ /* 0x000ea20000300a00 */
[----:B------:R-:W-:Y:S03]  /*21fc0*/  HMMA.1688.F32.TF32 R60, R84, R72, R60 ;  /* 0x00000048543c723c */ /* 0x000fe6000008103c */
[----:B-1----:R-:W2:Y:S04]  /*21fd0*/  LDL.LU.64 R68, [R1+0x830] ;  /* 0x0008300001447983 */ /* 0x002ea80000300a00 */
[----:B------:R-:W2:Y:S11]  /*21fe0*/  LDL.LU.64 R70, [R1+0x838] ;  /* 0x0008380001467983 */ /* 0x000eb60000300a00 */
[----:B------:R-:W-:Y:S05]  /*21ff0*/  @!UPT UIADD3 URZ, URZ, URZ, URZ ;  /* 0x0000003f3f3ff290 */ /* 0x000fea000fffe03f */
[----:B------:R1:W-:Y:S04]  /*22000*/  STL.64 [R1+0x2d60], R60 ;  /* 0x002d603c01007387 */ /* 0x0003e80000100a00 */
[----:B------:R1:W-:Y:S01]  /*22010*/  STL.64 [R1+0x2d68], R62 ;  /* 0x002d683e01007387 */ /* 0x0003e20000100a00 */
[-C--:B--2---:R-:W-:Y:S11]  /*22020*/  HMMA.1688.F32.TF32 R156, R88, R148.reuse, R144 ;  /* 0x00000094589c723c */ /* 0x084ff60000081090 */
[----:B------:R-:W-:Y:S11]  /*22030*/  @!UPT UIADD3 URZ, URZ, URZ, URZ ;  /* 0x0000003f3f3ff290 */ /* 0x000ff6000fffe03f */
[----:B------:R-:W-:Y:S02]  /*22040*/  @!UPT UIADD3 URZ, URZ, URZ, URZ ;  /* 0x0000003f3f3ff290 */ /* 0x000fe4000fffe03f */
[----:B------:R-:W-:Y:S02]  /*22050*/  IMAD.MOV.U32 R74, RZ, RZ, R159 ;  /* 0x000000ffff4a7224 */ /* 0x000fe400078e009f */
[----:B------:R-:W-:Y:S02]  /*22060*/  IMAD.MOV.U32 R75, RZ, RZ, R158 ;  /* 0x000000ffff4b7224 */ /* 0x000fe400078e009e */
[----:B------:R-:W-:Y:S02]  /*22070*/  IMAD.MOV.U32 R147, RZ, RZ, R156 ;  /* 0x000000ffff937224 */ /* 0x000fe400078e009c */
[----:B------:R-:W-:Y:S01]  /*22080*/  IMAD.MOV.U32 R146, RZ, RZ, R157 ;  /* 0x000000ffff927224 */ /* 0x000fe200078e009d */
[----:B------:R-:W-:Y:S04]  /*22090*/  STL [R1+0x437c], R74 ;  /* 0x00437c4a01007387 */ /* 0x000fe80000100800 */
[----:B------:R3:W-:Y:S04]  /*220a0*/  STL [R1+0x4378], R75 ;  /* 0x0043784b01007387 */ /* 0x0007e80000100800 */
[----:B------:R-:W-:Y:S04]  /*220b0*/  STL [R1+0x4374], R147 ;  /* 0x0043749301007387 */ /* 0x000fe80000100800 */
[----:B------:R2:W-:Y:S04]  /*220c0*/  STL [R1+0x4370], R146 ;  /* 0x0043709201007387 */ /* 0x0005e80000100800 */
[----:B-1----:R-:W4:Y:S04]  /*220d0*/  LDL.LU.64 R60, [R1+0x6f0] ;  /* 0x0006f000013c7983 */ /* 0x002f280000300a00 */
[----:B------:R-:W4:Y:S01]  /*220e0*/  LDL.LU.64 R62, [R1+0x6f8] ;  /* 0x0006f800013e7983 */ /* 0x000f220000300a00 */
[-C--:B---3--:R-:W-:Y:S11]  /*220f0*/  HMMA.1688.F32.TF32 R72, R92, R148.reuse, R152 ;  /* 0x000000945c48723c */ /* 0x088ff60000081098 */
[----:B------:R-:W-:Y:S11]  /*22100*/  @!UPT UIADD3 URZ, URZ, URZ, URZ ;  /* 0x0000003f3f3ff290 */ /* 0x000ff6000fffe03f */
[----:B------:R-:W-:Y:S01]  /*22110*/  @!UPT UIADD3 URZ, URZ, URZ, URZ ;  /* 0x0000003f3f3ff290 */ /* 0x000fe2000fffe03f */
[----:B------:R-:W-:Y:S04]  /*22120*/  STL.64 [R1+0x11d0], R72 ;  /* 0x0011d04801007387 */ /* 0x000fe80000100a00 */
[----:B------:R1:W-:Y:S04]  /*22130*/  STL.64 [R1+0x11d8], R74 ;  /* 0x0011d84a01007387 */ /* 0x0003e80000100a00 */
[----:B------:R-:W3:Y:S04]  /*22140*/  LDL.LU.64 R156, [R1+0x5f0] ;  /* 0x0005f000019c7983 */ /* 0x000ee80000300a00 */
[----:B------:R-:W3:Y:S04]  /*22150*/  LDL.LU.64 R158, [R1+0x5f8] ;  /* 0x0005f800019e7983 */ /* 0x000ee80000300a00 */
[----:B------:R-:W3:Y:S04]  /*22160*/  LDL.LU.64 R152, [R1+0x110] ;  /* 0x0001100001987983 */ /* 0x000ee80000300a00 */
[----:B------:R-:W3:Y:S04]  /*22170*/  LDL.LU.64 R154, [R1+0x118] ;  /* 0x00011800019a7983 */ /* 0x000ee80000300a00 */
[----:B------:R-:W3:Y:S04]  /*22180*/  LDL.LU.64 R144, [R1+0xf0] ;  /* 0x0000f00001907983 */ /* 0x000ee80000300a00 */
[----:B--2---:R-:W2:Y:S01]  /*22190*/  LDL.LU.64 R146, [R1+0xf8] ;  /* 0x0000f80001927983 */ /* 0x004ea20000300a00 */
[-C--:B------:R-:W-:Y:S08]  /*221a0*/  HMMA.1688.F32.TF32 R168, R96, R148.reuse, R168 ;  /* 0x0000009460a8723c */ /* 0x080ff000000810a8 */
[-C--:B------:R-:W-:Y:S11]  /*221b0*/  HMMA.1688.F32.TF32 R164, R100, R148.reuse, R164 ;  /* 0x0000009464a4723c */ /* 0x080ff600000810a4 */
[----:B------:R-:W-:Y:S04]  /*221c0*/  @!UPT UIADD3 URZ, URZ, URZ, URZ ;  /* 0x0000003f3f3ff290 */ /* 0x000fe8000fffe03f */
[----:B------:R-:W-:Y:S01]  /*221d0*/  STL.64 [R1+0x1700], R168 ;  /* 0x001700a801007387 */ /* 0x000fe20000100a00 */
[-C--:B-1----:R-:W-:Y:S03]  /*221e0*/  HMMA.1688.F32.TF32 R72, R104, R148.reuse, R76 ;  /* 0x000000946848723c */ /* 0x082fe6000008104c */
[----:B------:R-:W-:Y:S04]  /*221f0*/  STL.64 [R1+0x1708], R170 ;  /* 0x001708aa01007387 */ /* 0x000fe80000100a00 */
[----:B------:R-:W2:Y:S04]  /*22200*/  LDL.LU.64 R76, [R1+0xd0] ;  /* 0x0000d000014c7983 */ /* 0x000ea80000300a00 */
[----:B------:R-:W-:Y:S04]  /*22210*/  STL.64 [R1+0x1930], R164 ;  /* 0x001930a401007387 */ /* 0x000fe80000100a00 */
[----:B------:R-:W-:Y:S04]  /*22220*/  STL.64 [R1+0x1938], R166 ;  /* 0x001938a601007387 */ /* 0x000fe80000100a00 */
[----:B------:R-:W2:Y:S01]  /*22230*/  LDL.LU.64 R78, [R1+0xd8] ;  /* 0x0000d800014e7983 */ /* 0x000ea20000300a00 */
[-C--:B------:R-:W-:Y:S03]  /*22240*/  HMMA.1688.F32.TF32 R160, R140, R148.reuse, R160 ;  /* 0x000000948ca0723c */ /* 0x080fe600000810a0 */
[----:B------:R1:W-:Y:S04]  /*22250*/  STL.64 [R1+0x1b00], R72 ;  /* 0x001b004801007387 */ /* 0x0003e80000100a00 */
[----:B------:R1:W-:Y:S04]  /*22260*/  STL.64 [R1+0x1b08], R74 ;  /* 0x001b084a01007387 */ /* 0x0003e80000100a00 */
[----:B-1----:R-:W2:Y:S04]  /*22270*/  LDL.LU.64 R72, [R1+0xb0] ;  /* 0x0000b00001487983 */ /* 0x002ea80000300a00 */
[----:B------:R-:W2:Y:S08]  /*22280*/  LDL.LU.64 R74, [R1+0xb8] ;  /* 0x0000b800014a7983 */ /* 0x000eb00000300a00 */
[----:B------:R-:W-:Y:S04]  /*22290*/  STL.64 [R1+0x1cd0], R160 ;  /* 0x001cd0a001007387 */ /* 0x000fe80000100a00 */
[----:B------:R1:W-:Y:S02]  /*222a0*/  STL.64 [R1+0x1cd8], R162 ;  /* 0x001cd8a201007387 */ /* 0x0003e40000100a00 */
[-C--:B-1----:R-:W-:Y:S02]  /*222b0*/  HMMA.1688.F32.TF32 R160, R136, R148.reuse, R68 ;  /* 0x0000009488a0723c */ /* 0x082fe40000081044 */
[----:B------:R-:W2:Y:S04]  /*222c0*/  LDL.LU.64 R68, [R1+0x90] ;  /* 0x0000900001447983 */ /* 0x000ea80000300a00 */
[----:B------:R-:W2:Y:S11]  /*222d0*/  LDL.LU.64 R70, [R1+0x98] ;  /* 0x0000980001467983 */ /* 0x000eb60000300a00 */
[----:B------:R-:W-:Y:S06]  /*222e0*/  @!UPT UIADD3 URZ, URZ, URZ, URZ ;  /* 0x0000003f3f3ff290 */ /* 0x000fec000fffe03f */
[----:B------:R-:W-:Y:S04]  /*222f0*/  STL.64 [R1+0x1f80], R160 ;  /* 0x001f80a001007387 */ /* 0x000fe80000100a00 */
[----:B------:R4:W-:Y:S02]  /*22300*/  STL.64 [R1+0x1f88], R162 ;  /* 0x001f88a201007387 */ /* 0x0009e40000100a00 */
[-C--:B----4-:R-:W-:Y:S02]  /*22310*/  HMMA.1688.F32.TF32 R160, R132, R148.reuse, R60 ;  /* 0x0000009484a0723c */ /* 0x090fe4000008103c */
[----:B------:R-:W4:Y:S04]  /*22320*/  LDL.LU.64 R60, [R1+0x70] ;  /* 0x00007000013c7983 */ /* 0x000f280000300a00 */
[----:B------:R-:W4:Y:S02]  /*22330*/  LDL.LU.64 R62, [R1+0x78] ;  /* 0x00007800013e7983 */ /* 0x000f240000300a00 */
[-C--:B---3--:R-:W-:Y:S08]  /*22340*/  HMMA.1688.F32.TF32 R156, R128, R148.reuse, R156 ;  /* 0x00000094809c723c */ /* 0x088ff0000008109c */
[-C--:B------:R-:W-:Y:S07]  /*22350*/  HMMA.1688.F32.TF32 R152, R124, R148.reuse, R152 ;  /* 0x000000947c98723c */ /* 0x080fee0000081098 */
[----:B------:R-:W-:Y:S01]  /*22360*/  STL.64 [R1+0x2470], R160 ;  /* 0x002470a001007387 */ /* 0x000fe20000100a00 */
[-C--:B--2---:R-:W-:Y:S03]  /*22370*/  HMMA.1688.F32.TF32 R144, R120, R148.reuse, R144 ;  /* 0x000000947890723c */ /* 0x084fe60000081090 */
[----:B------:R-:W-:Y:S04]  /*22380*/  STL.64 [R1+0x2478], R162 ;  /* 0x002478a201007387 */ /* 0x000fe80000100a00 */
[----:B------:R1:W-:Y:S04]  /*22390*/  STL.64 [R1+0x25e0], R156 ;  /* 0x0025e09c01007387 */ /* 0x0003e80000100a00 */
[----:B------:R2:W-:Y:S04]  /*223a0*/  STL.64 [R1+0x25e8], R158 ;  /* 0x0025e89e01007387 */ /* 0x0005e80000100a00 */
[----:B-1----:R-:W3:Y:S04]  /*223b0*/  LDL.LU.64 R156, [R1+0x1910] ;  /* 0x00191000019c7983 */ /* 0x002ee80000300a00 */
[----:B------:R1:W-:Y:S04]  /*223c0*/  STL.64 [R1+0x27e0], R152 ;  /* 0x0027e09801007387 */ /* 0x0003e80000100a00 */
[----:B------:R1:W-:Y:S04]  /*223d0*/  STL.64 [R1+0x27e8], R154 ;  /* 0x0027e89a01007387 */ /* 0x0003e80000100a00 */
[----:B--2---:R-:W3:Y:S04]  /*223e0*/  LDL.LU.64 R158, [R1+0x1918] ;  /* 0x00191800019e7983 */ /* 0x004ee80000300a00 */
[----:B------:R2:W-:Y:S04]  /*223f0*/  STL.64 [R1+0x29d0], R144 ;  /* 0x0029d09001007387 */ /* 0x0005e80000100a00 */
[----:B------:R2:W-:Y:S04]  /*22400*/  STL.64 [R1+0x29d8], R146 ;  /* 0x0029d89201007387 */ /* 0x0005e80000100a00 */
[----:B-1----:R-:W3:Y:S04]  /*22410*/  LDL.LU.64 R152, [R1+0x1290] ;  /* 0x0012900001987983 */ /* 0x002ee80000300a00 */
[----:B------:R-:W3:Y:S01]  /*22420*/  LDL.LU.64 R154, [R1+0x1298] ;  /* 0x00129800019a7983 */ /* 0x000ee20000300a00 */
[-C--:B------:R-:W-:Y:S03]  /*22430*/  HMMA.1688.F32.TF32 R76, R116, R148.reuse, R76 ;  /* 0x00000094744c723c */ /* 0x080fe6000008104c */
[----:B--2---:R-:W2:Y:S04]  /*22440*/  LDL.LU.64 R144, [R1+0xfa0] ;  /* 0x000fa00001907983 */ /* 0x004ea80000300a00 */
[----:B------:R-:W2:Y:S01]  /*22450*/  LDL.LU.64 R146, [R1+0xfa8] ;  /* 0x000fa80001927983 */ /* 0x000ea20000300a00 */
[-C--:B------:R-:W-:Y:S11]  /*22460*/  HMMA.1688.F32.TF32 R72, R112, R148.reuse, R72 ;  /* 0x000000947048723c */ /* 0x080ff60000081048 */
[----:B------:R-:W-:Y:S04]  /*22470*/  @!UPT UIADD3 URZ, URZ, URZ, URZ ;  /* 0x0000003f3f3ff290 */ /* 0x000fe8000fffe03f */
[----:B------:R1:W-:Y:S04]  /*22480*/  STL.64 [R1+0x2ac0], R76 ;  /* 0x002ac04c01007387 */ /* 0x0003e80000100a00 */
[----:B------:R1:W-:Y:S04]  /*22490*/  STL.64 [R1+0x2ac8], R78 ;  /* 0x002ac84e01007387 */ /* 0x0003e80000100a00 */
[----:B-1----:R-:W2:Y:S04]  /*224a0*/  LDL.LU.64 R76, [R1+0xdb0] ;  /* 0x000db000014c7983 */ /* 0x002ea80000300a00 */
[----:B------:R-:W2:Y:S04]  /*224b0*/  LDL.LU.64 R78, [R1+0xdb8] ;  /* 0x000db800014e7983 */ /* 0x000ea80000300a00 */
[----:B------:R1:W-:Y:S01]  /*224c0*/  STL.64 [R1+0x2b90], R72 ;  /* 0x002b904801007387 */ /* 0x0003e20000100a00 */
[-C--:B------:R-:W-:Y:S03]  /*224d0*/  HMMA.1688.F32.TF32 R68, R108, R148.reuse, R68 ;  /* 0x000000946c44723c */ /* 0x080fe60000081044 */
[----:B------:R1:W-:Y:S04]  /*224e0*/  STL.64 [R1+0x2b98], R74 ;  /* 0x002b984a01007387 */ /* 0x0003e80000100a00 */
[----:B-1----:R-:W2:Y:S04]  /*224f0*/  LDL.LU.64 R72, [R1+0xb70] ;  /* 0x000b700001487983 */ /* 0x002ea80000300a00 */
[----:B------:R-:W2:Y:S11]  /*22500*/  LDL.LU.64 R74, [R1+0xb78] ;  /* 0x000b7800014a7983 */ /* 0x000eb60000300a00 */
[----:B------:R-:W-:Y:S01]  /*22510*/  @!UPT UIADD3 URZ, URZ, URZ, URZ ;  /* 0x0000003f3f3ff290 */ /* 0x000fe2000fffe03f */
[----:B------:R-:W-:Y:S04]  /*22520*/  STL.64 [R1+0x2c40], R68 ;  /* 0x002c404401007387 */ /* 0x000fe80000100a00 */
[----:B------:R4:W-:Y:S02]  /*22530*/  STL.64 [R1+0x2c48], R70 ;  /* 0x002c484601007387 */ /* 0x0009e40000100a00 */
[-C--:B----4-:R-:W-:Y:S02]  /*22540*/  HMMA.1688.F32.TF32 R68, R80, R148.reuse, R60 ;  /* 0x000000945044723c */ /* 0x090fe4000008103c */
[----:B------:R-:W4:Y:S04]  /*22550*/  LDL.LU.64 R60, [R1+0x980] ;  /* 0x00098000013c7983 */ /* 0x000f280000300a00 */
[----:B------:R-:W4:Y:S11]  /*22560*/  LDL.LU.64 R62, [R1+0x988] ;  /* 0x00098800013e7983 */ /* 0x000f360000300a00 */
[----:B------:R-:W-:Y:S06]  /*22570*/  @!UPT UIADD3 URZ, URZ, URZ, URZ ;  /* 0x0000003f3f3ff290 */ /* 0x000fec000fffe03f */
[----:B------:R1:W-:Y:S04]  /*22580*/  STL.64 [R1+0x2cd0], R68 ;  /* 0x002cd04401007387 */ /* 0x0003e80000100a00 */
[----:B------:R1:W-:Y:S04]  /*22590*/  STL.64 [R1+0x2cd8], R70 ;  /* 0x002cd84601007387 */ /* 0x0003e80000100a00 */
[----:B-1----:R-:W4:Y:S04]  /*225a0*/  LDL.LU.64 R68, [R1+0x860] ;  /* 0x0008600001447983 */ /* 0x002f280000300a00 */
[----:B------:R-:W4:Y:S01]  /*225b0*/  LDL.LU.64 R70, [R1+0x868] ;  /* 0x0008680001467983 */ /* 0x000f220000300a00 */
[----:B------:R-:W-:Y:S11]  /*225c0*/  HMMA.1688.F32.TF32 R56, R84, R148, R56 ;  /* 0x000000945438723c */ /* 0x000ff60000081038 */
[----:B------:R-:W-:Y:S11]  /*225d0*/  @!UPT UIADD3 URZ, URZ, URZ, URZ ;  /* 0x0000003f3f3ff290 */ /* 0x000ff6000fffe03f */
[----:B------:R-:W-:Y:S01]  /*225e0*/  @!UPT UIADD3 URZ, URZ, URZ, URZ ;  /* 0x0000003f3f3ff290 */ /* 0x000fe2000fffe03f */
[----:B------:R-:W-:Y:S04]  /*225f0*/  STL.64 [R1+0x2d40], R56 ;  /* 0x002d403801007387 */ /* 0x000fe80000100a00 */
[----:B------:R1:W-:Y:S01]  /*22600*/  STL.64 [R1+0x2d48], R58 ;  /* 0x002d483a01007387 */ /* 0x0003e20000100a00 */
[-C--:B---3--:R-:W-:Y:S08]  /*22610*/  HMMA.1688.F32.TF32 R156, R88, R64.reuse, R156 ;  /* 0x00000040589c723c */ /* 0x088ff0000008109c */
[-C--:B-1----:R-:W-:Y:S11]  /*22620*/  HMMA.1688.F32.TF32 R56, R92, R64.reuse, R152 ;  /* 0x000000405c38723c */ /* 0x082ff60000081098 */
[----:B------:R-:W-:Y:S05]  /*22630*/  @!UPT UIADD3 URZ, URZ, URZ, URZ ;  /* 0x0000003f3f3ff290 */ /* 0x000fea000fffe03f */
[----:B------:R-:W-:Y:S02]  /*22640*/  IMAD.MOV.U32 R151, RZ, RZ, R159 ;  /* 0x000000ffff977224 */ /* 0x000fe400078e009f */
[----:B------:R-:W-:Y:S02]  /*22650*/  IMAD.MOV.U32 R150, RZ, RZ, R158 ;  /* 0x000000ffff967224 */ /* 0x000fe400078e009e */
[----:B------:R-:W-:Y:S02]  /*22660*/  IMAD.MOV.U32 R66, RZ, RZ, R156 ;  /* 0x000000ffff427224 */ /* 0x000fe400078e009c */
[----:B------:R-:W-:Y:S01]  /*22670*/  IMAD.MOV.U32 R67, RZ, RZ, R157 ;  /* 0x000000ffff437224 */ /* 0x000fe200078e009d */
[----:B------:R-:W-:Y:S04]  /*22680*/  STL [R1+0x438c], R151 ;  /* 0x00438c9701007387 */ /* 0x000fe80000100800 */
[----:B------:R-:W-:Y:S04]  /*22690*/  STL [R1+0x4388], R150 ;  /* 0x0043889601007387 */ /* 0x000fe80000100800 */
[----:B------:R-:W-:Y:S04]  /*226a0*/  STL [R1+0x4384], R66 ;  /* 0x0043844201007387 */ /* 0x000fe80000100800 */
[----:B------:R-:W-:Y:S04]  /*226b0*/  STL [R1+0x4380], R67 ;  /* 0x0043804301007387 */ /* 0x000fe80000100800 */
[----:B------:R-:W3:Y:S04]  /*226c0*/  LDL.LU.64 R160, [R1+0x730] ;  /* 0x0007300001a07983 */ /* 0x000ee80000300a00 */
[----:B------:R-:W3:Y:S04]  /*226d0*/  LDL.LU.64 R162, [R1+0x738] ;  /* 0x0007380001a27983 */ /* 0x000ee80000300a00 */
[----:B------:R-:W-:Y:S04]  /*226e0*/  STL.64 [R1+0x10a0], R56 ;  /* 0x0010a03801007387 */ /* 0x000fe80000100a00 */
[----:B------:R2:W-:Y:S04]  /*226f0*/  STL.64 [R1+0x10a8], R58 ;  /* 0x0010a83a01007387 */ /* 0x0005e80000100a00 */
[----:B------:R-:W3:Y:S04]  /*22700*/  LDL.LU.64 R156, [R1+0x620] ;  /* 0x00062000019c7983 */ /* 0x000ee80000300a00 */
[----:B------:R-:W3:Y:S01]  /*22710*/  LDL.LU.64 R158, [R1+0x628] ;  /* 0x00062800019e7983 */ /* 0x000ee20000300a00 */
[-C--:B--2---:R-:W-:Y:S11]  /*22720*/  HMMA.1688.F32.TF32 R56, R96, R64.reuse, R144 ;  /* 0x000000406038723c */ /* 0x084ff60000081090 */
[----:B------:R-:W-:Y:S11]  /*22730*/  @!UPT UIADD3 URZ, URZ, URZ, URZ ;  /* 0x0000003f3f3ff290 */ /* 0x000ff6000fffe03f */
[----:B------:R-:W-:Y:S01]  /*22740*/  @!UPT UIADD3 URZ, URZ, URZ, URZ ;  /* 0x0000003f3f3ff290 */ /* 0x000fe2000fffe03f */
        /* <DEDUP_REMOVED lines=8> */
[----:B------:R1:W-:Y:S02]  /*227d0*/  STL.64 [R1+0x16b8], R58 ;  /* 0x0016b83a01007387 */ /* 0x0003e40000100a00 */
[-C--:B-1----:R-:W-:Y:S02]  /*227e0*/  HMMA.1688.F32.TF32 R56, R104, R64.reuse, R72 ;  /* 0x000000406838723c */ /* 0x082fe40000081048 */
[----:B------:R-:W2:Y:S04]  /*227f0*/  LDL.LU.64 R72, [R1+0x1e0] ;  /* 0x0001e00001487983 */ /* 0x000ea80000300a00 */
[----:B------:R-:W2:Y:S11]  /*22800*/  LDL.LU.64 R74, [R1+0x1e8] ;  /* 0x0001e800014a7983 */ /* 0x000eb60000300a00 */
[----:B------:R-:W-:Y:S06]  /*22810*/  @!UPT UIADD3 URZ, URZ, URZ, URZ ;  /* 0x0000003f3f3ff290 */ /* 0x000fec000fffe03f */
[----:B------:R-:W-:Y:S04]  /*22820*/  STL.64 [R1+0x1960], R56 ;  /* 0x0019603801007387 */ /* 0x000fe80000100a00 */
[----:B------:R4:W-:Y:S04]  /*22830*/  STL.64 [R1+0x1968], R58 ;  /* 0x0019683a01007387 */ /* 0x0009e80000100a00 */
[----:B------:R-:W2:Y:S04]  /*22840*/  LDL.LU.64 R148, [R1+0x1a0] ;  /* 0x0001a00001947983 */ /* 0x000ea80000300a00 */
[----:B------:R-:W2:Y:S01]  /*22850*/  LDL.LU.64 R150, [R1+0x1a8] ;  /* 0x0001a80001967983 */ /* 0x000ea20000300a00 */
[-C--:B----4-:R-:W-:Y:S03]  /*22860*/  HMMA.1688.F32.TF32 R56, R140, R64.reuse, R60 ;  /* 0x000000408c38723c */ /* 0x090fe6000008103c */
[----:B------:R-:W1:Y:S11]  /*22870*/  LDSM.16.M88.4 R60, [R196+0x23000] ;  /* 0x02300000c43c783b */ /* 0x000e760000000200 */
[----:B------:R-:W-:Y:S09]  /*22880*/  @!UPT UIADD3 URZ, URZ, URZ, URZ ;  /* 0x0000003f3f3ff290 */ /* 0x000ff2000fffe03f */
[----:B------:R-:W-:Y:S04]  /*22890*/  STL.64 [R1+0x1b30], R56 ;  /* 0x001b303801007387 */ /* 0x000fe80000100a00 */
[----:B------:R4:W-:Y:S02]  /*228a0*/  STL.64 [R1+0x1b38], R58 ;  /* 0x001b383a01007387 */ /* 0x0009e40000100a00 */
[-C--:B----4-:R-:W-:Y:S02]  /*228b0*/  HMMA.1688.F32.TF32 R56, R136, R64.reuse, R68 ;  /* 0x000000408838723c */ /* 0x090fe40000081044 */
[----:B-1----:R-:W-:Y:S04]  /*228c0*/  STL [R1+0x4394], R62 ;  /* 0x0043943e01007387 */ /* 0x002fe80000100800 */
[----:B------:R-:W-:Y:S04]  /*228d0*/  STL [R1+0x4390], R63 ;  /* 0x0043903f01007387 */ /* 0x000fe80000100800 */
[----:B------:R-:W4:Y:S04]  /*228e0*/  LDL.LU.64 R68, [R1+0x180] ;  /* 0x0001800001447983 */ /* 0x000f280000300a00 */
[----:B------:R-:W4:Y:S09]  /*228f0*/  LDL.LU.64 R70, [R1+0x188] ;  /* 0x0001880001467983 */ /* 0x000f320000300a00 */
[----:B------:R-:W-:Y:S04]  /*22900*/  STL.64 [R1+0x1cf0], R56 ;  /* 0x001cf03801007387 */ /* 0x000fe80000100a00 */
[----:B------:R-:W-:Y:S04]  /*22910*/  STL.64 [R1+0x1cf8], R58 ;  /* 0x001cf83a01007387 */ /* 0x000fe80000100a00 */
[----:B------:R-:W1:Y:S04]  /*22920*/  LDSM.16.M88.4 R56, [R196+0x23800] ;  /* 0x02380000c438783b */ /* 0x000e680000000200 */
[----:B------:R-:W4:Y:S04]  /*22930*/  LDL.LU.64 R144, [R1+0x160] ;  /* 0x0001600001907983 */ /* 0x000f280000300a00 */
[----:B------:R-:W4:Y:S04]  /*22940*/  LDL.LU.64 R146, [R1+0x168] ;  /* 0x0001680001927983 */ /* 0x000f280000300a00 */
[----:B------:R-:W4:Y:S04]  /*22950*/  LDL.LU.64 R76, [R1+0x140] ;  /* 0x00014000014c7983 */ /* 0x000f280000300a00 */
[----:B------:R-:W4:Y:S01]  /*22960*/  LDL.LU.64 R78, [R1+0x148] ;  /* 0x00014800014e7983 */ /* 0x000f220000300a00 */
[-C--:B---3--:R-:W-:Y:S08]  /*22970*/  HMMA.1688.F32.TF32 R164, R132, R64.reuse, R160 ;  /* 0x0000004084a4723c */ /* 0x088ff000000810a0 */
[-C--:B------:R-:W-:Y:S01]  /*22980*/  HMMA.1688.F32.TF32 R160, R128, R64.reuse, R156 ;  /* 0x0000004080a0723c */ /* 0x080fe2000008109c */
[----:B-1----:R-:W-:Y:S04]  /*22990*/  STL [R1+0x439c], R58 ;  /* 0x00439c3a01007387 */ /* 0x002fe80000100800 */
[----:B------:R-:W-:Y:S10]  /*229a0*/  STL [R1+0x4398], R59 ;  /* 0x0043983b01007387 */ /* 0x000ff40000100800 */
[----:B------:R-:W-:Y:S04]  /*229b0*/  STL.64 [R1+0x23c0], R164 ;  /* 0x0023c0a401007387 */ /* 0x000fe80000100a00 */
[----:B------:R-:W-:Y:S01]  /*229c0*/  STL.64 [R1+0x23c8], R166 ;  /* 0x0023c8a601007387 */ /* 0x000fe20000100a00 */
[-C--:B--2---:R-:W-:Y:S03]  /*229d0*/  HMMA.1688.F32.TF32 R156, R124, R64.reuse, R152 ;  /* 0x000000407c9c723c */ /* 0x084fe60000081098 */
        /* <DEDUP_REMOVED lines=12> */
[----:B------:R-:W3:Y:S11]  /*22aa0*/  LDL.LU.64 R150, [R1+0x12e8] ;  /* 0x0012e80001967983 */ /* 0x000ef60000300a00 */
[----:B------:R-:W-:Y:S06]  /*22ab0*/  @!UPT UIADD3 URZ, URZ, URZ, URZ ;  /* 0x0000003f3f3ff290 */ /* 0x000fec000fffe03f */
[----:B------:R-:W-:Y:S04]  /*22ac0*/  STL.64 [R1+0x2a50], R152 ;  /* 0x002a509801007387 */ /* 0x000fe80000100a00 */
[----:B------:R4:W-:Y:S02]  /*22ad0*/  STL.64 [R1+0x2a58], R154 ;  /* 0x002a589a01007387 */ /* 0x0009e40000100a00 */
[-C--:B----4-:R-:W-:Y:S02]  /*22ae0*/  HMMA.1688.F32.TF32 R152, R112, R64.reuse, R68 ;  /* 0x000000407098723c */ /* 0x090fe40000081044 */
[----:B------:R-:W4:Y:S04]  /*22af0*/  LDL.LU.64 R68, [R1+0x1010] ;  /* 0x0010100001447983 */ /* 0x000f280000300a00 */
[----:B------:R-:W4:Y:S11]  /*22b00*/  LDL.LU.64 R70, [R1+0x1018] ;  /* 0x0010180001467983 */ /* 0x000f360000300a00 */
[----:B------:R-:W-:Y:S06]  /*22b10*/  @!UPT UIADD3 URZ, URZ, URZ, URZ ;  /* 0x0000003f3f3ff290 */ /* 0x000fec000fffe03f */
[----:B------:R-:W-:Y:S04]  /*22b20*/  STL.64 [R1+0x2b30], R152 ;  /* 0x002b309801007387 */ /* 0x000fe80000100a00 */
[----:B------:R-:W-:Y:S04]  /*22b30*/  STL.64 [R1+0x2b38], R154 ;  /* 0x002b389a01007387 */ /* 0x000fe80000100a00 */
[----:B------:R-:W4:Y:S04]  /*22b40*/  LDL.LU.64 R160, [R1+0xde0] ;  /* 0x000de00001a07983 */ /* 0x000f280000300a00 */
[----:B------:R-:W4:Y:S01]  /*22b50*/  LDL.LU.64 R162, [R1+0xde8] ;  /* 0x000de80001a27983 */ /* 0x000f220000300a00 */
[-C--:B------:R-:W-:Y:S08]  /*22b60*/  HMMA.1688.F32.TF32 R144, R108, R64.reuse, R144 ;  /* 0x000000406c90723c */ /* 0x080ff00000081090 */
[-C--:B------:R-:W-:Y:S11]  /*22b70*/  HMMA.1688.F32.TF32 R76, R80, R64.reuse, R76 ;  /* 0x00000040504c723c */ /* 0x080ff6000008104c */
[----:B------:R-:W-:Y:S04]  /*22b80*/  @!UPT UIADD3 URZ, URZ, URZ, URZ ;  /* 0x0000003f3f3ff290 */ /* 0x000fe8000fffe03f */
[----:B------:R-:W-:Y:S04]  /*22b90*/  STL.64 [R1+0x2bf0], R144 ;  /* 0x002bf09001007387 */ /* 0x000fe80000100a00 */
[----:B------:R-:W-:Y:S04]  /*22ba0*/  STL.64 [R1+0x2bf8], R146 ;  /* 0x002bf89201007387 */ /* 0x000fe80000100a00 */
[----:B------:R-:W4:Y:S04]  /*22bb0*/  LDL.LU.64 R156, [R1+0xbd0] ;  /* 0x000bd000019c7983 */ /* 0x000f280000300a00 */
[----:B------:R-:W4:Y:S01]  /*22bc0*/  LDL.LU.64 R158, [R1+0xbd8] ;  /* 0x000bd800019e7983 */ /* 0x000f220000300a00 */
[----:B------:R-:W-:Y:S03]  /*22bd0*/  HMMA.1688.F32.TF32 R52, R84, R64, R52 ;  /* 0x000000405434723c */ /* 0x000fe60000081034 */
[----:B------:R1:W-:Y:S04]  /*22be0*/  STL.64 [R1+0x2c90], R76 ;  /* 0x002c904c01007387 */ /* 0x0003e80000100a00 */
[----:B------:R1:W-:Y:S04]  /*22bf0*/  STL.64 [R1+0x2c98], R78 ;  /* 0x002c984e01007387 */ /* 0x0003e80000100a00 */
[----:B-1----:R-:W4:Y:S04]  /*22c00*/  LDL.LU.64 R76, [R1+0x9d0] ;  /* 0x0009d000014c7983 */ /* 0x002f280000300a00 */
[----:B------:R-:W4:Y:S04]  /*22c10*/  LDL.LU.64 R78, [R1+0x9d8] ;  /* 0x0009d800014e7983 */ /* 0x000f280000300a00 */
[----:B------:R-:W4:Y:S04]  /*22c20*/  LDL.LU.64 R152, [R1+0x870] ;  /* 0x0008700001987983 */ /* 0x000f280000300a00 */
[----:B------:R-:W4:Y:S04]  /*22c30*/  LDL.LU.64 R154, [R1+0x878] ;  /* 0x00087800019a7983 */ /* 0x000f280000300a00 */
        /* <DEDUP_REMOVED lines=9> */
[----:B------:R-:W-:Y:S01]  /*22cd0*/  STL [R1+0x43ac], R146 ;  /* 0x0043ac9201007387 */ /* 0x000fe20000100800 */
[-C--:B---3--:R-:W-:Y:S03]  /*22ce0*/  HMMA.1688.F32.TF32 R64, R92, R60.reuse, R148 ;  /* 0x0000003c5c40723c */ /* 0x088fe60000081094 */
[----:B------:R-:W-:Y:S04]  /*22cf0*/  STL [R1+0x43a8], R147 ;  /* 0x0043a89301007387 */ /* 0x000fe80000100800 */
[----:B------:R-:W-:Y:S04]  /*22d00*/  STL [R1+0x43a4], R75 ;  /* 0x0043a44b01007387 */ /* 0x000fe80000100800 */
[----:B------:R-:W-:Y:S04]  /*22d10*/  STL [R1+0x43a0], R74 ;  /* 0x0043a04a01007387 */ /* 0x000fe80000100800 */
[----:B-1----:R-:W2:Y:S04]  /*22d20*/  LDL.LU.64 R52, [R1+0x710] ;  /* 0x0007100001347983 */ /* 0x002ea80000300a00 */
[----:B------:R-:W2:Y:S04]  /*22d30*/  LDL.LU.64 R54, [R1+0x718] ;  /* 0x0007180001367983 */ /* 0x000ea80000300a00 */
[----:B------:R-:W-:Y:S04]  /*22d40*/  STL.64 [R1+0xef0], R64 ;  /* 0x000ef04001007387 */ /* 0x000fe80000100a00 */
[----:B------:R4:W-:Y:S04]  /*22d50*/  STL.64 [R1+0xef8], R66 ;  /* 0x000ef84201007387 */ /* 0x0009e80000100a00 */
[----:B------:R-:W3:Y:S04]  /*22d60*/  LDL.LU.64 R148, [R1+0x610] ;  /* 0x0006100001947983 */ /* 0x000ee80000300a00 */
[----:B------:R-:W3:Y:S01]  /*22d70*/  LDL.LU.64 R150, [R1+0x618] ;  /* 0x0006180001967983 */ /* 0x000ee20000300a00 */
[-C--:B----4-:R-:W-:Y:S11]  /*22d80*/  HMMA.1688.F32.TF32 R64, R96, R60.reuse, R68 ;  /* 0x0000003c6040723c */ /* 0x090ff60000081044 */
[----:B------:R-:W-:Y:S11]  /*22d90*/  @!UPT UIADD3 URZ, URZ, URZ, URZ ;  /* 0x0000003f3f3ff290 */ /* 0x000ff6000fffe03f */
[----:B------:R-:W-:Y:S01]  /*22da0*/  @!UPT UIADD3 URZ, URZ, URZ, URZ ;  /* 0x0000003f3f3ff290 */ /* 0x000fe2000fffe03f */
[----:B------:R-:W-:Y:S04]  /*22db0*/  STL.64 [R1+0xf00], R64 ;  /* 0x000f004001007387 */ /* 0x000fe80000100a00 */
[----:B------:R1:W-:Y:S04]  /*22dc0*/  STL.64 [R1+0xf08], R66 ;  /* 0x000f084201007387 */ /* 0x0003e80000100a00 */
[----:B------:R-:W4:Y:S04]  /*22dd0*/  LDL.LU.64 R68, [R1+0x1f0] ;  /* 0x0001f00001447983 */ /* 0x000f280000300a00 */
[----:B------:R-:W4:Y:S01]  /*22de0*/  LDL.LU.64 R70, [R1+0x1f8] ;  /* 0x0001f80001467983 */ /* 0x000f220000300a00 */
[-C--:B-1----:R-:W-:Y:S03]  /*22df0*/  HMMA.1688.F32.TF32 R64, R100, R60.reuse, R160 ;  /* 0x0000003c6440723c */ /* 0x082fe600000810a0 */
[----:B------:R-:W4:Y:S04]  /*22e00*/  LDL.LU.64 R144, [R1+0x1d0] ;  /* 0x0001d00001907983 */ /* 0x000f280000300a00 */
[----:B------:R-:W4:Y:S11]  /*22e10*/  LDL.LU.64 R146, [R1+0x1d8] ;  /* 0x0001d80001927983 */ /* 0x000f360000300a00 */
[----:B------:R-:W-:Y:S05]  /*22e20*/  @!UPT UIADD3 URZ, URZ, URZ, URZ ;  /* 0x0000003f3f3ff290 */ /* 0x000fea000fffe03f */
[----:B------:R1:W-:Y:S04]  /*22e30*/  STL.64 [R1+0x1050], R64 ;  /* 0x0010504001007387 */ /* 0x0003e80000100a00 */
[----:B------:R1:W-:Y:S04]  /*22e40*/  STL.64 [R1+0x1058], R66 ;  /* 0x0010584201007387 */ /* 0x0003e80000100a00 */
[----:B-1----:R-:W4:Y:S04]  /*22e50*/  LDL.LU.64 R64, [R1+0x190] ;  /* 0x0001900001407983 */ /* 0x002f280000300a00 */
[----:B------:R-:W4:Y:S01]  /*22e60*/  LDL.LU.64 R66, [R1+0x198] ;  /* 0x0001980001427983 */ /* 0x000f220000300a00 */
[-C--:B------:R-:W-:Y:S08]  /*22e70*/  HMMA.1688.F32.TF32 R72, R104, R60.reuse, R156 ;  /* 0x0000003c6848723c */ /* 0x080ff0000008109c */
[-C--:B------:R-:W-:Y:S11]  /*22e80*/  HMMA.1688.F32.TF32 R152, R136, R60.reuse, R152 ;  /* 0x0000003c8898723c */ /* 0x080ff60000081098 */
[----:B------:R-:W-:Y:S04]  /*22e90*/  @!UPT UIADD3 URZ, URZ, URZ, URZ ;  /* 0x0000003f3f3ff290 */ /* 0x000fe8000fffe03f */
[----:B------:R-:W-:Y:S04]  /*22ea0*/  STL.64 [R1+0x1680], R72 ;  /* 0x0016804801007387 */ /* 0x000fe80000100a00 */
[----:B------:R1:W-:Y:S02]  /*22eb0*/  STL.64 [R1+0x1688], R74 ;  /* 0x0016884a01007387 */ /* 0x0003e40000100a00 */
[-C--:B-1----:R-:W-:Y:S02]  /*22ec0*/  HMMA.1688.F32.TF32 R72, R140, R60.reuse, R76 ;  /* 0x0000003c8c48723c */ /* 0x082fe4000008104c */
[----:B------:R-:W4:Y:S04]  /*22ed0*/  LDL.LU.64 R76, [R1+0x170] ;  /* 0x00017000014c7983 */ /* 0x000f280000300a00 */
[----:B------:R-:W4:Y:S11]  /*22ee0*/  LDL.LU.64 R78, [R1+0x178] ;  /* 0x00017800014e7983 */ /* 0x000f360000300a00 */
[----:B------:R-:W-:Y:S06]  /*22ef0*/  @!UPT UIADD3 URZ, URZ, URZ, URZ ;  /* 0x0000003f3f3ff290 */ /* 0x000fec000fffe03f */
[----:B------:R1:W-:Y:S04]  /*22f00*/  STL.64 [R1+0x1a90], R72 ;  /* 0x001a904801007387 */ /* 0x0003e80000100a00 */
[----:B------:R1:W-:Y:S04]  /*22f10*/  STL.64 [R1+0x1a98], R74 ;  /* 0x001a984a01007387 */ /* 0x0003e80000100a00 */
[----:B-1----:R-:W4:Y:S04]  /*22f20*/  LDL.LU.64 R72, [R1+0x150] ;  /* 0x0001500001487983 */ /* 0x002f280000300a00 */
[----:B------:R-:W4:Y:S04]  /*22f30*/  LDL.LU.64 R74, [R1+0x158] ;  /* 0x00015800014a7983 */ /* 0x000f280000300a00 */
[----:B------:R-:W-:Y:S04]  /*22f40*/  STL.64 [R1+0x1b70], R152 ;  /* 0x001b709801007387 */ /* 0x000fe80000100a00 */
[----:B------:R2:W-:Y:S02]  /*22f50*/  STL.64 [R1+0x1b78], R154 ;  /* 0x001b789a01007387 */ /* 0x0005e40000100a00 */
[-C--:B--2---:R-:W-:Y:S02]  /*22f60*/  HMMA.1688.F32.TF32 R152, R132, R60.reuse, R52 ;  /* 0x0000003c8498723c */ /* 0x084fe40000081034 */
[----:B------:R-:W2:Y:S04]  /*22f70*/  LDL.LU.64 R52, [R1+0x130] ;  /* 0x0001300001347983 */ /* 0x000ea80000300a00 */
[----:B------:R-:W2:Y:S11]  /*22f80*/  LDL.LU.64 R54, [R1+0x138] ;  /* 0x0001380001367983 */ /* 0x000eb60000300a00 */
[----:B------:R-:W-:Y:S06]  /*22f90*/  @!UPT UIADD3 URZ, URZ, URZ, URZ ;  /* 0x0000003f3f3ff290 */ /* 0x000fec000fffe03f */
[----:B------:R-:W-:Y:S04]  /*22fa0*/  STL.64 [R1+0x1d20], R152 ;  /* 0x001d209801007387 */ /* 0x000fe80000100a00 */
[----:B------:R3:W-:Y:S02]  /*22fb0*/  STL.64 [R1+0x1d28], R154 ;  /* 0x001d289a01007387 */ /* 0x0007e40000100a00 */
[-C--:B---3--:R-:W-:Y:S08]  /*22fc0*/  HMMA.1688.F32.TF32 R152, R128, R60.reuse, R148 ;  /* 0x0000003c8098723c */ /* 0x088ff00000081094 */
[-C--:B----4-:R-:W-:Y:S01]  /*22fd0*/  HMMA.1688.F32.TF32 R148, R124, R60.reuse, R68 ;  /* 0x0000003c7c94723c */ /* 0x090fe20000081044 */
[----:B------:R-:W3:Y:S11]  /*22fe0*/  LDL.LU.64 R68, [R1+0x1970] ;  /* 0x0019700001447983 */ /* 0x000ef60000300a00 */
[----:B------:R-:W-:Y:S03]  /*22ff0*/  @!UPT UIADD3 URZ, URZ, URZ, URZ ;  /* 0x0000003f3f3ff290 */ /* 0x000fe6000fffe03f */
[----:B------:R-:W-:Y:S04]  /*23000*/  STL.64 [R1+0x2480], R152 ;  /* 0x0024809801007387 */ /* 0x000fe80000100a00 */
[----:B------:R-:W-:Y:S04]  /*23010*/  STL.64 [R1+0x2488], R154 ;  /* 0x0024889a01007387 */ /* 0x000fe80000100a00 */
[----:B------:R-:W3:Y:S01]  /*23020*/  LDL.LU.64 R70, [R1+0x1978] ;  /* 0x0019780001467983 */ /* 0x000ee20000300a00 */
[-C--:B------:R-:W-:Y:S03]  /*23030*/  HMMA.1688.F32.TF32 R144, R120, R60.reuse, R144 ;  /* 0x0000003c7890723c */ /* 0x080fe60000081090 */
[----:B------:R1:W-:Y:S04]  /*23040*/  STL.64 [R1+0x25f0], R148 ;  /* 0x0025f09401007387 */ /* 0x0003e80000100a00 */
[----:B------:R4:W-:Y:S04]  /*23050*/  STL.64 [R1+0x25f8], R150 ;  /* 0x0025f89601007387 */ /* 0x0009e80000100a00 */
[----:B-1----:R-:W3:Y:S04]  /*23060*/  LDL.LU.64 R148, [R1+0x1300] ;  /* 0x0013000001947983 */ /* 0x002ee80000300a00 */
[----:B----4-:R-:W4:Y:S08]  /*23070*/  LDL.LU.64 R150, [R1+0x1308] ;  /* 0x0013080001967983 */ /* 0x010f300000300a00 */
        /* <DEDUP_REMOVED lines=9> */
[----:B------:R-:W4:Y:S01]  /*23110*/  LDL.LU.64 R146, [R1+0xc78] ;  /* 0x000c780001927983 */ /* 0x000f220000300a00 */
[-C--:B------:R-:W-:Y:S11]  /*23120*/  HMMA.1688.F32.TF32 R76, R112, R60.reuse, R76 ;  /* 0x0000003c704c723c */ /* 0x080ff6000008104c */
[----:B------:R-:W-:Y:S11]  /*23130*/  @!UPT UIADD3 URZ, URZ, URZ, URZ ;  /* 0x0000003f3f3ff290 */ /* 0x000ff6000fffe03f */
[----:B------:R-:W-:Y:S01]  /*23140*/  @!UPT UIADD3 URZ, URZ, URZ, URZ ;  /* 0x0000003f3f3ff290 */ /* 0x000fe2000fffe03f */
[----:B------:R-:W-:Y:S04]  /*23150*/  STL.64 [R1+0x2ad0], R76 ;  /* 0x002ad04c01007387 */ /* 0x000fe80000100a00 */
[----:B------:R1:W-:Y:S02]  /*23160*/  STL.64 [R1+0x2ad8], R78 ;  /* 0x002ad84e01007387 */ /* 0x0003e40000100a00 */
[-C--:B-1----:R-:W-:Y:S02]  /*23170*/  HMMA.1688.F32.TF32 R76, R108, R60.reuse, R72 ;  /* 0x0000003c6c4c723c */ /* 0x082fe40000081048 */
[----:B------:R-:W4:Y:S04]  /*23180*/  LDL.LU.64 R72, [R1+0xbc0] ;  /* 0x000bc00001487983 */ /* 0x000f280000300a00 */
[----:B------:R-:W4:Y:S11]  /*23190*/  LDL.LU.64 R74, [R1+0xbc8] ;  /* 0x000bc800014a7983 */ /* 0x000f360000300a00 */
[----:B------:R-:W-:Y:S06]  /*231a0*/  @!UPT UIADD3 URZ, URZ, URZ, URZ ;  /* 0x0000003f3f3ff290 */ /* 0x000fec000fffe03f */
[----:B------:R-:W-:Y:S04]  /*231b0*/  STL.64 [R1+0x2ba0], R76 ;  /* 0x002ba04c01007387 */ /* 0x000fe80000100a00 */
[----:B------:R2:W-:Y:S01]  /*231c0*/  STL.64 [R1+0x2ba8], R78 ;  /* 0x002ba84e01007387 */ /* 0x0005e20000100a00 */
[-C--:B------:R-:W-:Y:S08]  /*231d0*/  HMMA.1688.F32.TF32 R48, R84, R60.reuse, R48 ;  /* 0x0000003c5430723c */ /* 0x080ff00000081030 */
[----:B--2---:R-:W-:Y:S01]  /*231e0*/  HMMA.1688.F32.TF32 R76, R80, R60, R52 ;  /* 0x0000003c504c723c */ /* 0x004fe20000081034 */
[----:B------:R-:W2:Y:S04]  /*231f0*/  LDL.LU.64 R52, [R1+0x9c0] ;  /* 0x0009c00001347983 */ /* 0x000ea80000300a00 */
[----:B------:R-:W2:Y:S11]  /*23200*/  LDL.LU.64 R54, [R1+0x9c8] ;  /* 0x0009c80001367983 */ /* 0x000eb60000300a00 */
[----:B------:R-:W-:Y:S07]  /*23210*/  @!UPT UIADD3 URZ, URZ, URZ, URZ ;  /* 0x0000003f3f3ff290 */ /* 0x000fee000fffe03f */
[----:B------:R-:W-:Y:S04]  /*23220*/  STL.64 [R1+0x2c50], R76 ;  /* 0x002c504c01007387 */ /* 0x000fe80000100a00 */
[----:B------:R1:W-:Y:S04]  /*23230*/  STL.64 [R1+0x2c58], R78 ;  /* 0x002c584e01007387 */ /* 0x0003e80000100a00 */
[----:B------:R-:W2:Y:S04]  /*23240*/  LDL.LU.64 R152, [R1+0x880] ;  /* 0x0008800001987983 */ /* 0x000ea80000300a00 */
[----:B------:R-:W2:Y:S04]  /*23250*/  LDL.LU.64 R154, [R1+0x888] ;  /* 0x00088800019a7983 */ /* 0x000ea80000300a00 */
[----:B------:R-:W-:Y:S04]  /*23260*/  STL.64 [R1+0x2ce0], R48 ;  /* 0x002ce03001007387 */ /* 0x000fe80000100a00 */
[----:B------:R4:W-:Y:S01]  /*23270*/  STL.64 [R1+0x2ce8], R50 ;  /* 0x002ce83201007387 */ /* 0x0009e20000100a00 */
[-C--:B---3--:R-:W-:Y:S11]  /*23280*/  HMMA.1688.F32.TF32 R156, R88, R56.reuse, R68 ;  /* 0x00000038589c723c */ /* 0x088ff60000081044 */
[----:B------:R-:W-:Y:S11]  /*23290*/  @!UPT UIADD3 URZ, URZ, URZ, URZ ;  /* 0x0000003f3f3ff290 */ /* 0x000ff6000fffe03f */
[----:B------:R-:W-:Y:S02]  /*232a0*/  @!UPT UIADD3 URZ, URZ, URZ, URZ ;  /* 0x0000003f3f3ff290 */ /* 0x000fe4000fffe03f */
[----:B-1----:R-:W-:Y:S02]  /*232b0*/  IMAD.MOV.U32 R79, RZ, RZ, R159 ;  /* 0x000000ffff4f7224 */ /* 0x002fe400078e009f */
        /* <DEDUP_REMOVED lines=38> */
[-C--:B--2---:R-:W-:Y:S03]  /*23520*/  HMMA.1688.F32.TF32 R48, R140, R56.reuse, R52 ;  /* 0x000000388c30723c */ /* 0x084fe60000081034 */
[----:B------:R-:W1:Y:S11]  /*23530*/  LDSM.16.M88.4 R52, [R196+0x24000] ;  /* 0x02400000c434783b */ /* 0x000e760000000200 */
[----:B------:R-:W-:Y:S09]  /*23540*/  @!UPT UIADD3 URZ, URZ, URZ, URZ ;  /* 0x0000003f3f3ff290 */ /* 0x000ff2000fffe03f */
[----:B------:R-:W-:Y:S04]  /*23550*/  STL.64 [R1+0x1300], R48 ;  /* 0x0013003001007387 */ /* 0x000fe80000100a00 */
[----:B------:R2:W-:Y:S04]  /*23560*/  STL.64 [R1+0x1308], R50 ;  /* 0x0013083201007387 */ /* 0x0005e80000100a00 */
[----:B------:R-:W4:Y:S04]  /*23570*/  LDL.LU.64 R68, [R1+0x220] ;  /* 0x0002200001447983 */ /* 0x000f280000300a00 */
[----:B------:R-:W4:Y:S01]  /*23580*/  LDL.LU.64 R70, [R1+0x228] ;  /* 0x0002280001467983 */ /* 0x000f220000300a00 */
[-C--:B--2---:R-:W-:Y:S11]  /*23590*/  HMMA.1688.F32.TF32 R48, R136, R56.reuse, R152 ;  /* 0x000000388830723c */ /* 0x084ff60000081098 */
[----:B------:R-:W-:Y:S11]  /*235a0*/  @!UPT UIADD3 URZ, URZ, URZ, URZ ;  /* 0x0000003f3f3ff290 */ /* 0x000ff6000fffe03f */
[----:B------:R-:W-:Y:S01]  /*235b0*/  @!UPT UIADD3 URZ, URZ, URZ, URZ ;  /* 0x0000003f3f3ff290 */ /* 0x000fe2000fffe03f */
[----:B------:R-:W-:Y:S04]  /*235c0*/  STL.64 [R1+0x1aa0], R48 ;  /* 0x001aa03001007387 */ /* 0x000fe80000100a00 */
[----:B------:R-:W-:Y:S01]  /*235d0*/  STL.64 [R1+0x1aa8], R50 ;  /* 0x001aa83201007387 */ /* 0x000fe20000100a00 */
[-C--:B------:R-:W-:Y:S03]  /*235e0*/  HMMA.1688.F32.TF32 R44, R84, R56.reuse, R44 ;  /* 0x00000038542c723c */ /* 0x080fe6000008102c */
[----:B------:R-:W2:Y:S05]  /*235f0*/  LDSM.16.M88.4 R48, [R196+0x24800] ;  /* 0x02480000c430783b */ /* 0x000eaa0000000200 */
[-C--:B---3--:R-:W-:Y:S01]  /*23600*/  HMMA.1688.F32.TF32 R152, R132, R56.reuse, R60 ;  /* 0x000000388498723c */ /* 0x088fe2000008103c */
[----:B------:R-:W1:Y:S04]  /*23610*/  LDL.LU.64 R60, [R1+0x1c0] ;  /* 0x0001c000013c7983 */ /* 0x000e680000300a00 */
[----:B------:R-:W1:Y:S11]  /*23620*/  LDL.LU.64 R62, [R1+0x1c8] ;  /* 0x0001c800013e7983 */ /* 0x000e760000300a00 */
[----:B------:R-:W-:Y:S07]  /*23630*/  @!UPT UIADD3 URZ, URZ, URZ, URZ ;  /* 0x0000003f3f3ff290 */ /* 0x000fee000fffe03f */
[----:B------:R-:W-:Y:S04]  /*23640*/  STL.64 [R1+0x1c60], R152 ;  /* 0x001c609801007387 */ /* 0x000fe80000100a00 */
[----:B------:R4:W-:Y:S02]  /*23650*/  STL.64 [R1+0x1c68], R154 ;  /* 0x001c689a01007387 */ /* 0x0009e40000100a00 */
[-C--:B----4-:R-:W-:Y:S08]  /*23660*/  HMMA.1688.F32.TF32 R152, R128, R56.reuse, R148 ;  /* 0x000000388098723c */ /* 0x090ff00000081094 */
[-C--:B------:R-:W-:Y:S01]  /*23670*/  HMMA.1688.F32.TF32 R148, R124, R56.reuse, R64 ;  /* 0x000000387c94723c */ /* 0x080fe20000081040 */
[----:B------:R-:W1:Y:S11]  /*23680*/  LDL.LU.64 R64, [R1+0x1ac0] ;  /* 0x001ac00001407983 */ /* 0x000e760000300a00 */
[----:B------:R-:W-:Y:S03]  /*23690*/  @!UPT UIADD3 URZ, URZ, URZ, URZ ;  /* 0x0000003f3f3ff290 */ /* 0x000fe6000fffe03f */
[----:B------:R-:W-:Y:S04]  /*236a0*/  STL.64 [R1+0x23d0], R152 ;  /* 0x0023d09801007387 */ /* 0x000fe80000100a00 */
[----:B------:R-:W-:Y:S04]  /*236b0*/  STL.64 [R1+0x23d8], R154 ;  /* 0x0023d89a01007387 */ /* 0x000fe80000100a00 */
[----:B------:R-:W1:Y:S04]  /*236c0*/  LDL.LU.64 R66, [R1+0x1ac8] ;  /* 0x001ac80001427983 */ /* 0x000e680000300a00 */
[----:B------:R-:W-:Y:S04]  /*236d0*/  STL.64 [R1+0x2550], R148 ;  /* 0x0025509401007387 */ /* 0x000fe80000100a00 */
[----:B------:R4:W-:Y:S02]  /*236e0*/  STL.64 [R1+0x2558], R150 ;  /* 0x0025589601007387 */ /* 0x0009e40000100a00 */
[-C--:B----4-:R-:W-:Y:S02]  /*236f0*/  HMMA.1688.F32.TF32 R148, R120, R56.reuse, R144 ;  /* 0x000000387894723c */ /* 0x090fe40000081090 */
[----:B------:R-:W4:Y:S04]  /*23700*/  LDL.LU.64 R144, [R1+0x1690] ;  /* 0x0016900001907983 */ /* 0x000f280000300a00 */
[----:B------:R-:W4:Y:S11]  /*23710*/  LDL.LU.64 R146, [R1+0x1698] ;  /* 0x0016980001927983 */ /* 0x000f360000300a00 */
[----:B------:R-:W-:Y:S06]  /*23720*/  @!UPT UIADD3 URZ, URZ, URZ, URZ ;  /* 0x0000003f3f3ff290 */ /* 0x000fec000fffe03f */
        /* <DEDUP_REMOVED lines=8> */
[-C--:B---3--:R-:W-:Y:S02]  /*237b0*/  HMMA.1688.F32.TF32 R148, R112, R56.reuse, R72 ;  /* 0x000000387094723c */ /* 0x088fe40000081048 */
[----:B------:R-:W3:Y:S04]  /*237c0*/  LDL.LU.64 R72, [R1+0xe10] ;  /* 0x000e100001487983 */ /* 0x000ee80000300a00 */
[----:B------:R-:W3:Y:S11]  /*237d0*/  LDL.LU.64 R74, [R1+0xe18] ;  /* 0x000e1800014a7983 */ /* 0x000ef60000300a00 */
[----:B------:R-:W-:Y:S06]  /*237e0*/  @!UPT UIADD3 URZ, URZ, URZ, URZ ;  /* 0x0000003f3f3ff290 */ /* 0x000fec000fffe03f */
        /* <DEDUP_REMOVED lines=8> */
[----:B-1----:R-:W-:Y:S02]  /*23870*/  HMMA.1688.F32.TF32 R148, R80, R56, R60 ;  /* 0x000000385094723c */ /* 0x002fe4000008103c */
[----:B------:R-:W3:Y:S04]  /*23880*/  LDL.LU.64 R60, [R1+0xa10] ;  /* 0x000a1000013c7983 */ /* 0x000ee80000300a00 */
[----:B------:R-:W3:Y:S11]  /*23890*/  LDL.LU.64 R62, [R1+0xa18] ;  /* 0x000a1800013e7983 */ /* 0x000ef60000300a00 */
[----:B------:R-:W-:Y:S06]  /*238a0*/  @!UPT UIADD3 URZ, URZ, URZ, URZ ;  /* 0x0000003f3f3ff290 */ /* 0x000fec000fffe03f */
[----:B------:R-:W-:Y:S04]  /*238b0*/  STL.64 [R1+0x2c00], R148 ;  /* 0x002c009401007387 */ /* 0x000fe80000100a00 */
[----:B------:R-:W-:Y:S04]  /*238c0*/  STL.64 [R1+0x2c08], R150 ;  /* 0x002c089601007387 */ /* 0x000fe80000100a00 */
[----:B------:R-:W3:Y:S04]  /*238d0*/  LDL.LU.64 R156, [R1+0x8b0] ;  /* 0x0008b000019c7983 */ /* 0x000ee80000300a00 */
[----:B------:R-:W3:Y:S04]  /*238e0*/  LDL.LU.64 R158, [R1+0x8b8] ;  /* 0x0008b800019e7983 */ /* 0x000ee80000300a00 */
[----:B------:R-:W-:Y:S04]  /*238f0*/  STL.64 [R1+0x2ca0], R44 ;  /* 0x002ca02c01007387 */ /* 0x000fe80000100a00 */
[----:B------:R4:W-:Y:S01]  /*23900*/  STL.64 [R1+0x2ca8], R46 ;  /* 0x002ca82e01007387 */ /* 0x0009e20000100a00 */
[-C--:B------:R-:W-:Y:S08]  /*23910*/  HMMA.1688.F32.TF32 R152, R88, R52.reuse, R64 ;  /* 0x000000345898723c */ /* 0x080ff00000081040 */
[----:B----4-:R-:W-:Y:S11]  /*23920*/  HMMA.1688.F32.TF32 R44, R92, R52, R144 ;  /* 0x000000345c2c723c */ /* 0x010ff60000081090 */
[----:B------:R-:W-:Y:S05]  /*23930*/  @!UPT UIADD3 URZ, URZ, URZ, URZ ;  /* 0x0000003f3f3ff290 */ /* 0x000fea000fffe03f */
[----:B------:R-:W-:Y:S02]  /*23940*/  IMAD.MOV.U32 R151, RZ, RZ, R152 ;  /* 0x000000ffff977224 */ /* 0x000fe400078e0098 */
[----:B------:R-:W-:Y:S02]  /*23950*/  IMAD.MOV.U32 R150, RZ, RZ, R153 ;  /* 0x000000ffff967224 */ /* 0x000fe400078e0099 */
[----:B------:R-:W-:Y:S01]  /*23960*/  IMAD.MOV.U32 R66, RZ, RZ, R154 ;  /* 0x000000ffff427224 */ /* 0x000fe200078e009a */
[----:B------:R-:W4:Y:S01]  /*23970*/  LDL.LU.64 R152, [R1+0x740] ;  /* 0x0007400001987983 */ /* 0x000f220000300a00 */
[----:B------:R-:W-:-:S03]  /*23980*/  IMAD.MOV.U32 R67, RZ, RZ, R155 ;  /* 0x000000ffff437224 */ /* 0x000fc600078e009b */
[----:B------:R-:W4:Y:S04]  /*23990*/  LDL.LU.64 R154, [R1+0x748] ;  /* 0x00074800019a7983 */ /* 0x000f280000300a00 */
        /* <DEDUP_REMOVED lines=8> */
[----:B------:R3:W-:Y:S04]  /*23a20*/  STL.64 [R1+0xcd8], R46 ;  /* 0x000cd82e01007387 */ /* 0x0007e80000100a00 */
[----:B------:R-:W2:Y:S04]  /*23a30*/  LDL.LU.64 R56, [R1+0x2d0] ;  /* 0x0002d00001387983 */ /* 0x000ea80000300a00 */
[----:B------:R-:W2:Y:S01]  /*23a40*/  LDL.LU.64 R58, [R1+0x2d8] ;  /* 0x0002d800013a7983 */ /* 0x000ea20000300a00 */
[-C--:B---3--:R-:W-:Y:S03]  /*23a50*/  HMMA.1688.F32.TF32 R44, R100, R52.reuse, R72 ;  /* 0x00000034642c723c */ /* 0x088fe60000081048 */
[----:B------:R-:W3:Y:S04]  /*23a60*/  LDL.LU.64 R76, [R1+0x290] ;  /* 0x00029000014c7983 */ /* 0x000ee80000300a00 */
[----:B------:R-:W3:Y:S11]  /*23a70*/  LDL.LU.64 R78, [R1+0x298] ;  /* 0x00029800014e7983 */ /* 0x000ef60000300a00 */
[----:B------:R-:W-:Y:S05]  /*23a80*/  @!UPT UIADD3 URZ, URZ, URZ, URZ ;  /* 0x0000003f3f3ff290 */ /* 0x000fea000fffe03f */
        /* <DEDUP_REMOVED lines=9> */
[----:B------:R-:W3:Y:S04]  /*23b20*/  LDL.LU.64 R68, [R1+0x250] ;  /* 0x0002500001447983 */ /* 0x000ee80000300a00 */
[----:B------:R-:W3:Y:S01]  /*23b30*/  LDL.LU.64 R70, [R1+0x258] ;  /* 0x0002580001467983 */ /* 0x000ee20000300a00 */
[-C--:B-1----:R-:W-:Y:S11]  /*23b40*/  HMMA.1688.F32.TF32 R44, R140, R52.reuse, R60 ;  /* 0x000000348c2c723c */ /* 0x082ff6000008103c */
[----:B------:R-:W-:Y:S11]  /*23b50*/  @!UPT UIADD3 URZ, URZ, URZ, URZ ;  /* 0x0000003f3f3ff290 */ /* 0x000ff6000fffe03f */
[----:B------:R-:W-:Y:S01]  /*23b60*/  @!UPT UIADD3 URZ, URZ, URZ, URZ ;  /* 0x0000003f3f3ff290 */ /* 0x000fe2000fffe03f */
[----:B------:R1:W-:Y:S04]  /*23b70*/  STL.64 [R1+0xec0], R44 ;  /* 0x000ec02c01007387 */ /* 0x0003e80000100a00 */
[----:B------:R1:W-:Y:S04]  /*23b80*/  STL.64 [R1+0xec8], R46 ;  /* 0x000ec82e01007387 */ /* 0x0003e80000100a00 */
[----:B------:R-:W3:Y:S04]  /*23b90*/  LDL.LU.64 R60, [R1+0x210] ;  /* 0x00021000013c7983 */ /* 0x000ee80000300a00 */
[----:B------:R-:W3:Y:S04]  /*23ba0*/  LDL.LU.64 R62, [R1+0x218] ;  /* 0x00021800013e7983 */ /* 0x000ee80000300a00 */
[----:B-1----:R-:W3:Y:S04]  /*23bb0*/  LDL.LU.64 R44, [R1+0x1b0] ;  /* 0x0001b000012c7983 */ /* 0x002ee80000300a00 */
[----:B------:R-:W3:Y:S01]  /*23bc0*/  LDL.LU.64 R46, [R1+0x1b8] ;  /* 0x0001b800012e7983 */ /* 0x000ee20000300a00 */
[-C--:B------:R-:W-:Y:S11]  /*23bd0*/  HMMA.1688.F32.TF32 R160, R136, R52.reuse, R156 ;  /* 0x0000003488a0723c */ /* 0x080ff6000008109c */
[----:B------:R-:W-:Y:S11]  /*23be0*/  @!UPT UIADD3 URZ, URZ, URZ, URZ ;  /* 0x0000003f3f3ff290 */ /* 0x000ff6000fffe03f */
[----:B------:R-:W-:Y:S01]  /*23bf0*/  @!UPT UIADD3 URZ, URZ, URZ, URZ ;  /* 0x0000003f3f3ff290 */ /* 0x000fe2000fffe03f */
[----:B------:R-:W-:Y:S04]  /*23c00*/  STL.64 [R1+0x18f0], R160 ;  /* 0x0018f0a001007387 */ /* 0x000fe80000100a00 */
[----:B------:R-:W-:Y:S01]  /*23c10*/  STL.64 [R1+0x18f8], R162 ;  /* 0x0018f8a201007387 */ /* 0x000fe20000100a00 */
[-C--:B----4-:R-:W-:Y:S08]  /*23c20*/  HMMA.1688.F32.TF32 R156, R132, R52.reuse, R152 ;  /* 0x00000034849c723c */ /* 0x090ff00000081098 */
[-C--:B------:R-:W-:Y:S11]  /*23c30*/  HMMA.1688.F32.TF32 R152, R128, R52.reuse, R144 ;  /* 0x000000348098723c */ /* 0x080ff60000081090 */
[----:B------:R-:W-:Y:S04]  /*23c40*/  @!UPT UIADD3 URZ, URZ, URZ, URZ ;  /* 0x0000003f3f3ff290 */ /* 0x000fe8000fffe03f */
[----:B------:R-:W-:Y:S04]  /*23c50*/  STL.64 [R1+0x1ac0], R156 ;  /* 0x001ac09c01007387 */ /* 0x000fe80000100a00 */
[----:B------:R-:W-:Y:S01]  /*23c60*/  STL.64 [R1+0x1ac8], R158 ;  /* 0x001ac89e01007387 */ /* 0x000fe20000100a00 */
[-C--:B--2---:R-:W-:Y:S03]  /*23c70*/  HMMA.1688.F32.TF32 R144, R124, R52.reuse, R56 ;  /* 0x000000347c90723c */ /* 0x084fe60000081038 */
[----:B------:R-:W2:Y:S04]  /*23c80*/  LDL.LU.64 R56, [R1+0x1ad0] ;  /* 0x001ad00001387983 */ /* 0x000ea80000300a00 */
[----:B------:R1:W-:Y:S04]  /*23c90*/  STL.64 [R1+0x1c80], R152 ;  /* 0x001c809801007387 */ /* 0x0003e80000100a00 */
[----:B------:R4:W-:Y:S04]  /*23ca0*/  STL.64 [R1+0x1c88], R154 ;  /* 0x001c889a01007387 */ /* 0x0009e80000100a00 */
[----:B------:R-:W2:Y:S01]  /*23cb0*/  LDL.LU.64 R58, [R1+0x1ad8] ;  /* 0x001ad800013a7983 */ /* 0x000ea20000300a00 */
[-C--:B---3--:R-:W-:Y:S07]  /*23cc0*/  HMMA.1688.F32.TF32 R76, R120, R52.reuse, R76 ;  /* 0x00000034784c723c */ /* 0x088fee000008104c */
[----:B------:R-:W-:Y:S04]  /*23cd0*/  STL.64 [R1+0x24d0], R144 ;  /* 0x0024d09001007387 */ /* 0x000fe80000100a00 */
[----:B------:R-:W-:Y:S04]  /*23ce0*/  STL.64 [R1+0x24d8], R146 ;  /* 0x0024d89201007387 */ /* 0x000fe80000100a00 */
[----:B-1----:R-:W3:Y:S04]  /*23cf0*/  LDL.LU.64 R152, [R1+0x17c0] ;  /* 0x0017c00001987983 */ /* 0x002ee80000300a00 */
[----:B----4-:R-:W3:Y:S04]  /*23d00*/  LDL.LU.64 R154, [R1+0x17c8] ;  /* 0x0017c800019a7983 */ /* 0x010ee80000300a00 */
[----:B------:R1:W-:Y:S01]  /*23d10*/  STL.64 [R1+0x2600], R76 ;  /* 0x0026004c01007387 */ /* 0x0003e20000100a00 */
[-C--:B------:R-:W-:Y:S03]  /*23d20*/  HMMA.1688.F32.TF32 R72, R116, R52.reuse, R72 ;  /* 0x000000347448723c */ /* 0x080fe60000081048 */
[----:B------:R4:W-:Y:S04]  /*23d30*/  STL.64 [R1+0x2608], R78 ;  /* 0x0026084e01007387 */ /* 0x0009e80000100a00 */
[----:B-1----:R-:W3:Y:S04]  /*23d40*/  LDL.LU.64 R76, [R1+0x10e0] ;  /* 0x0010e000014c7983 */ /* 0x002ee80000300a00 */
[----:B----4-:R-:W4:Y:S11]  /*23d50*/  LDL.LU.64 R78, [R1+0x10e8] ;  /* 0x0010e800014e7983 */ /* 0x010f360000300a00 */
[----:B------:R-:W-:Y:S01]  /*23d60*/  @!UPT UIADD3 URZ, URZ, URZ, URZ ;  /* 0x0000003f3f3ff290 */ /* 0x000fe2000fffe03f */
[----:B------:R1:W-:Y:S04]  /*23d70*/  STL.64 [R1+0x2800], R72 ;  /* 0x0028004801007387 */ /* 0x0003e80000100a00 */
[----:B------:R1:W-:Y:S04]  /*23d80*/  STL.64 [R1+0x2808], R74 ;  /* 0x0028084a01007387 */ /* 0x0003e80000100a00 */
[----:B-1----:R-:W4:Y:S04]  /*23d90*/  LDL.LU.64 R72, [R1+0xe40] ;  /* 0x000e400001487983 */ /* 0x002f280000300a00 */
[----:B------:R-:W4:Y:S01]  /*23da0*/  LDL.LU.64 R74, [R1+0xe48] ;  /* 0x000e4800014a7983 */ /* 0x000f220000300a00 */
[-C--:B------:R-:W-:Y:S11]  /*23db0*/  HMMA.1688.F32.TF32 R68, R112, R52.reuse, R68 ;  /* 0x000000347044723c */ /* 0x080ff60000081044 */
[----:B------:R-:W-:Y:S11]  /*23dc0*/  @!UPT UIADD3 URZ, URZ, URZ, URZ ;  /* 0x0000003f3f3ff290 */ /* 0x000ff6000fffe03f */
[----:B------:R-:W-:Y:S01]  /*23dd0*/  @!UPT UIADD3 URZ, URZ, URZ, URZ ;  /* 0x0000003f3f3ff290 */ /* 0x000fe2000fffe03f */
[----:B------:R1:W-:Y:S04]  /*23de0*/  STL.64 [R1+0x29f0], R68 ;  /* 0x0029f04401007387 */ /* 0x0003e80000100a00 */
[----:B------:R1:W-:Y:S04]  /*23df0*/  STL.64 [R1+0x29f8], R70 ;  /* 0x0029f84601007387 */ /* 0x0003e80000100a00 */
[----:B-1----:R-:W4:Y:S01]  /*23e00*/  LDL.LU.64 R68, [R1+0xbe0] ;  /* 0x000be00001447983 */ /* 0x002f220000300a00 */
[-C--:B------:R-:W-:Y:S08]  /*23e10*/  HMMA.1688.F32.TF32 R60, R108, R52.reuse, R60 ;  /* 0x000000346c3c723c */ /* 0x080ff0000008103c */
[-C--:B------:R-:W-:Y:S11]  /*23e20*/  HMMA.1688.F32.TF32 R44, R80, R52.reuse, R44 ;  /* 0x00000034502c723c */ /* 0x080ff6000008102c */
[----:B------:R-:W-:Y:S04]  /*23e30*/  @!UPT UIADD3 URZ, URZ, URZ, URZ ;  /* 0x0000003f3f3ff290 */ /* 0x000fe8000fffe03f */
[----:B------:R-:W-:Y:S04]  /*23e40*/  STL.64 [R1+0x2ae0], R60 ;  /* 0x002ae03c01007387 */ /* 0x000fe80000100a00 */
[----:B------:R-:W-:Y:S04]  /*23e50*/  STL.64 [R1+0x2ae8], R62 ;  /* 0x002ae83e01007387 */ /* 0x000fe80000100a00 */
[----:B------:R-:W4:Y:S04]  /*23e60*/  LDL.LU.64 R70, [R1+0xbe8] ;  /* 0x000be80001467983 */ /* 0x000f280000300a00 */
[----:B------:R1:W-:Y:S04]  /*23e70*/  STL.64 [R1+0x2bb0], R44 ;  /* 0x002bb02c01007387 */ /* 0x0003e80000100a00 */
[----:B------:R1:W-:Y:S04]  /*23e80*/  STL.64 [R1+0x2bb8], R46 ;  /* 0x002bb82e01007387 */ /* 0x0003e80000100a00 */
[----:B-1----:R-:W4:Y:S04]  /*23e90*/  LDL.LU.64 R44, [R1+0xa00] ;  /* 0x000a0000012c7983 */ /* 0x002f280000300a00 */
[----:B------:R-:W4:Y:S01]  /*23ea0*/  LDL.LU.64 R46, [R1+0xa08] ;  /* 0x000a0800012e7983 */ /* 0x000f220000300a00 */
[----:B------:R-:W-:Y:S03]  /*23eb0*/  HMMA.1688.F32.TF32 R40, R84, R52, R40 ;  /* 0x000000345428723c */ /* 0x000fe60000081028 */
[----:B------:R-:W4:Y:S04]  /*23ec0*/  LDL.LU.64 R144, [R1+0x8c0] ;  /* 0x0008c00001907983 */ /* 0x000f280000300a00 */
[----:B------:R-:W4:Y:S11]  /*23ed0*/  LDL.LU.64 R146, [R1+0x8c8] ;  /* 0x0008c80001927983 */ /* 0x000f360000300a00 */
[----:B------:R-:W-:Y:S05]  /*23ee0*/  @!UPT UIADD3 URZ, URZ, URZ, URZ ;  /* 0x0000003f3f3ff290 */ /* 0x000fea000fffe03f */
[----:B------:R-:W-:Y:S04]  /*23ef0*/  STL.64 [R1+0x2c60], R40 ;  /* 0x002c602801007387 */ /* 0x000fe80000100a00 */
[----:B------:R3:W-:Y:S01]  /*23f00*/  STL.64 [R1+0x2c68], R42 ;  /* 0x002c682a01007387 */ /* 0x0007e20000100a00 */
[-C--:B--2---:R-:W-:Y:S08]  /*23f10*/  HMMA.1688.F32.TF32 R156, R88, R48.reuse, R56 ;  /* 0x00000030589c723c */ /* 0x084ff00000081038 */
[----:B---3--:R-:W-:Y:S11]  /*23f20*/  HMMA.1688.F32.TF32 R40, R92, R48, R152 ;  /* 0x000000305c28723c */ /* 0x008ff60000081098 */
[----:B------:R-:W-:Y:S05]  /*23f30*/  @!UPT UIADD3 URZ, URZ, URZ, URZ ;  /* 0x0000003f3f3ff290 */ /* 0x000fea000fffe03f */
[----:B------:R-:W-:Y:S02]  /*23f40*/  IMAD.MOV.U32 R62, RZ, RZ, R158 ;  /* 0x000000ffff3e7224 */ /* 0x000fe400078e009e */
[----:B------:R-:W-:-:S05]  /*23f50*/  IMAD.MOV.U32 R63, RZ, RZ, R159 ;  /* 0x000000ffff3f7224 */ /* 0x000fca00078e009f */
[----:B------:R-:W-:Y:S04]  /*23f60*/  STL.64 [R1+0x43c0], R62 ;  /* 0x0043c03e01007387 */ /* 0x000fe80000100a00 */
[----:B------:R-:W2:Y:S04]  /*23f70*/  LDL.LU.64 R160, [R1+0x780] ;  /* 0x0007800001a07983 */ /* 0x000ea80000300a00 */
[----:B------:R-:W2:Y:S04]  /*23f80*/  LDL.LU.64 R162, [R1+0x788] ;  /* 0x0007880001a27983 */ /* 0x000ea80000300a00 */
[----:B------:R-:W-:Y:S04]  /*23f90*/  STL.64 [R1+0xc60], R40 ;  /* 0x000c602801007387 */ /* 0x000fe80000100a00 */
[----:B------:R4:W-:Y:S02]  /*23fa0*/  STL.64 [R1+0xc68], R42 ;  /* 0x000c682a01007387 */ /* 0x0009e40000100a00 */
[----:B----4-:R-:W-:Y:S01]  /*23fb0*/  HMMA.1688.F32.TF32 R40, R96, R48, R76 ;  /* 0x000000306028723c */ /* 0x010fe2000008104c */
[----:B------:R-:W-:-:S02]  /*23fc0*/  IMAD.MOV.U32 R58, RZ, RZ, R156 ;  /* 0x000000ffff3a7224 */ /* 0x000fc400078e009c */
[----:B------:R-:W-:Y:S02]  /*23fd0*/  IMAD.MOV.U32 R59, RZ, RZ, R157 ;  /* 0x000000ffff3b7224 */ /* 0x000fe400078e009d */
[----:B------:R-:W3:Y:S04]  /*23fe0*/  LDL.LU.64 R156, [R1+0x660] ;  /* 0x00066000019c7983 */ /* 0x000ee80000300a00 */
[----:B------:R-:W3:Y:S11]  /*23ff0*/  LDL.LU.64 R158, [R1+0x668] ;  /* 0x00066800019e7983 */ /* 0x000ef60000300a00 */
[----:B------:R-:W-:Y:S03]  /*24000*/  @!UPT UIADD3 URZ, URZ, URZ, URZ ;  /* 0x0000003f3f3ff290 */ /* 0x000fe6000fffe03f */
        /* <DEDUP_REMOVED lines=32> */
[----:B------:R-:W-:Y:S01]  /*24210*/  STL.64 [R1+0xeb8], R42 ;  /* 0x000eb82a01007387 */ /* 0x000fe20000100a00 */
[-C--:B--2---:R-:W-:Y:S03]  /*24220*/  HMMA.1688.F32.TF32 R164, R132, R48.reuse, R160 ;  /* 0x0000003084a4723c */ /* 0x084fe600000810a0 */
[----:B------:R-:W1:Y:S05]  /*24230*/  LDSM.16.M88.4 R40, [R196+0x25800] ;  /* 0x02580000c428783b */ /* 0x000e6a0000000200 */
        /* <DEDUP_REMOVED lines=27> */
[-C--:B-1----:R-:W-:Y:S02]  /*243f0*/  HMMA.1688.F32.TF32 R152, R108, R48.reuse, R60 ;  /* 0x000000306c98723c */ /* 0x082fe4000008103c */
[----:B------:R-:W2:Y:S04]  /*24400*/  LDL.LU.64 R60, [R1+0xea0] ;  /* 0x000ea000013c7983 */ /* 0x000ea80000300a00 */
[----:B------:R-:W2:Y:S02]  /*24410*/  LDL.LU.64 R62, [R1+0xea8] ;  /* 0x000ea800013e7983 */ /* 0x000ea40000300a00 */
[-C--:B------:R-:W-:Y:S08]  /*24420*/  HMMA.1688.F32.TF32 R144, R80, R48.reuse, R144 ;  /* 0x000000305090723c */ /* 0x080ff00000081090 */
[----:B------:R-:W-:Y:S07]  /*24430*/  HMMA.1688.F32.TF32 R36, R84, R48, R36 ;  /* 0x000000305424723c */ /* 0x000fee0000081024 */
[----:B------:R1:W-:Y:S04]  /*24440*/  STL.64 [R1+0x2a70], R152 ;  /* 0x002a709801007387 */ /* 0x0003e80000100a00 */
[----:B------:R1:W-:Y:S04]  /*24450*/  STL.64 [R1+0x2a78], R154 ;  /* 0x002a789a01007387 */ /* 0x0003e80000100a00 */
[----:B------:R-:W2:Y:S04]  /*24460*/  LDL.LU.64 R160, [R1+0xc20] ;  /* 0x000c200001a07983 */ /* 0x000ea80000300a00 */
[----:B------:R-:W2:Y:S04]  /*24470*/  LDL.LU.64 R162, [R1+0xc28] ;  /* 0x000c280001a27983 */ /* 0x000ea80000300a00 */
[----:B------:R-:W-:Y:S04]  /*24480*/  STL.64 [R1+0x2b50], R144 ;  /* 0x002b509001007387 */ /* 0x000fe80000100a00 */
[----:B------:R-:W-:Y:S04]  /*24490*/  STL.64 [R1+0x2b58], R146 ;  /* 0x002b589201007387 */ /* 0x000fe80000100a00 */
[----:B------:R-:W2:Y:S04]  /*244a0*/  LDL.LU.64 R156, [R1+0xa20] ;  /* 0x000a2000019c7983 */ /* 0x000ea80000300a00 */
[----:B------:R-:W2:Y:S04]  /*244b0*/  LDL.LU.64 R158, [R1+0xa28] ;  /* 0x000a2800019e7983 */ /* 0x000ea80000300a00 */
[----:B-1----:R-:W2:Y:S04]  /*244c0*/  LDL.LU.64 R152, [R1+0x8d0] ;  /* 0x0008d00001987983 */ /* 0x002ea80000300a00 */
        /* <DEDUP_REMOVED lines=19> */
[----:B------:R1:W-:Y:S04]  /*24600*/  STL.64 [R1+0xb10], R36 ;  /* 0x000b102401007387 */ /* 0x0003e80000100a00 */
[----:B------:R1:W-:Y:S04]  /*24610*/  STL.64 [R1+0xb18], R38 ;  /* 0x000b182601007387 */ /* 0x0003e80000100a00 */
[----:B-1----:R-:W2:Y:S04]  /*24620*/  LDL.LU.64 R36, [R1+0x370] ;  /* 0x0003700001247983 */ /* 0x002ea80000300a00 */
[----:B------:R-:W2:Y:S01]  /*24630*/  LDL.LU.64 R38, [R1+0x378] ;  /* 0x0003780001267983 */ /* 0x000ea20000300a00 */
[-C--:B------:R-:W-:Y:S08]  /*24640*/  HMMA.1688.F32.TF32 R160, R104, R44.reuse, R160 ;  /* 0x0000002c68a0723c */ /* 0x080ff000000810a0 */
[-C--:B------:R-:W-:Y:S08]  /*24650*/  HMMA.1688.F32.TF32 R156, R140, R44.reuse, R156 ;  /* 0x0000002c8c9c723c */ /* 0x080ff0000008109c */
[-C--:B------:R-:W-:Y:S08]  /*24660*/  HMMA.1688.F32.TF32 R152, R136, R44.reuse, R152 ;  /* 0x0000002c8898723c */ /* 0x080ff00000081098 */
[----:B------:R-:W-:Y:S01]  /*24670*/  HMMA.1688.F32.TF32 R164, R88, R44, R72 ;  /* 0x0000002c58a4723c */ /* 0x000fe20000081048 */
[----:B------:R1:W-:Y:S04]  /*24680*/  STL.64 [R1+0xc00], R160 ;  /* 0x000c00a001007387 */ /* 0x0003e80000100a00 */
[----:B------:R1:W-:Y:S03]  /*24690*/  STL.64 [R1+0xc08], R162 ;  /* 0x000c08a201007387 */ /* 0x0003e60000100a00 */
[----:B------:R-:W-:-:S02]  /*246a0*/  IMAD.MOV.U32 R64, RZ, RZ, R159 ;  /* 0x000000ffff407224 */ /* 0x000fc400078e009f */
[----:B------:R-:W-:Y:S01]  /*246b0*/  IMAD.MOV.U32 R65, RZ, RZ, R158 ;  /* 0x000000ffff417224 */ /* 0x000fe200078e009e */
[----:B------:R-:W-:Y:S04]  /*246c0*/  STL.64 [R1+0xc50], R156 ;  /* 0x000c509c01007387 */ /* 0x000fe80000100a00 */
[----:B------:R-:W-:Y:S04]  /*246d0*/  STL [R1+0x422c], R64 ;  /* 0x00422c4001007387 */ /* 0x000fe80000100800 */
[----:B------:R-:W-:Y:S04]  /*246e0*/  STL [R1+0x4228], R65 ;  /* 0x0042284101007387 */ /* 0x000fe80000100800 */
[----:B------:R-:W2:Y:S04]  /*246f0*/  LDL.LU.64 R172, [R1+0x350] ;  /* 0x0003500001ac7983 */ /* 0x000ea80000300a00 */
[----:B------:R-:W2:Y:S04]  /*24700*/  LDL.LU.64 R174, [R1+0x358] ;  /* 0x0003580001ae7983 */ /* 0x000ea80000300a00 */
[----:B------:R-:W-:Y:S04]  /*24710*/  STL.64 [R1+0xd10], R152 ;  /* 0x000d109801007387 */ /* 0x000fe80000100a00 */
[----:B------:R-:W-:Y:S01]  /*24720*/  STL.64 [R1+0xd18], R154 ;  /* 0x000d189a01007387 */ /* 0x000fe20000100a00 */
[----:B------:R-:W-:-:S03]  /*24730*/  IMAD.MOV.U32 R146, RZ, RZ, R164 ;  /* 0x000000ffff927224 */ /* 0x000fc600078e00a4 */
[----:B------:R-:W2:Y:S01]  /*24740*/  LDL.LU.64 R168, [R1+0x310] ;  /* 0x0003100001a87983 */ /* 0x000ea20000300a00 */
[----:B------:R-:W-:-:S03]  /*24750*/  IMAD.MOV.U32 R147, RZ, RZ, R165 ;  /* 0x000000ffff937224 */ /* 0x000fc600078e00a5 */
[----:B------:R-:W2:Y:S01]  /*24760*/  LDL.LU.64 R170, [R1+0x318] ;  /* 0x0003180001aa7983 */ /* 0x000ea20000300a00 */
[----:B------:R-:W-:Y:S02]  /*24770*/  IMAD.MOV.U32 R75, RZ, RZ, R166 ;  /* 0x000000ffff4b7224 */ /* 0x000fe400078e00a6 */
[----:B------:R-:W-:Y:S01]  /*24780*/  IMAD.MOV.U32 R74, RZ, RZ, R167 ;  /* 0x000000ffff4a7224 */ /* 0x000fe200078e00a7 */
[-C--:B---3--:R-:W-:Y:S08]  /*24790*/  HMMA.1688.F32.TF32 R76, R132, R44.reuse, R76 ;  /* 0x0000002c844c723c */ /* 0x088ff0000008104c */
[-C--:B----4-:R-:W-:Y:S11]  /*247a0*/  HMMA.1688.F32.TF32 R68, R128, R44.reuse, R68 ;  /* 0x0000002c8044723c */ /* 0x090ff60000081044 */
[----:B------:R-:W-:Y:S04]  /*247b0*/  @!UPT UIADD3 URZ, URZ, URZ, URZ ;  /* 0x0000003f3f3ff290 */ /* 0x000fe8000fffe03f */
[----:B------:R-:W-:Y:S04]  /*247c0*/  STL.64 [R1+0xf10], R76 ;  /* 0x000f104c01007387 */ /* 0x000fe80000100a00 */
[----:B------:R-:W-:Y:S04]  /*247d0*/  STL.64 [R1+0xf18], R78 ;  /* 0x000f184e01007387 */ /* 0x000fe80000100a00 */
[----:B------:R-:W3:Y:S04]  /*247e0*/  LDL.LU.64 R164, [R1+0x2a0] ;  /* 0x0002a00001a47983 */ /* 0x000ee80000300a00 */
[----:B------:R-:W3:Y:S04]  /*247f0*/  LDL.LU.64 R166, [R1+0x2a8] ;  /* 0x0002a80001a67983 */ /* 0x000ee80000300a00 */
[----:B------:R4:W-:Y:S04]  /*24800*/  STL.64 [R1+0x1970], R68 ;  /* 0x0019704401007387 */ /* 0x0009e80000100a00 */
[----:B------:R2:W-:Y:S04]  /*24810*/  STL.64 [R1+0x1978], R70 ;  /* 0x0019784601007387 */ /* 0x0005e80000100a00 */
[----:B-1----:R-:W3:Y:S04]  /*24820*/  LDL.LU.64 R160, [R1+0x230] ;  /* 0x0002300001a07983 */ /* 0x002ee80000300a00 */
[----:B------:R-:W3:Y:S01]  /*24830*/  LDL.LU.64 R162, [R1+0x238] ;  /* 0x0002380001a27983 */ /* 0x000ee20000300a00 */
[-C--:B--2---:R-:W-:Y:S03]  /*24840*/  HMMA.1688.F32.TF32 R60, R124, R44.reuse, R60 ;  /* 0x0000002c7c3c723c */ /* 0x084fe6000008103c */
[----:B----4-:R-:W2:Y:S04]  /*24850*/  LDL.LU.64 R68, [R1+0x1e30] ;  /* 0x001e300001447983 */ /* 0x010ea80000300a00 */
[----:B------:R-:W2:Y:S01]  /*24860*/  LDL.LU.64 R70, [R1+0x1e38] ;  /* 0x001e380001467983 */ /* 0x000ea20000300a00 */
[-C--:B------:R-:W-:Y:S11]  /*24870*/  HMMA.1688.F32.TF32 R36, R120, R44.reuse, R36 ;  /* 0x0000002c7824723c */ /* 0x080ff60000081024 */
[----:B------:R-:W-:Y:S04]  /*24880*/  @!UPT UIADD3 URZ, URZ, URZ, URZ ;  /* 0x0000003f3f3ff290 */ /* 0x000fe8000fffe03f */
[----:B------:R1:W-:Y:S04]  /*24890*/  STL.64 [R1+0x1b20], R60 ;  /* 0x001b203c01007387 */ /* 0x0003e80000100a00 */
[----:B------:R4:W-:Y:S04]  /*248a0*/  STL.64 [R1+0x1b28], R62 ;  /* 0x001b283e01007387 */ /* 0x0009e80000100a00 */
[----:B------:R-:W2:Y:S04]  /*248b0*/  LDL.LU.64 R156, [R1+0x1990] ;  /* 0x00199000019c7983 */ /* 0x000ea80000300a00 */
[----:B------:R-:W2:Y:S04]  /*248c0*/  LDL.LU.64 R158, [R1+0x1998] ;  /* 0x00199800019e7983 */ /* 0x000ea80000300a00 */
[----:B------:R1:W-:Y:S04]  /*248d0*/  STL.64 [R1+0x24e0], R36 ;  /* 0x0024e02401007387 */ /* 0x0003e80000100a00 */
[----:B------:R1:W-:Y:S04]  /*248e0*/  STL.64 [R1+0x24e8], R38 ;  /* 0x0024e82601007387 */ /* 0x0003e80000100a00 */
[----:B------:R-:W2:Y:S04]  /*248f0*/  LDL.LU.64 R152, [R1+0x12d0] ;  /* 0x0012d00001987983 */ /* 0x000ea80000300a00 */
[----:B------:R-:W2:Y:S04]  /*24900*/  LDL.LU.64 R154, [R1+0x12d8] ;  /* 0x0012d800019a7983 */ /* 0x000ea80000300a00 */
[----:B------:R-:W2:Y:S04]  /*24910*/  LDL.LU.64 R76, [R1+0x1020] ;  /* 0x00102000014c7983 */ /* 0x000ea80000300a00 */
[----:B------:R-:W2:Y:S04]  /*24920*/  LDL.LU.64 R78, [R1+0x1028] ;  /* 0x00102800014e7983 */ /* 0x000ea80000300a00 */
[----:B-1----:R-:W2:Y:S04]  /*24930*/  LDL.LU.64 R60, [R1+0xd70] ;  /* 0x000d7000013c7983 */ /* 0x002ea80000300a00 */
[----:B----4-:R-:W2:Y:S01]  /*24940*/  LDL.LU.64 R62, [R1+0xd78] ;  /* 0x000d7800013e7983 */ /* 0x010ea20000300a00 */
[-C--:B------:R-:W-:Y:S03]  /*24950*/  HMMA.1688.F32.TF32 R176, R116, R44.reuse, R172 ;  /* 0x0000002c74b0723c */ /* 0x080fe600000810ac */
[----:B------:R-:W2:Y:S04]  /*24960*/  LDL.LU.64 R36, [R1+0x9e0] ;  /* 0x0009e00001247983 */ /* 0x000ea80000300a00 */
[----:B------:R-:W2:Y:S01]  /*24970*/  LDL.LU.64 R38, [R1+0x9e8] ;  /* 0x0009e80001267983 */ /* 0x000ea20000300a00 */
[-C--:B------:R-:W-:Y:S08]  /*24980*/  HMMA.1688.F32.TF32 R32, R84, R44.reuse, R32 ;  /* 0x0000002c5420723c */ /* 0x080ff00000081020 */
[-C--:B------:R-:W-:Y:S07]  /*24990*/  HMMA.1688.F32.TF32 R172, R112, R44.reuse, R168 ;  /* 0x0000002c70ac723c */ /* 0x080fee00000810a8 */
[----:B------:R-:W-:Y:S04]  /*249a0*/  STL.64 [R1+0x2610], R176 ;  /* 0x002610b001007387 */ /* 0x000fe80000100a00 */
[----:B------:R-:W-:Y:S11]  /*249b0*/  STL.64 [R1+0x2618], R178 ;  /* 0x002618b201007387 */ /* 0x000ff60000100a00 */
[----:B------:R-:W-:Y:S01]  /*249c0*/  @!UPT UIADD3 URZ, URZ, URZ, URZ ;  /* 0x0000003f3f3ff290 */ /* 0x000fe2000fffe03f */
[----:B------:R-:W-:Y:S04]  /*249d0*/  STL.64 [R1+0x2810], R172 ;  /* 0x002810ac01007387 */ /* 0x000fe80000100a00 */
[----:B------:R-:W-:Y:S01]  /*249e0*/  STL.64 [R1+0x2818], R174 ;  /* 0x002818ae01007387 */ /* 0x000fe20000100a00 */
[-C--:B---3--:R-:W-:Y:S08]  /*249f0*/  HMMA.1688.F32.TF32 R168, R108, R44.reuse, R164 ;  /* 0x0000002c6ca8723c */ /* 0x088ff000000810a4 */
[----:B------:R-:W-:Y:S11]  /*24a00*/  HMMA.1688.F32.TF32 R164, R80, R44, R160 ;  /* 0x0000002c50a4723c */ /* 0x000ff600000810a0 */
[----:B------:R-:W-:Y:S04]  /*24a10*/  @!UPT UIADD3 URZ, URZ, URZ, URZ ;  /* 0x0000003f3f3ff290 */ /* 0x000fe8000fffe03f */
[----:B------:R-:W-:Y:S04]  /*24a20*/  STL.64 [R1+0x2a00], R168 ;  /* 0x002a00a801007387 */ /* 0x000fe80000100a00 */
[----:B------:R-:W-:Y:S04]  /*24a30*/  STL.64 [R1+0x2a08], R170 ;  /* 0x002a08aa01007387 */ /* 0x000fe80000100a00 */
[----:B------:R-:W-:Y:S04]  /*24a40*/  STL.64 [R1+0x2af0], R164 ;  /* 0x002af0a401007387 */ /* 0x000fe80000100a00 */
[----:B------:R-:W-:Y:S04]  /*24a50*/  STL.64 [R1+0x2af8], R166 ;  /* 0x002af8a601007387 */ /* 0x000fe80000100a00 */
[----:B------:R1:W-:Y:S04]  /*24a60*/  STL.64 [R1+0x2bc0], R32 ;  /* 0x002bc02001007387 */ /* 0x0003e80000100a00 */
[----:B------:R3:W-:Y:S04]  /*24a70*/  STL.64 [R1+0x2bc8], R34 ;  /* 0x002bc82201007387 */ /* 0x0007e80000100a00 */
[----:B-1----:R-:W4:Y:S04]  /*24a80*/  LDL.LU.64 R32, [R1+0x8e0] ;  /* 0x0008e00001207983 */ /* 0x002f280000300a00 */
[----:B---3--:R-:W4:Y:S01]  /*24a90*/  LDL.LU.64 R34, [R1+0x8e8] ;  /* 0x0008e80001227983 */ /* 0x008f220000300a00 */
[-C--:B--2---:R-:W-:Y:S08]  /*24aa0*/  HMMA.1688.F32.TF32 R156, R92, R40.reuse, R156 ;  /* 0x000000285c9c723c */ /* 0x084ff0000008109c */
[-C--:B------:R-:W-:Y:S08]  /*24ab0*/  HMMA.1688.F32.TF32 R160, R88, R40.reuse, R68 ;  /* 0x0000002858a0723c */ /* 0x080ff00000081044 */
[-C--:B------:R-:W-:Y:S08]  /*24ac0*/  HMMA.1688.F32.TF32 R152, R96, R40.reuse, R152 ;  /* 0x000000286098723c */ /* 0x080ff00000081098 */
[-C--:B------:R-:W-:Y:S08]  /*24ad0*/  HMMA.1688.F32.TF32 R76, R100, R40.reuse, R76 ;  /* 0x00000028644c723c */ /* 0x080ff0000008104c */
[----:B------:R-:W-:Y:S01]  /*24ae0*/  HMMA.1688.F32.TF32 R60, R104, R40, R60 ;  /* 0x00000028683c723c */ /* 0x000fe2000008103c */
        /* <DEDUP_REMOVED lines=9> */
[----:B------:R-:W4:Y:S04]  /*24b80*/  LDL.LU.64 R174, [R1+0x7b8] ;  /* 0x0007b80001ae7983 */ /* 0x000f280000300a00 */
[----:B------:R-:W4:Y:S01]  /*24b90*/  LDL.LU.64 R168, [R1+0x690] ;  /* 0x0006900001a87983 */ /* 0x000f220000300a00 */
[----:B------:R-:W-:-:S03]  /*24ba0*/  IMAD.MOV.U32 R73, RZ, RZ, R160 ;  /* 0x000000ffff497224 */ /* 0x000fc600078e00a0 */
[----:B------:R-:W4:Y:S01]  /*24bb0*/  LDL.LU.64 R170, [R1+0x698] ;  /* 0x0006980001aa7983 */ /* 0x000f220000300a00 */
[----:B------:R-:W-:-:S03]  /*24bc0*/  IMAD.MOV.U32 R72, RZ, RZ, R161 ;  /* 0x000000ffff487224 */ /* 0x000fc600078e00a1 */
[----:B------:R-:W4:Y:S01]  /*24bd0*/  LDL.LU.64 R164, [R1+0x4f0] ;  /* 0x0004f00001a47983 */ /* 0x000f220000300a00 */
[----:B------:R-:W-:-:S03]  /*24be0*/  IMAD.MOV.U32 R69, RZ, RZ, R162 ;  /* 0x000000ffff457224 */ /* 0x000fc600078e00a2 */
[----:B------:R-:W4:Y:S01]  /*24bf0*/  LDL.LU.64 R166, [R1+0x4f8] ;  /* 0x0004f80001a67983 */ /* 0x000f220000300a00 */
[----:B------:R-:W-:-:S03]  /*24c00*/  IMAD.MOV.U32 R68, RZ, RZ, R163 ;  /* 0x000000ffff447224 */ /* 0x000fc600078e00a3 */
[----:B------:R-:W4:Y:S04]  /*24c10*/  LDL.LU.64 R160, [R1+0x490] ;  /* 0x0004900001a07983 */ /* 0x000f280000300a00 */
[----:B------:R-:W4:Y:S04]  /*24c20*/  LDL.LU.64 R162, [R1+0x498] ;  /* 0x0004980001a27983 */ /* 0x000f280000300a00 */
[----:B-1----:R-:W4:Y:S04]  /*24c30*/  LDL.LU.64 R156, [R1+0x420] ;  /* 0x00042000019c7983 */ /* 0x002f280000300a00 */
[----:B--2---:R-:W2:Y:S04]  /*24c40*/  LDL.LU.64 R158, [R1+0x428] ;  /* 0x00042800019e7983 */ /* 0x004ea80000300a00 */
[----:B---3--:R-:W3:Y:S04]  /*24c50*/  LDL.LU.64 R152, [R1+0x3d0] ;  /* 0x0003d00001987983 */ /* 0x008ee80000300a00 */
[----:B------:R-:W3:Y:S04]  /*24c60*/  LDL.LU.64 R154, [R1+0x3d8] ;  /* 0x0003d800019a7983 */ /* 0x000ee80000300a00 */
[----:B------:R-:W3:Y:S04]  /*24c70*/  LDL.LU.64 R76, [R1+0x340] ;  /* 0x00034000014c7983 */ /* 0x000ee80000300a00 */
[----:B------:R-:W3:Y:S04]  /*24c80*/  LDL.LU.64 R78, [R1+0x348] ;  /* 0x00034800014e7983 */ /* 0x000ee80000300a00 */
[----:B------:R-:W3:Y:S04]  /*24c90*/  LDL.LU.64 R60, [R1+0x300] ;  /* 0x00030000013c7983 */ /* 0x000ee80000300a00 */
[----:B------:R-:W3:Y:S01]  /*24ca0*/  LDL.LU.64 R62, [R1+0x308] ;  /* 0x00030800013e7983 */ /* 0x000ee20000300a00 */
[-C--:B------:R-:W-:Y:S11]  /*24cb0*/  HMMA.1688.F32.TF32 R36, R140, R40.reuse, R36 ;  /* 0x000000288c24723c */ /* 0x080ff60000081024 */
[----:B------:R-:W-:Y:S11]  /*24cc0*/  @!UPT UIADD3 URZ, URZ, URZ, URZ ;  /* 0x0000003f3f3ff290 */ /* 0x000ff6000fffe03f */
[----:B------:R-:W-:Y:S02]  /*24cd0*/  @!UPT UIADD3 URZ, URZ, URZ, URZ ;  /* 0x0000003f3f3ff290 */ /* 0x000fe4000fffe03f */
        /* <DEDUP_REMOVED lines=8> */
[----:B------:R-:W-:Y:S01]  /*24d60*/  LDSM.16.M88.4 R36, [R196+0x26000] ;  /* 0x02600000c424783b */ /* 0x000fe20000000200 */
[-C--:B----4-:R-:W-:Y:S11]  /*24d70*/  HMMA.1688.F32.TF32 R32, R136, R40.reuse, R32 ;  /* 0x000000288820723c */ /* 0x090ff60000081020 */
[----:B------:R-:W-:Y:S11]  /*24d80*/  @!UPT UIADD3 URZ, URZ, URZ, URZ ;  /* 0x0000003f3f3ff290 */ /* 0x000ff6000fffe03f */
[----:B------:R-:W-:Y:S02]  /*24d90*/  @!UPT UIADD3 URZ, URZ, URZ, URZ ;  /* 0x0000003f3f3ff290 */ /* 0x000fe4000fffe03f */
[----:B------:R-:W-:Y:S02]  /*24da0*/  IMAD.MOV.U32 R53, RZ, RZ, R32 ;  /* 0x000000ffff357224 */ /* 0x000fe400078e0020 */
[----:B------:R-:W-:Y:S02]  /*24db0*/  IMAD.MOV.U32 R52, RZ, RZ, R33 ;  /* 0x000000ffff347224 */ /* 0x000fe400078e0021 */
[----:B------:R-:W-:Y:S02]  /*24dc0*/  IMAD.MOV.U32 R45, RZ, RZ, R34 ;  /* 0x000000ffff2d7224 */ /* 0x000fe400078e0022 */
[----:B------:R-:W-:Y:S02]  /*24dd0*/  IMAD.MOV.U32 R44, RZ, RZ, R35 ;  /* 0x000000ffff2c7224 */ /* 0x000fe400078e0023 */
[----:B------:R-:W1:Y:S04]  /*24de0*/  LDSM.16.M88.4 R32, [R196+0x26800] ;  /* 0x02680000c420783b */ /* 0x000e680000000200 */
[----:B------:R-:W-:Y:S04]  /*24df0*/  STL [R1+0x4154], R44 ;  /* 0x0041542c01007387 */ /* 0x000fe80000100800 */
[----:B------:R-:W-:Y:S04]  /*24e00*/  STL [R1+0x4150], R45 ;  /* 0x0041502d01007387 */ /* 0x000fe80000100800 */
[----:B------:R-:W-:Y:S04]  /*24e10*/  STL [R1+0x414c], R52 ;  /* 0x00414c3401007387 */ /* 0x000fe80000100800 */
[----:B------:R-:W-:Y:S01]  /*24e20*/  STL [R1+0x4148], R53 ;  /* 0x0041483501007387 */ /* 0x000fe20000100800 */
[-C--:B------:R-:W-:Y:S08]  /*24e30*/  HMMA.1688.F32.TF32 R172, R132, R40.reuse, R172 ;  /* 0x0000002884ac723c */ /* 0x080ff000000810ac */
[-C--:B------:R-:W-:Y:S08]  /*24e40*/  HMMA.1688.F32.TF32 R168, R128, R40.reuse, R168 ;  /* 0x0000002880a8723c */ /* 0x080ff000000810a8 */
[-C--:B------:R-:W-:Y:S08]  /*24e50*/  HMMA.1688.F32.TF32 R164, R124, R40.reuse, R164 ;  /* 0x000000287ca4723c */ /* 0x080ff000000810a4 */
[-C--:B------:R-:W-:Y:S01]  /*24e60*/  HMMA.1688.F32.TF32 R160, R120, R40.reuse, R160 ;  /* 0x0000002878a0723c */ /* 0x080fe200000810a0 */
[----:B-1----:R-:W-:Y:S04]  /*24e70*/  STL [R1+0x42b8], R34 ;  /* 0x0042b82201007387 */ /* 0x002fe80000100800 */
[----:B------:R-:W-:Y:S03]  /*24e80*/  STL [R1+0x42b4], R35 ;  /* 0x0042b42301007387 */ /* 0x000fe60000100800 */
[-C--:B--2---:R-:W-:Y:S01]  /*24e90*/  HMMA.1688.F32.TF32 R156, R116, R40.reuse, R156 ;  /* 0x00000028749c723c */ /* 0x084fe2000008109c */
[----:B------:R1:W-:Y:S04]  /*24ea0*/  STL.64 [R1+0xe10], R172 ;  /* 0x000e10ac01007387 */ /* 0x0003e80000100a00 */
[----:B------:R2:W-:Y:S04]  /*24eb0*/  STL.64 [R1+0xe18], R174 ;  /* 0x000e18ae01007387 */ /* 0x0005e80000100a00 */
[----:B------:R4:W-:Y:S01]  /*24ec0*/  STL.64 [R1+0x17c0], R168 ;  /* 0x0017c0a801007387 */ /* 0x0009e20000100a00 */
[-C--:B---3--:R-:W-:Y:S03]  /*24ed0*/  HMMA.1688.F32.TF32 R152, R112, R40.reuse, R152 ;  /* 0x000000287098723c */ /* 0x088fe60000081098 */
[----:B------:R2:W-:Y:S04]  /*24ee0*/  STL.64 [R1+0x17c8], R170 ;  /* 0x0017c8aa01007387 */ /* 0x0005e80000100a00 */
[----:B------:R-:W-:Y:S01]  /*24ef0*/  STL.64 [R1+0x1990], R164 ;  /* 0x001990a401007387 */ /* 0x000fe20000100a00 */
[-C--:B------:R-:W-:Y:S03]  /*24f00*/  HMMA.1688.F32.TF32 R76, R108, R40.reuse, R76 ;  /* 0x000000286c4c723c */ /* 0x080fe6000008104c */
[----:B------:R-:W-:Y:S04]  /*24f10*/  STL.64 [R1+0x1998], R166 ;  /* 0x001998a601007387 */ /* 0x000fe80000100a00 */
[----:B------:R-:W3:Y:S04]  /*24f20*/  LDL.LU.64 R184, [R1+0x1e90] ;  /* 0x001e900001b87983 */ /* 0x000ee80000300a00 */
[----:B------:R-:W-:Y:S04]  /*24f30*/  STL.64 [R1+0x2410], R160 ;  /* 0x002410a001007387 */ /* 0x000fe80000100a00 */
[----:B------:R-:W-:Y:S04]  /*24f40*/  STL.64 [R1+0x2418], R162 ;  /* 0x002418a201007387 */ /* 0x000fe80000100a00 */
[----:B------:R-:W3:Y:S01]  /*24f50*/  LDL.LU.64 R186, [R1+0x1e98] ;  /* 0x001e980001ba7983 */ /* 0x000ee20000300a00 */
[-C--:B------:R-:W-:Y:S03]  /*24f60*/  HMMA.1688.F32.TF32 R60, R80, R40.reuse, R60 ;  /* 0x00000028503c723c */ /* 0x080fe6000008103c */
[----:B------:R1:W-:Y:S04]  /*24f70*/  STL.64 [R1+0x2570], R156 ;  /* 0x0025709c01007387 */ /* 0x0003e80000100a00 */
[----:B------:R1:W-:Y:S04]  /*24f80*/  STL.64 [R1+0x2578], R158 ;  /* 0x0025789e01007387 */ /* 0x0003e80000100a00 */
[----:B------:R-:W3:Y:S04]  /*24f90*/  LDL.LU.64 R180, [R1+0x1b50] ;  /* 0x001b500001b47983 */ /* 0x000ee80000300a00 */
[----:B------:R1:W-:Y:S04]  /*24fa0*/  STL.64 [R1+0x2780], R152 ;  /* 0x0027809801007387 */ /* 0x0003e80000100a00 */
[----:B------:R1:W-:Y:S04]  /*24fb0*/  STL.64 [R1+0x2788], R154 ;  /* 0x0027889a01007387 */ /* 0x0003e80000100a00 */
[----:B------:R-:W3:Y:S04]  /*24fc0*/  LDL.LU.64 R182, [R1+0x1b58] ;  /* 0x001b580001b67983 */ /* 0x000ee80000300a00 */
[----:B------:R-:W-:Y:S04]  /*24fd0*/  STL.64 [R1+0x2980], R76 ;  /* 0x0029804c01007387 */ /* 0x000fe80000100a00 */
[----:B------:R-:W-:Y:S04]  /*24fe0*/  STL.64 [R1+0x2988], R78 ;  /* 0x0029884e01007387 */ /* 0x000fe80000100a00 */
[----:B------:R-:W3:Y:S04]  /*24ff0*/  LDL.LU.64 R176, [R1+0x1360] ;  /* 0x0013600001b07983 */ /* 0x000ee80000300a00 */
[----:B------:R-:W3:Y:S04]  /*25000*/  LDL.LU.64 R178, [R1+0x1368] ;  /* 0x0013680001b27983 */ /* 0x000ee80000300a00 */
[----:B-1----:R-:W3:Y:S04]  /*25010*/  LDL.LU.64 R172, [R1+0x10b0] ;  /* 0x0010b00001ac7983 */ /* 0x002ee80000300a00 */
[----:B--2---:R-:W2:Y:S04]  /*25020*/  LDL.LU.64 R174, [R1+0x10b8] ;  /* 0x0010b80001ae7983 */ /* 0x004ea80000300a00 */
[----:B------:R1:W-:Y:S04]  /*25030*/  STL.64 [R1+0x2a80], R60 ;  /* 0x002a803c01007387 */ /* 0x0003e80000100a00 */
[----:B------:R1:W-:Y:S04]  /*25040*/  STL.64 [R1+0x2a88], R62 ;  /* 0x002a883e01007387 */ /* 0x0003e80000100a00 */
        /* <DEDUP_REMOVED lines=11> */
[----:B------:R-:W4:Y:S01]  /*25100*/  LDL.LU.64 R62, [R1+0x4e8] ;  /* 0x0004e800013e7983 */ /* 0x000f220000300a00 */
[----:B------:R-:W-:Y:S11]  /*25110*/  HMMA.1688.F32.TF32 R28, R84, R40, R28 ;  /* 0x00000028541c723c */ /* 0x000ff6000008101c */
[----:B------:R-:W-:Y:S11]  /*25120*/  @!UPT UIADD3 URZ, URZ, URZ, URZ ;  /* 0x0000003f3f3ff290 */ /* 0x000ff6000fffe03f */
[----:B------:R-:W-:Y:S02]  /*25130*/  @!UPT UIADD3 URZ, URZ, URZ, URZ ;  /* 0x0000003f3f3ff290 */ /* 0x000fe4000fffe03f */
[----:B------:R-:W-:Y:S02]  /*25140*/  IMAD.MOV.U32 R149, RZ, RZ, R28 ;  /* 0x000000ffff957224 */ /* 0x000fe400078e001c */
[----:B------:R-:W-:Y:S02]  /*25150*/  IMAD.MOV.U32 R148, RZ, RZ, R29 ;  /* 0x000000ffff947224 */ /* 0x000fe400078e001d */
[----:B------:R-:W-:Y:S02]  /*25160*/  IMAD.MOV.U32 R77, RZ, RZ, R30 ;  /* 0x000000ffff4d7224 */ /* 0x000fe400078e001e */
[----:B------:R-:W-:-:S05]  /*25170*/  IMAD.MOV.U32 R76, RZ, RZ, R31 ;  /* 0x000000ffff4c7224 */ /* 0x000fca00078e001f */
[----:B------:R-:W-:Y:S04]  /*25180*/  STL [R1+0x3fa8], R76 ;  /* 0x003fa84c01007387 */ /* 0x000fe80000100800 */
[----:B------:R-:W-:Y:S04]  /*25190*/  STL [R1+0x3fa4], R77 ;  /* 0x003fa44d01007387 */ /* 0x000fe80000100800 */
[----:B------:R-:W-:Y:S04]  /*251a0*/  STL [R1+0x3fa0], R148 ;  /* 0x003fa09401007387 */ /* 0x000fe80000100800 */
[----:B------:R-:W-:Y:S01]  /*251b0*/  STL [R1+0x3f9c], R149 ;  /* 0x003f9c9501007387 */ /* 0x000fe20000100800 */
[-C--:B---3--:R-:W-:Y:S08]  /*251c0*/  HMMA.1688.F32.TF32 R28, R88, R36.reuse, R184 ;  /* 0x00000024581c723c */ /* 0x088ff000000810b8 */
[-C--:B------:R-:W-:Y:S11]  /*251d0*/  HMMA.1688.F32.TF32 R180, R92, R36.reuse, R180 ;  /* 0x000000245cb4723c */ /* 0x080ff600000810b4 */
[----:B------:R-:W-:Y:S05]  /*251e0*/  @!UPT UIADD3 URZ, URZ, URZ, URZ ;  /* 0x0000003f3f3ff290 */ /* 0x000fea000fffe03f */
[----:B------:R-:W-:Y:S02]  /*251f0*/  IMAD.MOV.U32 R79, RZ, RZ, R28 ;  /* 0x000000ffff4f7224 */ /* 0x000fe400078e001c */
[----:B------:R-:W-:Y:S02]  /*25200*/  IMAD.MOV.U32 R78, RZ, RZ, R29 ;  /* 0x000000ffff4e7224 */ /* 0x000fe400078e001d */
[----:B------:R-:W-:Y:S02]  /*25210*/  IMAD.MOV.U32 R71, RZ, RZ, R30 ;  /* 0x000000ffff477224 */ /* 0x000fe400078e001e */
[----:B------:R-:W-:Y:S02]  /*25220*/  IMAD.MOV.U32 R70, RZ, RZ, R31 ;  /* 0x000000ffff467224 */ /* 0x000fe400078e001f */
[-C--:B------:R-:W-:Y:S08]  /*25230*/  HMMA.1688.F32.TF32 R28, R96, R36.reuse, R176 ;  /* 0x00000024601c723c */ /* 0x080ff000000810b0 */
[-C--:B--2---:R-:W-:Y:S08]  /*25240*/  HMMA.1688.F32.TF32 R172, R100, R36.reuse, R172 ;  /* 0x0000002464ac723c */ /* 0x084ff000000810ac */
[-C--:B----4-:R-:W-:Y:S01]  /*25250*/  HMMA.1688.F32.TF32 R168, R104, R36.reuse, R168 ;  /* 0x0000002468a8723c */ /* 0x090fe200000810a8 */
[----:B------:R-:W-:Y:S04]  /*25260*/  STL.64 [R1+0x9f0], R180 ;  /* 0x0009f0b401007387 */ /* 0x000fe80000100a00 */
[----:B------:R-:W-:Y:S04]  /*25270*/  STL.64 [R1+0x9f8], R182 ;  /* 0x0009f8b601007387 */ /* 0x000fe80000100a00 */
[----:B------:R-:W-:Y:S04]  /*25280*/  STL.64 [R1+0xa00], R28 ;  /* 0x000a001c01007387 */ /* 0x000fe80000100a00 */
[----:B------:R1:W-:Y:S04]  /*25290*/  STL.64 [R1+0xa08], R30 ;  /* 0x000a081e01007387 */ /* 0x0003e80000100a00 */
[----:B------:R-:W-:Y:S04]  /*252a0*/  STL.64 [R1+0xa10], R172 ;  /* 0x000a10ac01007387 */ /* 0x000fe80000100a00 */
[----:B------:R-:W-:Y:S01]  /*252b0*/  STL.64 [R1+0xa18], R174 ;  /* 0x000a18ae01007387 */ /* 0x000fe20000100a00 */
[-C--:B-1----:R-:W-:Y:S03]  /*252c0*/  HMMA.1688.F32.TF32 R28, R140, R36.reuse, R156 ;  /* 0x000000248c1c723c */ /* 0x082fe6000008109c */
[----:B------:R-:W2:Y:S04]  /*252d0*/  LDL.LU.64 R156, [R1+0x430] ;  /* 0x00043000019c7983 */ /* 0x000ea80000300a00 */
[----:B------:R-:W-:Y:S04]  /*252e0*/  STL.64 [R1+0xa20], R168 ;  /* 0x000a20a801007387 */ /* 0x000fe80000100a00 */
[----:B------:R-:W-:Y:S04]  /*252f0*/  STL.64 [R1+0xa28], R170 ;  /* 0x000a28aa01007387 */ /* 0x000fe80000100a00 */
[----:B------:R-:W2:Y:S08]  /*25300*/  LDL.LU.64 R158, [R1+0x438] ;  /* 0x00043800019e7983 */ /* 0x000eb00000300a00 */
[----:B------:R-:W-:Y:S04]  /*25310*/  STL.64 [R1+0xa30], R28 ;  /* 0x000a301c01007387 */ /* 0x000fe80000100a00 */
[----:B------:R1:W-:Y:S02]  /*25320*/  STL.64 [R1+0xa38], R30 ;  /* 0x000a381e01007387 */ /* 0x0003e40000100a00 */
[-C--:B-1----:R-:W-:Y:S02]  /*25330*/  HMMA.1688.F32.TF32 R28, R136, R36.reuse, R152 ;  /* 0x00000024881c723c */ /* 0x082fe40000081098 */
[----:B------:R-:W3:Y:S04]  /*25340*/  LDL.LU.64 R152, [R1+0x410] ;  /* 0x0004100001987983 */ /* 0x000ee80000300a00 */
[----:B------:R-:W3:Y:S02]  /*25350*/  LDL.LU.64 R154, [R1+0x418] ;  /* 0x00041800019a7983 */ /* 0x000ee40000300a00 */
[-C--:B------:R-:W-:Y:S08]  /*25360*/  HMMA.1688.F32.TF32 R164, R132, R36.reuse, R164 ;  /* 0x0000002484a4723c */ /* 0x080ff000000810a4 */
[-C--:B------:R-:W-:Y:S07]  /*25370*/  HMMA.1688.F32.TF32 R160, R128, R36.reuse, R160 ;  /* 0x0000002480a0723c */ /* 0x080fee00000810a0 */
[----:B------:R1:W-:Y:S04]  /*25380*/  STL.64 [R1+0xab0], R28 ;  /* 0x000ab01c01007387 */ /* 0x0003e80000100a00 */
[----:B------:R4:W-:Y:S04]  /*25390*/  STL.64 [R1+0xab8], R30 ;  /* 0x000ab81e01007387 */ /* 0x0009e80000100a00 */
[----:B-1----:R-:W3:Y:S04]  /*253a0*/  LDL.LU.64 R28, [R1+0x3c0] ;  /* 0x0003c000011c7983 */ /* 0x002ee80000300a00 */
[----:B----4-:R-:W4:Y:S04]  /*253b0*/  LDL.LU.64 R30, [R1+0x3c8] ;  /* 0x0003c800011e7983 */ /* 0x010f280000300a00 */
[----:B------:R1:W-:Y:S04]  /*253c0*/  STL.64 [R1+0xc80], R164 ;  /* 0x000c80a401007387 */ /* 0x0003e80000100a00 */
[----:B------:R1:W-:Y:S04]  /*253d0*/  STL.64 [R1+0xc88], R166 ;  /* 0x000c88a601007387 */ /* 0x0003e80000100a00 */
[----:B------:R-:W4:Y:S04]  /*253e0*/  LDL.LU.64 R172, [R1+0x330] ;  /* 0x0003300001ac7983 */ /* 0x000f280000300a00 */
[----:B------:R-:W4:Y:S04]  /*253f0*/  LDL.LU.64 R174, [R1+0x338] ;  /* 0x0003380001ae7983 */ /* 0x000f280000300a00 */
[----:B------:R1:W-:Y:S04]  /*25400*/  STL.64 [R1+0xea0], R160 ;  /* 0x000ea0a001007387 */ /* 0x0003e80000100a00 */
[----:B------:R1:W-:Y:S04]  /*25410*/  STL.64 [R1+0xea8], R162 ;  /* 0x000ea8a201007387 */ /* 0x0003e80000100a00 */
[----:B------:R-:W4:Y:S04]  /*25420*/  LDL.LU.64 R168, [R1+0x2f0] ;  /* 0x0002f00001a87983 */ /* 0x000f280000300a00 */
[----:B------:R-:W4:Y:S01]  /*25430*/  LDL.LU.64 R170, [R1+0x2f8] ;  /* 0x0002f80001aa7983 */ /* 0x000f220000300a00 */
[-C--:B------:R-:W-:Y:S11]  /*25440*/  HMMA.1688.F32.TF32 R60, R124, R36.reuse, R60 ;  /* 0x000000247c3c723c */ /* 0x080ff6000008103c */
[----:B------:R-:W-:Y:S11]  /*25450*/  @!UPT UIADD3 URZ, URZ, URZ, URZ ;  /* 0x0000003f3f3ff290 */ /* 0x000ff6000fffe03f */
[----:B------:R-:W-:Y:S01]  /*25460*/  @!UPT UIADD3 URZ, URZ, URZ, URZ ;  /* 0x0000003f3f3ff290 */ /* 0x000fe2000fffe03f */
[----:B------:R1:W-:Y:S04]  /*25470*/  STL.64 [R1+0x1900], R60 ;  /* 0x0019003c01007387 */ /* 0x0003e80000100a00 */
[----:B------:R1:W-:Y:S04]  /*25480*/  STL.64 [R1+0x1908], R62 ;  /* 0x0019083e01007387 */ /* 0x0003e80000100a00 */
[----:B-1----:R-:W4:Y:S04]  /*25490*/  LDL.LU.64 R164, [R1+0x1f90] ;  /* 0x001f900001a47983 */ /* 0x002f280000300a00 */
[----:B------:R-:W4:Y:S04]  /*254a0*/  LDL.LU.64 R166, [R1+0x1f98] ;  /* 0x001f980001a67983 */ /* 0x000f280000300a00 */
[----:B------:R-:W4:Y:S04]  /*254b0*/  LDL.LU.64 R160, [R1+0x1ce0] ;  /* 0x001ce00001a07983 */ /* 0x000f280000300a00 */
[----:B------:R-:W4:Y:S04]  /*254c0*/  LDL.LU.64 R162, [R1+0x1ce8] ;  /* 0x001ce80001a27983 */ /* 0x000f280000300a00 */
[----:B------:R-:W4:Y:S04]  /*254d0*/  LDL.LU.64 R60, [R1+0x1730] ;  /* 0x00173000013c7983 */ /* 0x000f280000300a00 */
[----:B------:R-:W4:Y:S01]  /*254e0*/  LDL.LU.64 R62, [R1+0x1738] ;  /* 0x00173800013e7983 */ /* 0x000f220000300a00 */
[-C--:B--2---:R-:W-:Y:S03]  /*254f0*/  HMMA.1688.F32.TF32 R176, R120, R36.reuse, R156 ;  /* 0x0000002478b0723c */ /* 0x084fe6000008109c */
[----:B------:R-:W2:Y:S04]  /*25500*/  LDL.LU.64 R156, [R1+0x1110] ;  /* 0x00111000019c7983 */ /* 0x000ea80000300a00 */
[----:B------:R-:W2:Y:S11]  /*25510*/  LDL.LU.64 R158, [R1+0x1118] ;  /* 0x00111800019e7983 */ /* 0x000eb60000300a00 */
[----:B------:R-:W-:Y:S05]  /*25520*/  @!UPT UIADD3 URZ, URZ, URZ, URZ ;  /* 0x0000003f3f3ff290 */ /* 0x000fea000fffe03f */
        /* <DEDUP_REMOVED lines=14> */
[-C--:B-1----:R-:W-:Y:S08]  /*25610*/  HMMA.1688.F32.TF32 R176, R108, R36.reuse, R172 ;  /* 0x000000246cb0723c */ /* 0x082ff000000810ac */
[-C--:B------:R-:W-:Y:S08]  /*25620*/  HMMA.1688.F32.TF32 R172, R80, R36.reuse, R168 ;  /* 0x0000002450ac723c */ /* 0x080ff000000810a8 */
[----:B------:R-:W-:Y:S07]  /*25630*/  HMMA.1688.F32.TF32 R168, R84, R36, R24 ;  /* 0x0000002454a8723c */ /* 0x000fee0000081018 */
[----:B------:R-:W-:Y:S04]  /*25640*/  STL.64 [R1+0x2820], R176 ;  /* 0x002820b001007387 */ /* 0x000fe80000100a00 */
[----:B------:R-:W-:Y:S04]  /*25650*/  STL.64 [R1+0x2828], R178 ;  /* 0x002828b201007387 */ /* 0x000fe80000100a00 */
[----:B------:R-:W-:Y:S04]  /*25660*/  STL.64 [R1+0x2a10], R172 ;  /* 0x002a10ac01007387 */ /* 0x000fe80000100a00 */
[----:B------:R-:W-:Y:S04]  /*25670*/  STL.64 [R1+0x2a18], R174 ;  /* 0x002a18ae01007387 */ /* 0x000fe80000100a00 */
[----:B------:R-:W4:Y:S04]  /*25680*/  LDL.LU.64 R24, [R1+0x920] ;  /* 0x0009200001187983 */ /* 0x000f280000300a00 */
[----:B------:R-:W-:Y:S04]  /*25690*/  STL.64 [R1+0x2b00], R168 ;  /* 0x002b00a801007387 */ /* 0x000fe80000100a00 */
[----:B------:R-:W-:Y:S04]  /*256a0*/  STL.64 [R1+0x2b08], R170 ;  /* 0x002b08aa01007387 */ /* 0x000fe80000100a00 */
[----:B------:R-:W4:Y:S01]  /*256b0*/  LDL.LU.64 R26, [R1+0x928] ;  /* 0x00092800011a7983 */ /* 0x000f220000300a00 */
[-C--:B------:R-:W-:Y:S11]  /*256c0*/  HMMA.1688.F32.TF32 R164, R88, R32.reuse, R164 ;  /* 0x0000002058a4723c */ /* 0x080ff600000810a4 */
[----:B------:R-:W-:Y:S11]  /*256d0*/  @!UPT UIADD3 URZ, URZ, URZ, URZ ;  /* 0x0000003f3f3ff290 */ /* 0x000ff6000fffe03f */
[----:B------:R-:W-:Y:S01]  /*256e0*/  @!UPT UIADD3 URZ, URZ, URZ, URZ ;  /* 0x0000003f3f3ff290 */ /* 0x000fe2000fffe03f */
[----:B------:R-:W-:Y:S04]  /*256f0*/  STL.64 [R1+0x960], R164 ;  /* 0x000960a401007387 */ /* 0x000fe80000100a00 */
[----:B------:R1:W-:Y:S02]  /*25700*/  STL.64 [R1+0x968], R166 ;  /* 0x000968a601007387 */ /* 0x0003e40000100a00 */
[-C--:B-1----:R-:W-:Y:S08]  /*25710*/  HMMA.1688.F32.TF32 R164, R92, R32.reuse, R160 ;  /* 0x000000205ca4723c */ /* 0x082ff000000810a0 */
[-C--:B------:R-:W-:Y:S01]  /*25720*/  HMMA.1688.F32.TF32 R160, R96, R32.reuse, R60 ;  /* 0x0000002060a0723c */ /* 0x080fe2000008103c */
[----:B------:R-:W4:Y:S11]  /*25730*/  LDL.LU.64 R60, [R1+0x7c0] ;  /* 0x0007c000013c7983 */ /* 0x000f360000300a00 */
[----:B------:R-:W-:Y:S03]  /*25740*/  @!UPT UIADD3 URZ, URZ, URZ, URZ ;  /* 0x0000003f3f3ff290 */ /* 0x000fe6000fffe03f */
[----:B------:R1:W-:Y:S04]  /*25750*/  STL.64 [R1+0x970], R164 ;  /* 0x000970a401007387 */ /* 0x0003e80000100a00 */
[----:B------:R1:W-:Y:S04]  /*25760*/  STL.64 [R1+0x978], R166 ;  /* 0x000978a601007387 */ /* 0x0003e80000100a00 */
[----:B------:R-:W4:Y:S04]  /*25770*/  LDL.LU.64 R62, [R1+0x7c8] ;  /* 0x0007c800013e7983 */ /* 0x000f280000300a00 */
[----:B------:R2:W-:Y:S04]  /*25780*/  STL.64 [R1+0x980], R160 ;  /* 0x000980a001007387 */ /* 0x0005e80000100a00 */
[----:B------:R2:W-:Y:S04]  /*25790*/  STL.64 [R1+0x988], R162 ;  /* 0x000988a201007387 */ /* 0x0005e80000100a00 */
[----:B-1----:R-:W4:Y:S04]  /*257a0*/  LDL.LU.64 R164, [R1+0x6b0] ;  /* 0x0006b00001a47983 */ /* 0x002f280000300a00 */
[----:B------:R-:W4:Y:S01]  /*257b0*/  LDL.LU.64 R166, [R1+0x6b8] ;  /* 0x0006b80001a67983 */ /* 0x000f220000300a00 */
[-C--:B--2---:R-:W-:Y:S08]  /*257c0*/  HMMA.1688.F32.TF32 R156, R100, R32.reuse, R156 ;  /* 0x00000020649c723c */ /* 0x084ff0000008109c */
[-C--:B---3--:R-:W-:Y:S11]  /*257d0*/  HMMA.1688.F32.TF32 R152, R104, R32.reuse, R152 ;  /* 0x000000206898723c */ /* 0x088ff60000081098 */
[----:B------:R-:W-:Y:S04]  /*257e0*/  @!UPT UIADD3 URZ, URZ, URZ, URZ ;  /* 0x0000003f3f3ff290 */ /* 0x000fe8000fffe03f */
[----:B------:R1:W-:Y:S04]  /*257f0*/  STL.64 [R1+0x990], R156 ;  /* 0x0009909c01007387 */ /* 0x0003e80000100a00 */
[----:B------:R2:W-:Y:S04]  /*25800*/  STL.64 [R1+0x998], R158 ;  /* 0x0009989e01007387 */ /* 0x0005e80000100a00 */
[----:B------:R-:W3:Y:S04]  /*25810*/  LDL.LU.64 R160, [R1+0x570] ;  /* 0x0005700001a07983 */ /* 0x000ee80000300a00 */
[----:B------:R-:W3:Y:S01]  /*25820*/  LDL.LU.64 R162, [R1+0x578] ;  /* 0x0005780001a27983 */ /* 0x000ee20000300a00 */
[-C--:B----4-:R-:W-:Y:S03]  /*25830*/  HMMA.1688.F32.TF32 R28, R140, R32.reuse, R28 ;  /* 0x000000208c1c723c */ /* 0x090fe6000008101c */
[----:B------:R-:W-:Y:S04]  /*25840*/  STL.64 [R1+0x9a0], R152 ;  /* 0x0009a09801007387 */ /* 0x000fe80000100a00 */
[----:B------:R-:W-:Y:S04]  /*25850*/  STL.64 [R1+0x9a8], R154 ;  /* 0x0009a89a01007387 */ /* 0x000fe80000100a00 */
[----:B-1----:R-:W4:Y:S04]  /*25860*/  LDL.LU.64 R156, [R1+0x530] ;  /* 0x00053000019c7983 */ /* 0x002f280000300a00 */
[----:B--2---:R-:W4:Y:S08]  /*25870*/  LDL.LU.64 R158, [R1+0x538] ;  /* 0x00053800019e7983 */ /* 0x004f300000300a00 */
[----:B------:R-:W-:Y:S04]  /*25880*/  STL.64 [R1+0x9b0], R28 ;  /* 0x0009b01c01007387 */ /* 0x000fe80000100a00 */
[----:B------:R-:W-:Y:S04]  /*25890*/  STL.64 [R1+0x9b8], R30 ;  /* 0x0009b81e01007387 */ /* 0x000fe80000100a00 */
[----:B------:R-:W1:Y:S01]  /*258a0*/  LDSM.16.M88.4 R28, [R196+0x27000] ;  /* 0x02700000c41c783b */ /* 0x000e620000000200 */
[-C--:B------:R-:W-:Y:S03]  /*258b0*/  HMMA.1688.F32.TF32 R24, R136, R32.reuse, R24 ;  /* 0x000000208818723c */ /* 0x080fe60000081018 */
[----:B-1----:R-:W-:Y:S04]  /*258c0*/  STL [R1+0x42c0], R30 ;  /* 0x0042c01e01007387 */ /* 0x002fe80000100800 */
[----:B------:R-:W-:Y:S04]  /*258d0*/  STL [R1+0x42bc], R31 ;  /* 0x0042bc1f01007387 */ /* 0x000fe80000100800 */
[----:B------:R-:W2:Y:S04]  /*258e0*/  LDL.LU.64 R152, [R1+0x4d0] ;  /* 0x0004d00001987983 */ /* 0x000ea80000300a00 */
[----:B------:R-:W2:Y:S08]  /*258f0*/  LDL.LU.64 R154, [R1+0x4d8] ;  /* 0x0004d800019a7983 */ /* 0x000eb00000300a00 */
[----:B------:R-:W-:Y:S04]  /*25900*/  STL.64 [R1+0x9c0], R24 ;  /* 0x0009c01801007387 */ /* 0x000fe80000100a00 */
[----:B------:R-:W-:Y:S04]  /*25910*/  STL.64 [R1+0x9c8], R26 ;  /* 0x0009c81a01007387 */ /* 0x000fe80000100a00 */
[----:B------:R-:W1:Y:S01]  /*25920*/  LDSM.16.M88.4 R24, [R196+0x27800] ;  /* 0x02780000c418783b */ /* 0x000e620000000200 */
[-C--:B------:R-:W-:Y:S03]  /*25930*/  HMMA.1688.F32.TF32 R168, R132, R32.reuse, R60 ;  /* 0x0000002084a8723c */ /* 0x080fe6000008103c */
[----:B-1----:R-:W-:Y:S04]  /*25940*/  STL [R1+0x42c4], R26 ;  /* 0x0042c41a01007387 */ /* 0x002fe80000100800 */
[----:B------:R-:W-:Y:S04]  /*25950*/  STL [R1+0x42b0], R27 ;  /* 0x0042b01b01007387 */ /* 0x000fe80000100800 */
[----:B------:R-:W2:Y:S04]  /*25960*/  LDL.LU.64 R60, [R1+0x480] ;  /* 0x00048000013c7983 */ /* 0x000ea80000300a00 */
[----:B------:R-:W2:Y:S01]  /*25970*/  LDL.LU.64 R62, [R1+0x488] ;  /* 0x00048800013e7983 */ /* 0x000ea20000300a00 */
[-C--:B------:R-:W-:Y:S07]  /*25980*/  HMMA.1688.F32.TF32 R164, R128, R32.reuse, R164 ;  /* 0x0000002080a4723c */ /* 0x080fee00000810a4 */
        /* <DEDUP_REMOVED lines=8> */
[----:B-1----:R-:W2:Y:S04]  /*25a10*/  LDL.LU.64 R168, [R1+0x1fe0] ;  /* 0x001fe00001a87983 */ /* 0x002ea80000300a00 */
[----:B------:R-:W2:Y:S04]  /*25a20*/  LDL.LU.64 R170, [R1+0x1fe8] ;  /* 0x001fe80001aa7983 */ /* 0x000ea80000300a00 */
[----:B------:R-:W2:Y:S04]  /*25a30*/  LDL.LU.64 R164, [R1+0x1e10] ;  /* 0x001e100001a47983 */ /* 0x000ea80000300a00 */
[----:B------:R-:W2:Y:S01]  /*25a40*/  LDL.LU.64 R166, [R1+0x1e18] ;  /* 0x001e180001a67983 */ /* 0x000ea20000300a00 */
[-C--:B---3--:R-:W-:Y:S03]  /*25a50*/  HMMA.1688.F32.TF32 R180, R124, R32.reuse, R160 ;  /* 0x000000207cb4723c */ /* 0x088fe600000810a0 */
[----:B------:R-:W3:Y:S04]  /*25a60*/  LDL.LU.64 R160, [R1+0x1950] ;  /* 0x0019500001a07983 */ /* 0x000ee80000300a00 */
[----:B------:R-:W3:Y:S11]  /*25a70*/  LDL.LU.64 R162, [R1+0x1958] ;  /* 0x0019580001a27983 */ /* 0x000ef60000300a00 */
[----:B------:R-:W-:Y:S05]  /*25a80*/  @!UPT UIADD3 URZ, URZ, URZ, URZ ;  /* 0x0000003f3f3ff290 */ /* 0x000fea000fffe03f */
        /* <DEDUP_REMOVED lines=14> */
[-C--:B-1----:R-:W-:Y:S02]  /*25b70*/  HMMA.1688.F32.TF32 R180, R112, R32.reuse, R60 ;  /* 0x0000002070b4723c */ /* 0x082fe4000008103c */
[----:B------:R-:W2:Y:S04]  /*25b80*/  LDL.LU.64 R60, [R1+0xda0] ;  /* 0x000da000013c7983 */ /* 0x000ea80000300a00 */
[----:B------:R-:W2:Y:S02]  /*25b90*/  LDL.LU.64 R62, [R1+0xda8] ;  /* 0x000da800013e7983 */ /* 0x000ea40000300a00 */
[-C--:B------:R-:W-:Y:S08]  /*25ba0*/  HMMA.1688.F32.TF32 R176, R108, R32.reuse, R176 ;  /* 0x000000206cb0723c */ /* 0x080ff000000810b0 */
[-C--:B------:R-:W-:Y:S08]  /*25bb0*/  HMMA.1688.F32.TF32 R172, R80, R32.reuse, R172 ;  /* 0x0000002050ac723c */ /* 0x080ff000000810ac */
[----:B------:R-:W-:Y:S08]  /*25bc0*/  HMMA.1688.F32.TF32 R32, R84, R32, R20 ;  /* 0x000000205420723c */ /* 0x000ff00000081014 */
[-C--:B------:R-:W-:Y:S01]  /*25bd0*/  HMMA.1688.F32.TF32 R168, R88, R28.reuse, R168 ;  /* 0x0000001c58a8723c */ /* 0x080fe200000810a8 */
[----:B------:R-:W-:Y:S04]  /*25be0*/  STL.64 [R1+0x2580], R180 ;  /* 0x002580b401007387 */ /* 0x000fe80000100a00 */
[----:B------:R-:W-:Y:S04]  /*25bf0*/  STL.64 [R1+0x2588], R182 ;  /* 0x002588b601007387 */ /* 0x000fe80000100a00 */
[----:B------:R-:W-:Y:S04]  /*25c00*/  STL.64 [R1+0x2790], R176 ;  /* 0x002790b001007387 */ /* 0x000fe80000100a00 */
[----:B------:R-:W-:Y:S04]  /*25c10*/  STL.64 [R1+0x2798], R178 ;  /* 0x002798b201007387 */ /* 0x000fe80000100a00 */
[----:B------:R-:W-:Y:S04]  /*25c20*/  STL.64 [R1+0x2990], R172 ;  /* 0x002990ac01007387 */ /* 0x000fe80000100a00 */
[----:B------:R-:W-:Y:S04]  /*25c30*/  STL.64 [R1+0x2998], R174 ;  /* 0x002998ae01007387 */ /* 0x000fe80000100a00 */
[----:B------:R1:W-:Y:S01]  /*25c40*/  STL.64 [R1+0x2a90], R32 ;  /* 0x002a902001007387 */ /* 0x0003e20000100a00 */
[-C--:B------:R-:W-:Y:S03]  /*25c50*/  HMMA.1688.F32.TF32 R20, R92, R28.reuse, R164 ;  /* 0x0000001c5c14723c */ /* 0x080fe600000810a4 */
[----:B------:R1:W-:Y:S04]  /*25c60*/  STL.64 [R1+0x2a98], R34 ;  /* 0x002a982201007387 */ /* 0x0003e80000100a00 */
[----:B-1----:R-:W2:Y:S04]  /*25c70*/  LDL.LU.64 R32, [R1+0xa40] ;  /* 0x000a400001207983 */ /* 0x002ea80000300a00 */
[----:B------:R-:W-:Y:S04]  /*25c80*/  STL.64 [R1+0x810], R168 ;  /* 0x000810a801007387 */ /* 0x000fe80000100a00 */
[----:B------:R-:W-:Y:S04]  /*25c90*/  STL.64 [R1+0x818], R170 ;  /* 0x000818aa01007387 */ /* 0x000fe80000100a00 */
[----:B------:R-:W2:Y:S04]  /*25ca0*/  LDL.LU.64 R34, [R1+0xa48] ;  /* 0x000a480001227983 */ /* 0x000ea80000300a00 */
[----:B------:R1:W-:Y:S04]  /*25cb0*/  STL.64 [R1+0x820], R20 ;  /* 0x0008201401007387 */ /* 0x0003e80000100a00 */
[----:B------:R3:W-:Y:S04]  /*25cc0*/  STL.64 [R1+0x828], R22 ;  /* 0x0008281601007387 */ /* 0x0007e80000100a00 */
[----:B-1----:R-:W2:Y:S04]  /*25cd0*/  LDL.LU.64 R20, [R1+0x7e0] ;  /* 0x0007e00001147983 */ /* 0x002ea80000300a00 */
[----:B---3--:R-:W3:Y:S01]  /*25ce0*/  LDL.LU.64 R22, [R1+0x7e8] ;  /* 0x0007e80001167983 */ /* 0x008ee20000300a00 */
[-C--:B------:R-:W-:Y:S11]  /*25cf0*/  HMMA.1688.F32.TF32 R160, R96, R28.reuse, R160 ;  /* 0x0000001c60a0723c */ /* 0x080ff600000810a0 */
[----:B------:R-:W-:Y:S11]  /*25d00*/  @!UPT UIADD3 URZ, URZ, URZ, URZ ;  /* 0x0000003f3f3ff290 */ /* 0x000ff6000fffe03f */
[----:B------:R-:W-:Y:S01]  /*25d10*/  @!UPT UIADD3 URZ, URZ, URZ, URZ ;  /* 0x0000003f3f3ff290 */ /* 0x000fe2000fffe03f */
        /* <DEDUP_REMOVED lines=13> */
[----:B------:R-:W-:Y:S04]  /*25df0*/  STL.64 [R1+0x868], R162 ;  /* 0x000868a201007387 */ /* 0x000fe80000100a00 */
[----:B------:R-:W2:Y:S04]  /*25e00*/  LDL.LU.64 R168, [R1+0x520] ;  /* 0x0005200001a87983 */ /* 0x000ea80000300a00 */
[----:B------:R-:W2:Y:S01]  /*25e10*/  LDL.LU.64 R170, [R1+0x528] ;  /* 0x0005280001aa7983 */ /* 0x000ea20000300a00 */
[-C--:B------:R-:W-:Y:S11]  /*25e20*/  HMMA.1688.F32.TF32 R60, R140, R28.reuse, R60 ;  /* 0x0000001c8c3c723c */ /* 0x080ff6000008103c */
[----:B------:R-:W-:Y:S11]  /*25e30*/  @!UPT UIADD3 URZ, URZ, URZ, URZ ;  /* 0x0000003f3f3ff290 */ /* 0x000ff6000fffe03f */
[----:B------:R-:W-:Y:S01]  /*25e40*/  @!UPT UIADD3 URZ, URZ, URZ, URZ ;  /* 0x0000003f3f3ff290 */ /* 0x000fe2000fffe03f */
[----:B------:R1:W-:Y:S04]  /*25e50*/  STL.64 [R1+0x870], R60 ;  /* 0x0008703c01007387 */ /* 0x0003e80000100a00 */
[----:B------:R1:W-:Y:S04]  /*25e60*/  STL.64 [R1+0x878], R62 ;  /* 0x0008783e01007387 */ /* 0x0003e80000100a00 */
[----:B------:R-:W2:Y:S04]  /*25e70*/  LDL.LU.64 R164, [R1+0x4c0] ;  /* 0x0004c00001a47983 */ /* 0x000ea80000300a00 */
[----:B------:R-:W2:Y:S04]  /*25e80*/  LDL.LU.64 R166, [R1+0x4c8] ;  /* 0x0004c80001a67983 */ /* 0x000ea80000300a00 */
[----:B-1----:R-:W2:Y:S04]  /*25e90*/  LDL.LU.64 R60, [R1+0x470] ;  /* 0x00047000013c7983 */ /* 0x002ea80000300a00 */
[----:B------:R-:W2:Y:S01]  /*25ea0*/  LDL.LU.64 R62, [R1+0x478] ;  /* 0x00047800013e7983 */ /* 0x000ea20000300a00 */
[-C--:B------:R-:W-:Y:S03]  /*25eb0*/  HMMA.1688.F32.TF32 R160, R136, R28.reuse, R32 ;  /* 0x0000001c88a0723c */ /* 0x080fe60000081020 */
[----:B------:R-:W2:Y:S04]  /*25ec0*/  LDL.LU.64 R32, [R1+0x3f0] ;  /* 0x0003f00001207983 */ /* 0x000ea80000300a00 */
[----:B------:R-:W2:Y:S11]  /*25ed0*/  LDL.LU.64 R34, [R1+0x3f8] ;  /* 0x0003f80001227983 */ /* 0x000eb60000300a00 */
[----:B------:R-:W-:Y:S05]  /*25ee0*/  @!UPT UIADD3 URZ, URZ, URZ, URZ ;  /* 0x0000003f3f3ff290 */ /* 0x000fea000fffe03f */
[----:B------:R-:W-:Y:S04]  /*25ef0*/  STL.64 [R1+0x880], R160 ;  /* 0x000880a001007387 */ /* 0x000fe80000100a00 */
[----:B------:R3:W-:Y:S02]  /*25f00*/  STL.64 [R1+0x888], R162 ;  /* 0x000888a201007387 */ /* 0x0007e40000100a00 */
[-C--:B---3--:R-:W-:Y:S02]  /*25f10*/  HMMA.1688.F32.TF32 R160, R132, R28.reuse, R20 ;  /* 0x0000001c84a0723c */ /* 0x088fe40000081014 */
[----:B------:R-:W3:Y:S04]  /*25f20*/  LDL.LU.64 R20, [R1+0x3a0] ;  /* 0x0003a00001147983 */ /* 0x000ee80000300a00 */
[----:B------:R-:W3:Y:S02]  /*25f30*/  LDL.LU.64 R22, [R1+0x3a8] ;  /* 0x0003a80001167983 */ /* 0x000ee40000300a00 */
[-C--:B----4-:R-:W-:Y:S11]  /*25f40*/  HMMA.1688.F32.TF32 R156, R128, R28.reuse, R156 ;  /* 0x0000001c809c723c */ /* 0x090ff6000008109c */
[----:B------:R-:W-:Y:S04]  /*25f50*/  @!UPT UIADD3 URZ, URZ, URZ, URZ ;  /* 0x0000003f3f3ff290 */ /* 0x000fe8000fffe03f */
[----:B------:R1:W-:Y:S04]  /*25f60*/  STL.64 [R1+0xa40], R160 ;  /* 0x000a40a001007387 */ /* 0x0003e80000100a00 */
[----:B------:R4:W-:Y:S04]  /*25f70*/  STL.64 [R1+0xa48], R162 ;  /* 0x000a48a201007387 */ /* 0x0009e80000100a00 */
[----:B-1----:R-:W3:Y:S04]  /*25f80*/  LDL.LU.64 R160, [R1+0x20e0] ;  /* 0x0020e00001a07983 */ /* 0x002ee80000300a00 */
[----:B----4-:R-:W4:Y:S04]  /*25f90*/  LDL.LU.64 R162, [R1+0x20e8] ;  /* 0x0020e80001a27983 */ /* 0x010f280000300a00 */
[----:B------:R1:W-:Y:S04]  /*25fa0*/  STL.64 [R1+0xc20], R156 ;  /* 0x000c209c01007387 */ /* 0x0003e80000100a00 */
[----:B------:R1:W-:Y:S04]  /*25fb0*/  STL.64 [R1+0xc28], R158 ;  /* 0x000c289e01007387 */ /* 0x0003e80000100a00 */
[----:B-1----:R-:W4:Y:S04]  /*25fc0*/  LDL.LU.64 R156, [R1+0x1e80] ;  /* 0x001e8000019c7983 */ /* 0x002f280000300a00 */
[----:B------:R-:W4:Y:S01]  /*25fd0*/  LDL.LU.64 R158, [R1+0x1e88] ;  /* 0x001e8800019e7983 */ /* 0x000f220000300a00 */
[-C--:B--2---:R-:W-:Y:S03]  /*25fe0*/  HMMA.1688.F32.TF32 R172, R124, R28.reuse, R152 ;  /* 0x0000001c7cac723c */ /* 0x084fe60000081098 */
[----:B------:R-:W4:Y:S04]  /*25ff0*/  LDL.LU.64 R152, [R1+0x1b40] ;  /* 0x001b400001987983 */ /* 0x000f280000300a00 */
[----:B------:R-:W4:Y:S11]  /*26000*/  LDL.LU.64 R154, [R1+0x1b48] ;  /* 0x001b4800019a7983 */ /* 0x000f360000300a00 */
[----:B------:R-:W-:Y:S05]  /*26010*/  @!UPT UIADD3 URZ, URZ, URZ, URZ ;  /* 0x0000003f3f3ff290 */ /* 0x000fea000fffe03f */
[----:B------:R-:W-:Y:S04]  /*26020*/  STL.64 [R1+0xe60], R172 ;  /* 0x000e60ac01007387 */ /* 0x000fe80000100a00 */
[----:B------:R1:W-:Y:S02]  /*26030*/  STL.64 [R1+0xe68], R174 ;  /* 0x000e68ae01007387 */ /* 0x0003e40000100a00 */
[-C--:B-1----:R-:W-:Y:S11]  /*26040*/  HMMA.1688.F32.TF32 R172, R120, R28.reuse, R168 ;  /* 0x0000001c78ac723c */ /* 0x082ff600000810a8 */
[----:B------:R-:W-:Y:S11]  /*26050*/  @!UPT UIADD3 URZ, URZ, URZ, URZ ;  /* 0x0000003f3f3ff290 */ /* 0x000ff6000fffe03f */
[----:B------:R-:W-:Y:S01]  /*26060*/  @!UPT UIADD3 URZ, URZ, URZ, URZ ;  /* 0x0000003f3f3ff290 */ /* 0x000fe2000fffe03f */
[----:B------:R-:W-:Y:S04]  /*26070*/  STL.64 [R1+0x1690], R172 ;  /* 0x001690ac01007387 */ /* 0x000fe80000100a00 */
[----:B------:R-:W-:Y:S01]  /*26080*/  STL.64 [R1+0x1698], R174 ;  /* 0x001698ae01007387 */ /* 0x000fe20000100a00 */
[-C--:B------:R-:W-:Y:S08]  /*26090*/  HMMA.1688.F32.TF32 R168, R116, R28.reuse, R164 ;  /* 0x0000001c74a8723c */ /* 0x080ff000000810a4 */
[-C--:B------:R-:W-:Y:S01]  /*260a0*/  HMMA.1688.F32.TF32 R164, R112, R28.reuse, R60 ;  /* 0x0000001c70a4723c */ /* 0x080fe2000008103c */
[----:B------:R-:W2:Y:S11]  /*260b0*/  LDL.LU.64 R60, [R1+0x1340] ;  /* 0x00134000013c7983 */ /* 0x000eb60000300a00 */
[----:B------:R-:W-:Y:S03]  /*260c0*/  @!UPT UIADD3 URZ, URZ, URZ, URZ ;  /* 0x0000003f3f3ff290 */ /* 0x000fe6000fffe03f */
[----:B------:R-:W-:Y:S04]  /*260d0*/  STL.64 [R1+0x1950], R168 ;  /* 0x001950a801007387 */ /* 0x000fe80000100a00 */
[----:B------:R-:W-:Y:S04]  /*260e0*/  STL.64 [R1+0x1958], R170 ;  /* 0x001958aa01007387 */ /* 0x000fe80000100a00 */
[----:B------:R-:W2:Y:S04]  /*260f0*/  LDL.LU.64 R62, [R1+0x1348] ;  /* 0x00134800013e7983 */ /* 0x000ea80000300a00 */
        /* <DEDUP_REMOVED lines=8> */
[-C--:B---3--:R-:W-:Y:S02]  /*26180*/  HMMA.1688.F32.TF32 R164, R80, R28.reuse, R20 ;  /* 0x0000001c50a4723c */ /* 0x088fe40000081014 */
[----:B------:R-:W3:Y:S04]  /*26190*/  LDL.LU.64 R20, [R1+0xe30] ;  /* 0x000e300001147983 */ /* 0x000ee80000300a00 */
[----:B------:R-:W3:Y:S02]  /*261a0*/  LDL.LU.64 R22, [R1+0xe38] ;  /* 0x000e380001167983 */ /* 0x000ee40000300a00 */
[----:B------:R-:W-:Y:S08]  /*261b0*/  HMMA.1688.F32.TF32 R16, R84, R28, R16 ;  /* 0x0000001c5410723c */ /* 0x000ff00000081010 */
[-C--:B----4-:R-:W-:Y:S07]  /*261c0*/  HMMA.1688.F32.TF32 R160, R88, R24.reuse, R160 ;  /* 0x0000001858a0723c */ /* 0x090fee00000810a0 */
[----:B------:R-:W-:Y:S04]  /*261d0*/  STL.64 [R1+0x2830], R164 ;  /* 0x002830a401007387 */ /* 0x000fe80000100a00 */
[----:B------:R-:W-:Y:S04]  /*261e0*/  STL.64 [R1+0x2838], R166 ;  /* 0x002838a601007387 */ /* 0x000fe80000100a00 */
[----:B------:R1:W-:Y:S04]  /*261f0*/  STL.64 [R1+0x2a20], R16 ;  /* 0x002a201001007387 */ /* 0x0003e80000100a00 */
[----:B------:R4:W-:Y:S04]  /*26200*/  STL.64 [R1+0x2a28], R18 ;  /* 0x002a281201007387 */ /* 0x0009e80000100a00 */
[----:B-1----:R-:W3:Y:S01]  /*26210*/  LDL.LU.64 R16, [R1+0xb30] ;  /* 0x000b300001107983 */ /* 0x002ee20000300a00 */
[-C--:B------:R-:W-:Y:S03]  /*26220*/  HMMA.1688.F32.TF32 R28, R92, R24.reuse, R156 ;  /* 0x000000185c1c723c */ /* 0x080fe6000008109c */
[----:B------:R-:W-:Y:S04]  /*26230*/  STL.64 [R1+0x780], R160 ;  /* 0x000780a001007387 */ /* 0x000fe80000100a00 */
[----:B------:R-:W-:Y:S04]  /*26240*/  STL.64 [R1+0x788], R162 ;  /* 0x000788a201007387 */ /* 0x000fe80000100a00 */
[----:B----4-:R-:W3:Y:S11]  /*26250*/  LDL.LU.64 R18, [R1+0xb38] ;  /* 0x000b380001127983 */ /* 0x010ef60000300a00 */
        /* <DEDUP_REMOVED lines=11> */
[----:B------:R-:W3:Y:S04]  /*26310*/  LDL.LU.64 R162, [R1+0x728] ;  /* 0x0007280001a27983 */ /* 0x000ee80000300a00 */
[----:B------:R-:W3:Y:S04]  /*26320*/  LDL.LU.64 R156, [R1+0x5c0] ;  /* 0x0005c000019c7983 */ /* 0x000ee80000300a00 */
[----:B------:R-:W3:Y:S01]  /*26330*/  LDL.LU.64 R158, [R1+0x5c8] ;  /* 0x0005c800019e7983 */ /* 0x000ee20000300a00 */
[-C--:B--2---:R-:W-:Y:S11]  /*26340*/  HMMA.1688.F32.TF32 R28, R100, R24.reuse, R60 ;  /* 0x00000018641c723c */ /* 0x084ff6000008103c */
[----:B------:R-:W-:Y:S11]  /*26350*/  @!UPT UIADD3 URZ, URZ, URZ, URZ ;  /* 0x0000003f3f3ff290 */ /* 0x000ff6000fffe03f */
[----:B------:R-:W-:Y:S01]  /*26360*/  @!UPT UIADD3 URZ, URZ, URZ, URZ ;  /* 0x0000003f3f3ff290 */ /* 0x000fe2000fffe03f */
[----:B------:R1:W-:Y:S04]  /*26370*/  STL.64 [R1+0x7c0], R28 ;  /* 0x0007c01c01007387 */ /* 0x0003e80000100a00 */
[----:B------:R2:W-:Y:S04]  /*26380*/  STL.64 [R1+0x7c8], R30 ;  /* 0x0007c81e01007387 */ /* 0x0005e80000100a00 */
[----:B-1----:R-:W4:Y:S04]  /*26390*/  LDL.LU.64 R28, [R1+0x590] ;  /* 0x00059000011c7983 */ /* 0x002f280000300a00 */
[----:B--2---:R-:W4:Y:S01]  /*263a0*/  LDL.LU.64 R30, [R1+0x598] ;  /* 0x00059800011e7983 */ /* 0x004f220000300a00 */
[-C--:B------:R-:W-:Y:S08]  /*263b0*/  HMMA.1688.F32.TF32 R32, R104, R24.reuse, R32 ;  /* 0x000000186820723c */ /* 0x080ff00000081020 */
[-C--:B---3--:R-:W-:Y:S11]  /*263c0*/  HMMA.1688.F32.TF32 R20, R140, R24.reuse, R20 ;  /* 0x000000188c14723c */ /* 0x088ff60000081014 */
[----:B------:R-:W-:Y:S04]  /*263d0*/  @!UPT UIADD3 URZ, URZ, URZ, URZ ;  /* 0x0000003f3f3ff290 */ /* 0x000fe8000fffe03f */
[----:B------:R1:W-:Y:S04]  /*263e0*/  STL.64 [R1+0x7d0], R32 ;  /* 0x0007d02001007387 */ /* 0x0003e80000100a00 */
[----:B------:R2:W-:Y:S04]  /*263f0*/  STL.64 [R1+0x7d8], R34 ;  /* 0x0007d82201007387 */ /* 0x0005e80000100a00 */
[----:B------:R-:W3:Y:S04]  /*26400*/  LDL.LU.64 R152, [R1+0x550] ;  /* 0x0005500001987983 */ /* 0x000ee80000300a00 */
[----:B------:R-:W3:Y:S04]  /*26410*/  LDL.LU.64 R154, [R1+0x558] ;  /* 0x00055800019a7983 */ /* 0x000ee80000300a00 */
[----:B------:R-:W-:Y:S04]  /*26420*/  STL.64 [R1+0x7e0], R20 ;  /* 0x0007e01401007387 */ /* 0x000fe80000100a00 */
[----:B------:R-:W-:Y:S04]  /*26430*/  STL.64 [R1+0x7e8], R22 ;  /* 0x0007e81601007387 */ /* 0x000fe80000100a00 */
[----:B------:R-:W3:Y:S04]  /*26440*/  LDL.LU.64 R60, [R1+0x510] ;  /* 0x00051000013c7983 */ /* 0x000ee80000300a00 */
[----:B------:R-:W3:Y:S04]  /*26450*/  LDL.LU.64 R62, [R1+0x518] ;  /* 0x00051800013e7983 */ /* 0x000ee80000300a00 */
[----:B------:R-:W2:Y:S04]  /*26460*/  LDSM.16.M88.4 R20, [R196+0x28000] ;  /* 0x02800000c414783b */ /* 0x000ea80000000200 */
[----:B-1----:R-:W3:Y:S04]  /*26470*/  LDL.LU.64 R32, [R1+0x4b0] ;  /* 0x0004b00001207983 */ /* 0x002ee80000300a00 */
[----:B--2---:R-:W2:Y:S01]  /*26480*/  LDL.LU.64 R34, [R1+0x4b8] ;  /* 0x0004b80001227983 */ /* 0x004ea20000300a00 */
[-C--:B------:R-:W-:Y:S03]  /*26490*/  HMMA.1688.F32.TF32 R168, R136, R24.reuse, R16 ;  /* 0x0000001888a8723c */ /* 0x080fe60000081010 */
[----:B------:R-:W1:Y:S04]  /*264a0*/  LDSM.16.M88.4 R16, [R196+0x28800] ;  /* 0x02880000c410783b */ /* 0x000e680000000200 */
[----:B------:R-:W-:Y:S04]  /*264b0*/  STL [R1+0x42c8], R22 ;  /* 0x0042c81601007387 */ /* 0x000fe80000100800 */
[----:B------:R-:W-:Y:S04]  /*264c0*/  STL [R1+0x42ac], R23 ;  /* 0x0042ac1701007387 */ /* 0x000fe80000100800 */
[----:B-1----:R-:W-:Y:S08]  /*264d0*/  STL [R1+0x42a8], R18 ;  /* 0x0042a81201007387 */ /* 0x002ff00000100800 */
[----:B------:R-:W-:Y:S04]  /*264e0*/  STL.64 [R1+0x7f0], R168 ;  /* 0x0007f0a801007387 */ /* 0x000fe80000100a00 */
[----:B------:R1:W-:Y:S02]  /*264f0*/  STL.64 [R1+0x7f8], R170 ;  /* 0x0007f8aa01007387 */ /* 0x0003e40000100a00 */
[-C--:B-1----:R-:W-:Y:S08]  /*26500*/  HMMA.1688.F32.TF32 R168, R132, R24.reuse, R164 ;  /* 0x0000001884a8723c */ /* 0x082ff000000810a4 */
[-C--:B------:R-:W-:Y:S08]  /*26510*/  HMMA.1688.F32.TF32 R164, R128, R24.reuse, R160 ;  /* 0x0000001880a4723c */ /* 0x080ff000000810a0 */
[-C--:B------:R-:W-:Y:S01]  /*26520*/  HMMA.1688.F32.TF32 R160, R124, R24.reuse, R156 ;  /* 0x000000187ca0723c */ /* 0x080fe2000008109c */
[----:B------:R-:W-:Y:S06]  /*26530*/  STL [R1+0x42a4], R19 ;  /* 0x0042a41301007387 */ /* 0x000fec0000100800 */
[----:B------:R1:W-:Y:S04]  /*26540*/  STL.64 [R1+0x950], R168 ;  /* 0x000950a801007387 */ /* 0x0003e80000100a00 */
[----:B------:R1:W-:Y:S04]  /*26550*/  STL.64 [R1+0x958], R170 ;  /* 0x000958aa01007387 */ /* 0x0003e80000100a00 */
[----:B------:R1:W-:Y:S04]  /*26560*/  STL.64 [R1+0xac0], R164 ;  /* 0x000ac0a401007387 */ /* 0x0003e80000100a00 */
[----:B------:R1:W-:Y:S01]  /*26570*/  STL.64 [R1+0xac8], R166 ;  /* 0x000ac8a601007387 */ /* 0x0003e20000100a00 */
[-C--:B----4-:R-:W-:Y:S03]  /*26580*/  HMMA.1688.F32.TF32 R156, R120, R24.reuse, R28 ;  /* 0x00000018789c723c */ /* 0x090fe6000008101c */
[----:B------:R-:W4:Y:S04]  /*26590*/  LDL.LU.64 R28, [R1+0x460] ;  /* 0x00046000011c7983 */ /* 0x000f280000300a00 */
[----:B------:R1:W-:Y:S04]  /*265a0*/  STL.64 [R1+0xcf0], R160 ;  /* 0x000cf0a001007387 */ /* 0x0003e80000100a00 */
[----:B------:R1:W-:Y:S04]  /*265b0*/  STL.64 [R1+0xcf8], R162 ;  /* 0x000cf8a201007387 */ /* 0x0003e80000100a00 */
[----:B------:R-:W4:Y:S08]  /*265c0*/  LDL.LU.64 R30, [R1+0x468] ;  /* 0x00046800011e7983 */ /* 0x000f300000300a00 */
[----:B------:R1:W-:Y:S04]  /*265d0*/  STL.64 [R1+0xf30], R156 ;  /* 0x000f309c01007387 */ /* 0x0003e80000100a00 */
[----:B------:R1:W-:Y:S04]  /*265e0*/  STL.64 [R1+0xf38], R158 ;  /* 0x000f389e01007387 */ /* 0x0003e80000100a00 */
[----:B------:R-:W4:Y:S01]  /*265f0*/  LDL.LU.64 R188, [R1+0x21e0] ;  /* 0x0021e00001bc7983 */ /* 0x000f220000300a00 */
[-C--:B---3--:R-:W-:Y:S08]  /*26600*/  HMMA.1688.F32.TF32 R152, R116, R24.reuse, R152 ;  /* 0x000000187498723c */ /* 0x088ff00000081098 */
[-C--:B------:R-:W-:Y:S11]  /*26610*/  HMMA.1688.F32.TF32 R60, R112, R24.reuse, R60 ;  /* 0x00000018703c723c */ /* 0x080ff6000008103c */
[----:B------:R-:W-:Y:S04]  /*26620*/  @!UPT UIADD3 URZ, URZ, URZ, URZ ;  /* 0x0000003f3f3ff290 */ /* 0x000fe8000fffe03f */
[----:B------:R3:W-:Y:S04]  /*26630*/  STL.64 [R1+0x18e0], R152 ;  /* 0x0018e09801007387 */ /* 0x0007e80000100a00 */
[----:B------:R1:W-:Y:S04]  /*26640*/  STL.64 [R1+0x18e8], R154 ;  /* 0x0018e89a01007387 */ /* 0x0003e80000100a00 */
[----:B------:R-:W4:Y:S04]  /*26650*/  LDL.LU.64 R190, [R1+0x21e8] ;  /* 0x0021e80001be7983 */ /* 0x000f280000300a00 */
[----:B------:R1:W-:Y:S04]  /*26660*/  STL.64 [R1+0x2430], R60 ;  /* 0x0024303c01007387 */ /* 0x0003e80000100a00 */
[----:B------:R1:W-:Y:S04]  /*26670*/  STL.64 [R1+0x2438], R62 ;  /* 0x0024383e01007387 */ /* 0x0003e80000100a00 */
[----:B------:R-:W4:Y:S04]  /*26680*/  LDL.LU.64 R184, [R1+0x1fb0] ;  /* 0x001fb00001b87983 */ /* 0x000f280000300a00 */
[----:B------:R-:W4:Y:S01]  /*26690*/  LDL.LU.64 R186, [R1+0x1fb8] ;  /* 0x001fb80001ba7983 */ /* 0x000f220000300a00 */
[-C--:B--2---:R-:W-:Y:S03]  /*266a0*/  HMMA.1688.F32.TF32 R32, R108, R24.reuse, R32 ;  /* 0x000000186c20723c */ /* 0x084fe60000081020 */
[----:B------:R-:W2:Y:S04]  /*266b0*/  LDL.LU.64 R180, [R1+0x1d00] ;  /* 0x001d000001b47983 */ /* 0x000ea80000300a00 */
[----:B------:R-:W2:Y:S11]  /*266c0*/  LDL.LU.64 R182, [R1+0x1d08] ;  /* 0x001d080001b67983 */ /* 0x000eb60000300a00 */
[----:B------:R-:W-:Y:S05]  /*266d0*/  @!UPT UIADD3 URZ, URZ, URZ, URZ ;  /* 0x0000003f3f3ff290 */ /* 0x000fea000fffe03f */
[----:B------:R1:W-:Y:S04]  /*266e0*/  STL.64 [R1+0x25a0], R32 ;  /* 0x0025a02001007387 */ /* 0x0003e80000100a00 */
[----:B------:R1:W-:Y:S04]  /*266f0*/  STL.64 [R1+0x25a8], R34 ;  /* 0x0025a82201007387 */ /* 0x0003e80000100a00 */
[----:B------:R-:W2:Y:S04]  /*26700*/  LDL.LU.64 R176, [R1+0x17d0] ;  /* 0x0017d00001b07983 */ /* 0x000ea80000300a00 */
[----:B------:R-:W2:Y:S04]  /*26710*/  LDL.LU.64 R178, [R1+0x17d8] ;  /* 0x0017d80001b27983 */ /* 0x000ea80000300a00 */
[----:B------:R-:W2:Y:S04]  /*26720*/  LDL.LU.64 R172, [R1+0x1160] ;  /* 0x0011600001ac7983 */ /* 0x000ea80000300a00 */
[----:B------:R-:W2:Y:S04]  /*26730*/  LDL.LU.64 R174, [R1+0x1168] ;  /* 0x0011680001ae7983 */ /* 0x000ea80000300a00 */
[----:B-1----:R-:W2:Y:S04]  /*26740*/  LDL.LU.64 R168, [R1+0x1000] ;  /* 0x0010000001a87983 */ /* 0x002ea80000300a00 */
[----:B------:R-:W2:Y:S04]  /*26750*/  LDL.LU.64 R170, [R1+0x1008] ;  /* 0x0010080001aa7983 */ /* 0x000ea80000300a00 */
[----:B------:R-:W2:Y:S04]  /*26760*/  LDL.LU.64 R164, [R1+0xba0] ;  /* 0x000ba00001a47983 */ /* 0x000ea80000300a00 */
[----:B------:R-:W2:Y:S04]  /*26770*/  LDL.LU.64 R166, [R1+0xba8] ;  /* 0x000ba80001a67983 */ /* 0x000ea80000300a00 */
[----:B------:R-:W2:Y:S04]  /*26780*/  LDL.LU.64 R160, [R1+0x770] ;  /* 0x0007700001a07983 */ /* 0x000ea80000300a00 */
[----:B------:R-:W2:Y:S04]  /*26790*/  LDL.LU.64 R162, [R1+0x778] ;  /* 0x0007780001a27983 */ /* 0x000ea80000300a00 */
[----:B------:R-:W2:Y:S04]  /*267a0*/  LDL.LU.64 R156, [R1+0x8a0] ;  /* 0x0008a000019c7983 */ /* 0x000ea80000300a00 */
[----:B------:R-:W2:Y:S04]  /*267b0*/  LDL.LU.64 R158, [R1+0x8a8] ;  /* 0x0008a800019e7983 */ /* 0x000ea80000300a00 */
[----:B---3--:R-:W3:Y:S04]  /*267c0*/  LDL.LU.64 R152, [R1+0x5b0] ;  /* 0x0005b00001987983 */ /* 0x008ee80000300a00 */
[----:B------:R-:W3:Y:S04]  /*267d0*/  LDL.LU.64 R154, [R1+0x5b8] ;  /* 0x0005b800019a7983 */ /* 0x000ee80000300a00 */
[----:B------:R-:W3:Y:S04]  /*267e0*/  LDL.LU.64 R60, [R1+0x580] ;  /* 0x00058000013c7983 */ /* 0x000ee80000300a00 */
[----:B------:R-:W3:Y:S01]  /*267f0*/  LDL.LU.64 R62, [R1+0x588] ;  /* 0x00058800013e7983 */ /* 0x000ee20000300a00 */
[-C--:B----4-:R-:W-:Y:S11]  /*26800*/  HMMA.1688.F32.TF32 R28, R80, R24.reuse, R28 ;  /* 0x00000018501c723c */ /* 0x090ff6000008101c */
[----:B------:R-:W-:Y:S11]  /*26810*/  @!UPT UIADD3 URZ, URZ, URZ, URZ ;  /* 0x0000003f3f3ff290 */ /* 0x000ff6000fffe03f */
[----:B------:R-:W-:Y:S01]  /*26820*/  @!UPT UIADD3 URZ, URZ, URZ, URZ ;  /* 0x0000003f3f3ff290 */ /* 0x000fe2000fffe03f */
[----:B------:R1:W-:Y:S04]  /*26830*/  STL.64 [R1+0x27a0], R28 ;  /* 0x0027a01c01007387 */ /* 0x0003e80000100a00 */
[----:B------:R-:W4:Y:S04]  /*26840*/  LDL.LU.64 R32, [R1+0x540] ;  /* 0x0005400001207983 */ /* 0x000f280000300a00 */
[----:B------:R-:W4:Y:S01]  /*26850*/  LDL.LU.64 R34, [R1+0x548] ;  /* 0x0005480001227983 */ /* 0x000f220000300a00 */
[----:B------:R-:W-:Y:S01]  /*26860*/  HMMA.1688.F32.TF32 R24, R84, R24, R12 ;  /* 0x000000185418723c */ /* 0x000fe2000008100c */
[----:B------:R-:W-:-:S02]  /*26870*/  IMAD.MOV.U32 R41, RZ, RZ, R30 ;  /* 0x000000ffff297224 */ /* 0x000fc400078e001e */
[----:B------:R-:W-:Y:S01]  /*26880*/  IMAD.MOV.U32 R40, RZ, RZ, R31 ;  /* 0x000000ffff287224 */ /* 0x000fe200078e001f */
[----:B-1----:R-:W4:Y:S04]  /*26890*/  LDL.LU.64 R28, [R1+0x500] ;  /* 0x00050000011c7983 */ /* 0x002f280000300a00 */
[----:B------:R-:W4:Y:S04]  /*268a0*/  LDL.LU.64 R30, [R1+0x508] ;  /* 0x00050800011e7983 */ /* 0x000f280000300a00 */
[----:B------:R-:W-:Y:S04]  /*268b0*/  STL [R1+0x3fd0], R40 ;  /* 0x003fd02801007387 */ /* 0x000fe80000100800 */
[----:B------:R-:W-:Y:S01]  /*268c0*/  STL [R1+0x3fcc], R41 ;  /* 0x003fcc2901007387 */ /* 0x000fe20000100800 */
[-C--:B------:R-:W-:Y:S06]  /*268d0*/  HMMA.1688.F32.TF32 R12, R88, R20.reuse, R188 ;  /* 0x00000014580c723c */ /* 0x080fec00000810bc */
[----:B------:R-:W-:Y:S04]  /*268e0*/  STL.64 [R1+0x29a0], R24 ;  /* 0x0029a01801007387 */ /* 0x000fe80000100a00 */
[----:B------:R-:W-:Y:S01]  /*268f0*/  STL.64 [R1+0x29a8], R26 ;  /* 0x0029a81a01007387 */ /* 0x000fe20000100a00 */
[-C--:B------:R-:W-:Y:S11]  /*26900*/  HMMA.1688.F32.TF32 R184, R92, R20.reuse, R184 ;  /* 0x000000145cb8723c */ /* 0x080ff600000810b8 */
[----:B------:R-:W-:Y:S01]  /*26910*/  @!UPT UIADD3 URZ, URZ, URZ, URZ ;  /* 0x0000003f3f3ff290 */ /* 0x000fe2000fffe03f */
[----:B------:R1:W-:Y:S04]  /*26920*/  STL.64 [R1+0x700], R12 ;  /* 0x0007000c01007387 */ /* 0x0003e80000100a00 */
[----:B------:R2:W-:Y:S04]  /*26930*/  STL.64 [R1+0x708], R14 ;  /* 0x0007080e01007387 */ /* 0x0005e80000100a00 */
[----:B-1----:R-:W4:Y:S04]  /*26940*/  LDL.LU.64 R12, [R1+0x4a0] ;  /* 0x0004a000010c7983 */ /* 0x002f280000300a00 */
[----:B------:R-:W-:Y:S04]  /*26950*/  STL.64 [R1+0x710], R184 ;  /* 0x000710b801007387 */ /* 0x000fe80000100a00 */
[----:B------:R-:W-:Y:S04]  /*26960*/  STL.64 [R1+0x718], R186 ;  /* 0x000718ba01007387 */ /* 0x000fe80000100a00 */
[----:B--2---:R-:W2:Y:S01]  /*26970*/  LDL.LU.64 R14, [R1+0x4a8] ;  /* 0x0004a800010e7983 */ /* 0x004ea20000300a00 */
[-C--:B------:R-:W-:Y:S11]  /*26980*/  HMMA.1688.F32.TF32 R24, R96, R20.reuse, R180 ;  /* 0x000000146018723c */ /* 0x080ff600000810b4 */
[----:B------:R-:W-:Y:S11]  /*26990*/  @!UPT UIADD3 URZ, URZ, URZ, URZ ;  /* 0x0000003f3f3ff290 */ /* 0x000ff6000fffe03f */
[----:B------:R-:W-:Y:S01]  /*269a0*/  @!UPT UIADD3 URZ, URZ, URZ, URZ ;  /* 0x0000003f3f3ff290 */ /* 0x000fe2000fffe03f */
[----:B------:R-:W-:Y:S04]  /*269b0*/  STL.64 [R1+0x720], R24 ;  /* 0x0007201801007387 */ /* 0x000fe80000100a00 */
[----:B------:R1:W-:Y:S02]  /*269c0*/  STL.64 [R1+0x728], R26 ;  /* 0x0007281a01007387 */ /* 0x0003e40000100a00 */
[-C--:B-1----:R-:W-:Y:S08]  /*269d0*/  HMMA.1688.F32.TF32 R24, R100, R20.reuse, R176 ;  /* 0x000000146418723c */ /* 0x082ff000000810b0 */
[-C--:B------:R-:W-:Y:S08]  /*269e0*/  HMMA.1688.F32.TF32 R172, R104, R20.reuse, R172 ;  /* 0x0000001468ac723c */ /* 0x080ff000000810ac */
[-C--:B------:R-:W-:Y:S07]  /*269f0*/  HMMA.1688.F32.TF32 R168, R140, R20.reuse, R168 ;  /* 0x000000148ca8723c */ /* 0x080fee00000810a8 */
[----:B------:R-:W-:Y:S04]  /*26a00*/  STL.64 [R1+0x730], R24 ;  /* 0x0007301801007387 */ /* 0x000fe80000100a00 */
[----:B------:R1:W-:Y:S02]  /*26a10*/  STL.64 [R1+0x738], R26 ;  /* 0x0007381a01007387 */ /* 0x0003e40000100a00 */
[-C--:B-1----:R-:W-:Y:S02]  /*26a20*/  HMMA.1688.F32.TF32 R24, R136, R20.reuse, R164 ;  /* 0x000000148818723c */ /* 0x082fe400000810a4 */
[----:B------:R-:W-:Y:S04]  /*26a30*/  STL.64 [R1+0x740], R172 ;  /* 0x000740ac01007387 */ /* 0x000fe80000100a00 */
[----:B------:R-:W-:Y:S02]  /*26a40*/  STL.64 [R1+0x748], R174 ;  /* 0x000748ae01007387 */ /* 0x000fe40000100a00 */
[-C--:B------:R-:W-:Y:S02]  /*26a50*/  HMMA.1688.F32.TF32 R160, R132, R20.reuse, R160 ;  /* 0x0000001484a0723c */ /* 0x080fe400000810a0 */
[----:B------:R-:W-:Y:S04]  /*26a60*/  STL.64 [R1+0x750], R168 ;  /* 0x000750a801007387 */ /* 0x000fe80000100a00 */
[----:B------:R-:W-:Y:S02]  /*26a70*/  STL.64 [R1+0x758], R170 ;  /* 0x000758aa01007387 */ /* 0x000fe40000100a00 */
[-C--:B------:R-:W-:Y:S07]  /*26a80*/  HMMA.1688.F32.TF32 R156, R128, R20.reuse, R156 ;  /* 0x00000014809c723c */ /* 0x080fee000008109c */
[----:B------:R-:W-:Y:S01]  /*26a90*/  STL.64 [R1+0x760], R24 ;  /* 0x0007601801007387 */ /* 0x000fe20000100a00 */
[-C--:B---3--:R-:W-:Y:S03]  /*26aa0*/  HMMA.1688.F32.TF32 R60, R120, R20.reuse, R60 ;  /* 0x00000014783c723c */ /* 0x088fe6000008103c */
[----:B------:R1:W-:Y:S05]  /*26ab0*/  STL.64 [R1+0x768], R26 ;  /* 0x0007681a01007387 */ /* 0x0003ea0000100a00 */
[-C--:B-1----:R-:W-:Y:S01]  /*26ac0*/  HMMA.1688.F32.TF32 R24, R124, R20.reuse, R152 ;  /* 0x000000147c18723c */ /* 0x082fe20000081098 */
[----:B------:R-:W-:Y:S04]  /*26ad0*/  STL.64 [R1+0x770], R160 ;  /* 0x000770a001007387 */ /* 0x000fe80000100a00 */
[----:B------:R-:W-:Y:S04]  /*26ae0*/  STL.64 [R1+0x778], R162 ;  /* 0x000778a201007387 */ /* 0x000fe80000100a00 */
[----:B------:R-:W-:Y:S04]  /*26af0*/  STL.64 [R1+0x9d0], R156 ;  /* 0x0009d09c01007387 */ /* 0x000fe80000100a00 */
[----:B------:R-:W-:Y:S10]  /*26b00*/  STL.64 [R1+0x9d8], R158 ;  /* 0x0009d89e01007387 */ /* 0x000ff40000100a00 */
[----:B------:R-:W-:Y:S04]  /*26b10*/  STL.64 [R1+0xc10], R24 ;  /* 0x000c101801007387 */ /* 0x000fe80000100a00 */
[----:B------:R1:W-:Y:S04]  /*26b20*/  STL.64 [R1+0xc18], R26 ;  /* 0x000c181a01007387 */ /* 0x0003e80000100a00 */
[----:B------:R3:W-:Y:S04]  /*26b30*/  STL.64 [R1+0xe40], R60 ;  /* 0x000e403c01007387 */ /* 0x0007e80000100a00 */
[----:B------:R1:W-:Y:S04]  /*26b40*/  STL.64 [R1+0xe48], R62 ;  /* 0x000e483e01007387 */ /* 0x0003e80000100a00 */
[----:B------:R-:W3:Y:S01]  /*26b50*/  LDL.LU.64 R192, [R1+0x450] ;  /* 0x0004500001c07983 */ /* 0x000ee20000300a00 */
[-C--:B----4-:R-:W-:Y:S08]  /*26b60*/  HMMA.1688.F32.TF32 R32, R116, R20.reuse, R32 ;  /* 0x000000147420723c */ /* 0x090ff00000081020 */
[-C--:B-1----:R-:W-:Y:S11]  /*26b70*/  HMMA.1688.F32.TF32 R24, R112, R20.reuse, R28 ;  /* 0x000000147018723c */ /* 0x082ff6000008101c */
[----:B------:R-:W-:Y:S04]  /*26b80*/  @!UPT UIADD3 URZ, URZ, URZ, URZ ;  /* 0x0000003f3f3ff290 */ /* 0x000fe8000fffe03f */
[----:B------:R1:W-:Y:S04]  /*26b90*/  STL.64 [R1+0x1060], R32 ;  /* 0x0010602001007387 */ /* 0x0003e80000100a00 */
[----:B------:R4:W-:Y:S04]  /*26ba0*/  STL.64 [R1+0x1068], R34 ;  /* 0x0010682201007387 */ /* 0x0009e80000100a00 */
[----:B------:R-:W3:Y:S04]  /*26bb0*/  LDL.LU.64 R194, [R1+0x458] ;  /* 0x0004580001c27983 */ /* 0x000ee80000300a00 */
[----:B------:R1:W-:Y:S04]  /*26bc0*/  STL.64 [R1+0x17d0], R24 ;  /* 0x0017d01801007387 */ /* 0x0003e80000100a00 */
[----:B------:R1:W-:Y:S04]  /*26bd0*/  STL.64 [R1+0x17d8], R26 ;  /* 0x0017d81a01007387 */ /* 0x0003e80000100a00 */
[----:B------:R-:W3:Y:S04]  /*26be0*/  LDL.LU.64 R188, [R1+0x21f0] ;  /* 0x0021f00001bc7983 */ /* 0x000ee80000300a00 */
[----:B------:R-:W3:Y:S04]  /*26bf0*/  LDL.LU.64 R190, [R1+0x21f8] ;  /* 0x0021f80001be7983 */ /* 0x000ee80000300a00 */
        /* <DEDUP_REMOVED lines=9> */
[----:B------:R-:W3:Y:S04]  /*26c90*/  LDL.LU.64 R176, [R1+0x19a0] ;  /* 0x0019a00001b07983 */ /* 0x000ee80000300a00 */
        /* <DEDUP_REMOVED lines=13> */
[----:B---3--:R-:W3:Y:S04]  /*26d70*/  LDL.LU.64 R60, [R1+0x840] ;  /* 0x00084000013c7983 */ /* 0x008ee80000300a00 */
[----:B------:R-:W3:Y:S04]  /*26d80*/  LDL.LU.64 R62, [R1+0x848] ;  /* 0x00084800013e7983 */ /* 0x000ee80000300a00 */
[----:B-1----:R-:W3:Y:S04]  /*26d90*/  LDL.LU.64 R32, [R1+0x800] ;  /* 0x0008000001207983 */ /* 0x002ee80000300a00 */
[----:B----4-:R-:W4:Y:S04]  /*26da0*/  LDL.LU.64 R34, [R1+0x808] ;  /* 0x0008080001227983 */ /* 0x010f280000300a00 */
[----:B------:R-:W3:Y:S04]  /*26db0*/  LDL.LU.64 R28, [R1+0x7a0] ;  /* 0x0007a000011c7983 */ /* 0x000ee80000300a00 */
[----:B------:R-:W3:Y:S04]  /*26dc0*/  LDL.LU.64 R30, [R1+0x7a8] ;  /* 0x0007a800011e7983 */ /* 0x000ee80000300a00 */
[----:B------:R-:W3:Y:S04]  /*26dd0*/  LDL.LU.64 R24, [R1+0x670] ;  /* 0x0006700001187983 */ /* 0x000ee80000300a00 */
[----:B------:R-:W3:Y:S04]  /*26de0*/  LDL.LU.64 R26, [R1+0x678] ;  /* 0x00067800011a7983 */ /* 0x000ee80000300a00 */
[----:B--2---:R-:W2:Y:S04]  /*26df0*/  LDL.LU.64 R12, [R1+0x440] ;  /* 0x00044000010c7983 */ /* 0x004ea80000300a00 */
[----:B------:R-:W2:Y:S01]  /*26e00*/  LDL.LU.64 R14, [R1+0x448] ;  /* 0x00044800010e7983 */ /* 0x000ea20000300a00 */
[-C--:B------:R-:W-:Y:S08]  /*26e10*/  HMMA.1688.F32.TF32 R8, R84, R20.reuse, R8 ;  /* 0x000000145408723c */ /* 0x080ff00000081008 */
[----:B------:R-:W-:Y:S08]  /*26e20*/  HMMA.1688.F32.TF32 R192, R80, R20, R192 ;  /* 0x0000001450c0723c */ /* 0x000ff000000810c0 */
[-C--:B------:R-:W-:Y:S11]  /*26e30*/  HMMA.1688.F32.TF32 R188, R88, R16.reuse, R188 ;  /* 0x0000001058bc723c */ /* 0x080ff600000810bc */
[----:B------:R-:W-:Y:S04]  /*26e40*/  @!UPT UIADD3 URZ, URZ, URZ, URZ ;  /* 0x0000003f3f3ff290 */ /* 0x000fe8000fffe03f */
[----:B------:R-:W-:Y:S01]  /*26e50*/  STL.64 [R1+0x2720], R192 ;  /* 0x002720c001007387 */ /* 0x000fe20000100a00 */
[-C--:B------:R-:W-:Y:S03]  /*26e60*/  HMMA.1688.F32.TF32 R20, R92, R16.reuse, R184 ;  /* 0x000000105c14723c */ /* 0x080fe600000810b8 */
[----:B------:R-:W-:Y:S04]  /*26e70*/  STL.64 [R1+0x2728], R194 ;  /* 0x002728c201007387 */ /* 0x000fe80000100a00 */
[----:B------:R-:W-:Y:S04]  /*26e80*/  STL.64 [R1+0x2840], R8 ;  /* 0x0028400801007387 */ /* 0x000fe80000100a00 */
[----:B------:R1:W-:Y:S01]  /*26e90*/  STL.64 [R1+0x2848], R10 ;  /* 0x0028480a01007387 */ /* 0x0003e20000100a00 */
[-C--:B------:R-:W-:Y:S03]  /*26ea0*/  HMMA.1688.F32.TF32 R4, R84, R16.reuse, R4 ;  /* 0x000000105404723c */ /* 0x080fe60000081004 */
[----:B------:R-:W2:Y:S04]  /*26eb0*/  LDSM.16.M88.4 R192, [R196+0x29000] ;  /* 0x02900000c4c0783b */ /* 0x000ea80000000200 */
[----:B------:R-:W-:Y:S01]  /*26ec0*/  LDSM.16.M88.4 R184, [R196+0x2a000] ;  /* 0x02a00000c4b8783b */ /* 0x000fe20000000200 */
[-C--:B-1----:R-:W-:Y:S03]  /*26ed0*/  HMMA.1688.F32.TF32 R8, R96, R16.reuse, R180 ;  /* 0x000000106008723c */ /* 0x082fe600000810b4 */
[----:B------:R-:W-:Y:S04]  /*26ee0*/  STL.64 [R1+0x680], R188 ;  /* 0x000680bc01007387 */ /* 0x000fe80000100a00 */
[----:B------:R-:W-:Y:S04]  /*26ef0*/  STL.64 [R1+0x688], R190 ;  /* 0x000688be01007387 */ /* 0x000fe80000100a00 */
[----:B------:R-:W-:Y:S04]  /*26f00*/  STL.64 [R1+0x690], R20 ;  /* 0x0006901401007387 */ /* 0x000fe80000100a00 */
[----:B------:R1:W-:Y:S04]  /*26f10*/  STL.64 [R1+0x698], R22 ;  /* 0x0006981601007387 */ /* 0x0003e80000100a00 */
[----:B------:R-:W1:Y:S04]  /*26f20*/  LDSM.16.M88.4 R188, [R196+0x29800] ;  /* 0x02980000c4bc783b */ /* 0x000e680000000200 */
[----:B------:R-:W1:Y:S04]  /*26f30*/  LDSM.16.M88.4 R180, [R196+0x2a800] ;  /* 0x02a80000c4b4783b */ /* 0x000e680000000200 */
[----:B------:R-:W-:Y:S04]  /*26f40*/  STL.64 [R1+0x6a0], R8 ;  /* 0x0006a00801007387 */ /* 0x000fe80000100a00 */
[----:B------:R1:W-:Y:S01]  /*26f50*/  STL.64 [R1+0x6a8], R10 ;  /* 0x0006a80a01007387 */ /* 0x0003e20000100a00 */
[-C--:B------:R-:W-:Y:S08]  /*26f60*/  HMMA.1688.F32.TF32 R176, R100, R16.reuse, R176 ;  /* 0x0000001064b0723c */ /* 0x080ff000000810b0 */
[-C--:B-1----:R-:W-:Y:S01]  /*26f70*/  HMMA.1688.F32.TF32 R20, R104, R16.reuse, R172 ;  /* 0x000000106814723c */ /* 0x082fe200000810ac */
[----:B------:R-:W-:Y:S07]  /*26f80*/  LDSM.16.M88.4 R172, [R196+0x2b800] ;  /* 0x02b80000c4ac783b */ /* 0x000fee0000000200 */
[-C--:B------:R-:W-:Y:S01]  /*26f90*/  HMMA.1688.F32.TF32 R8, R140, R16.reuse, R168 ;  /* 0x000000108c08723c */ /* 0x080fe200000810a8 */
[----:B------:R-:W-:Y:S06]  /*26fa0*/  LDSM.16.M88.4 R168, [R196+0x2c000] ;  /* 0x02c00000c4a8783b */ /* 0x000fec0000000200 */
[----:B------:R-:W-:Y:S01]  /*26fb0*/  STL.64 [R1+0x6b0], R176 ;  /* 0x0006b0b001007387 */ /* 0x000fe20000100a00 */
[-C--:B------:R-:W-:Y:S03]  /*26fc0*/  HMMA.1688.F32.TF32 R164, R136, R16.reuse, R164 ;  /* 0x0000001088a4723c */ /* 0x080fe600000810a4 */
[----:B------:R-:W-:Y:S04]  /*26fd0*/  STL.64 [R1+0x6b8], R178 ;  /* 0x0006b8b201007387 */ /* 0x000fe80000100a00 */
[----:B------:R-:W-:Y:S04]  /*26fe0*/  STL.64 [R1+0x6c0], R20 ;  /* 0x0006c01401007387 */ /* 0x000fe80000100a00 */
[----:B------:R1:W-:Y:S04]  /*26ff0*/  STL.64 [R1+0x6c8], R22 ;  /* 0x0006c81601007387 */ /* 0x0003e80000100a00 */
[----:B------:R-:W-:Y:S04]  /*27000*/  STL.64 [R1+0x6d0], R8 ;  /* 0x0006d00801007387 */ /* 0x000fe80000100a00 */
[----:B------:R1:W-:Y:S02]  /*27010*/  STL.64 [R1+0x6d8], R10 ;  /* 0x0006d80a01007387 */ /* 0x0003e40000100a00 */
[-C--:B-1----:R-:W-:Y:S02]  /*27020*/  HMMA.1688.F32.TF32 R20, R132, R16.reuse, R160 ;  /* 0x000000108414723c */ /* 0x082fe400000810a0 */
[----:B------:R-:W1:Y:S06]  /*27030*/  LDSM.16.M88.4 R176, [R196+0x2b000] ;  /* 0x02b00000c4b0783b */ /* 0x000e6c0000000200 */
[-C--:B------:R-:W-:Y:S01]  /*27040*/  HMMA.1688.F32.TF32 R8, R128, R16.reuse, R156 ;  /* 0x000000108008723c */ /* 0x080fe2000008109c */
[----:B------:R-:W-:Y:S04]  /*27050*/  STL.64 [R1+0x6e0], R164 ;  /* 0x0006e0a401007387 */ /* 0x000fe80000100a00 */
[----:B------:R-:W-:Y:S03]  /*27060*/  STL.64 [R1+0x6e8], R166 ;  /* 0x0006e8a601007387 */ /* 0x000fe60000100a00 */
[-C--:B------:R-:W-:Y:S01]  /*27070*/  HMMA.1688.F32.TF32 R152, R124, R16.reuse, R152 ;  /* 0x000000107c98723c */ /* 0x080fe20000081098 */
[----:B------:R-:W1:Y:S04]  /*27080*/  LDSM.16.M88.4 R164, [R196+0x2c800] ;  /* 0x02c80000c4a4783b */ /* 0x000e680000000200 */
[----:B------:R-:W1:Y:S04]  /*27090*/  LDSM.16.M88.4 R160, [R196+0x2d000] ;  /* 0x02d00000c4a0783b */ /* 0x000e680000000200 */
[----:B------:R-:W-:Y:S04]  /*270a0*/  STL.64 [R1+0x6f0], R20 ;  /* 0x0006f01401007387 */ /* 0x000fe80000100a00 */
[----:B------:R3:W-:Y:S04]  /*270b0*/  STL.64 [R1+0x6f8], R22 ;  /* 0x0006f81601007387 */ /* 0x0007e80000100a00 */
[----:B------:R-:W-:Y:S04]  /*270c0*/  STL.64 [R1+0x8a0], R8 ;  /* 0x0008a00801007387 */ /* 0x000fe80000100a00 */
[----:B------:R4:W-:Y:S01]  /*270d0*/  STL.64 [R1+0x8a8], R10 ;  /* 0x0008a80a01007387 */ /* 0x0009e20000100a00 */
[-C--:B---3--:R-:W-:Y:S03]  /*270e0*/  HMMA.1688.F32.TF32 R20, R120, R16.reuse, R60 ;  /* 0x000000107814723c */ /* 0x088fe6000008103c */
[----:B------:R-:W3:Y:S05]  /*270f0*/  LDSM.16.M88.4 R156, [R196+0x2d800] ;  /* 0x02d80000c49c783b */ /* 0x000eea0000000200 */
[-C--:B----4-:R-:W-:Y:S01]  /*27100*/  HMMA.1688.F32.TF32 R8, R116, R16.reuse, R32 ;  /* 0x000000107408723c */ /* 0x090fe20000081020 */
[----:B------:R-:W-:Y:S04]  /*27110*/  STL.64 [R1+0xad0], R152 ;  /* 0x000ad09801007387 */ /* 0x000fe80000100a00 */
[----:B------:R-:W-:Y:S03]  /*27120*/  STL.64 [R1+0xad8], R154 ;  /* 0x000ad89a01007387 */ /* 0x000fe60000100a00 */
[-C--:B------:R-:W-:Y:S01]  /*27130*/  HMMA.1688.F32.TF32 R28, R112, R16.reuse, R28 ;  /* 0x00000010701c723c */ /* 0x080fe2000008101c */
[----:B------:R-:W2:Y:S06]  /*27140*/  LDSM.16.M88.4 R152, [R196+0x2e000] ;  /* 0x02e00000c498783b */ /* 0x000eac0000000200 */
[----:B------:R-:W-:Y:S04]  /*27150*/  STL.64 [R1+0xd30], R20 ;  /* 0x000d301401007387 */ /* 0x000fe80000100a00 */
[----:B------:R1:W-:Y:S04]  /*27160*/  STL.64 [R1+0xd38], R22 ;  /* 0x000d381601007387 */ /* 0x0003e80000100a00 */
[----:B------:R-:W-:Y:S04]  /*27170*/  STL.64 [R1+0xf20], R8 ;  /* 0x000f200801007387 */ /* 0x000fe80000100a00 */
[----:B------:R2:W-:Y:S01]  /*27180*/  STL.64 [R1+0xf28], R10 ;  /* 0x000f280a01007387 */ /* 0x0005e20000100a00 */
[-C--:B-1----:R-:W-:Y:S08]  /*27190*/  HMMA.1688.F32.TF32 R20, R108, R16.reuse, R24 ;  /* 0x000000106c14723c */ /* 0x082ff00000081018 */
[----:B--2---:R-:W-:Y:S01]  /*271a0*/  HMMA.1688.F32.TF32 R8, R80, R16, R12 ;  /* 0x000000105008723c */ /* 0x004fe2000008100c */
[----:B------:R1:W-:Y:S04]  /*271b0*/  STL.64 [R1+0x1730], R28 ;  /* 0x0017301c01007387 */ /* 0x0003e80000100a00 */
[----:B------:R2:W-:Y:S04]  /*271c0*/  STL.64 [R1+0x1738], R30 ;  /* 0x0017381e01007387 */ /* 0x0005e80000100a00 */
[----:B------:R-:W3:Y:S06]  /*271d0*/  LDSM.16.M88.4 R12, [R196+0x2e800] ;  /* 0x02e80000c40c783b */ /* 0x000eec0000000200 */
[----:B------:R2:W-:Y:S04]  /*271e0*/  STL.64 [R1+0x2450], R20 ;  /* 0x0024501401007387 */ /* 0x0005e80000100a00 */
[----:B------:R2:W-:Y:S04]  /*271f0*/  STL.64 [R1+0x2458], R22 ;  /* 0x0024581601007387 */ /* 0x0005e80000100a00 */
[----:B-1----:R-:W4:Y:S04]  /*27200*/  LDL.LU.64 R28, [R1+0x2390] ;  /* 0x00239000011c7983 */ /* 0x002f280000300a00 */
[----:B------:R-:W-:Y:S04]  /*27210*/  STL.64 [R1+0x25c0], R8 ;  /* 0x0025c00801007387 */ /* 0x000fe80000100a00 */
[----:B------:R-:W-:Y:S04]  /*27220*/  STL.64 [R1+0x25c8], R10 ;  /* 0x0025c80a01007387 */ /* 0x000fe80000100a00 */
[----:B--2---:R-:W4:Y:S04]  /*27230*/  LDL.LU.64 R30, [R1+0x2398] ;  /* 0x00239800011e7983 */ /* 0x004f280000300a00 */
[----:B------:R-:W-:Y:S04]  /*27240*/  STL.64 [R1+0x27c0], R4 ;  /* 0x0027c00401007387 */ /* 0x000fe80000100a00 */
[----:B------:R-:W-:Y:S04]  /*27250*/  STL.64 [R1+0x27c8], R6 ;  /* 0x0027c80601007387 */ /* 0x000fe80000100a00 */
[----:B------:R-:W2:Y:S04]  /*27260*/  LDL.LU.64 R24, [R1+0x2380] ;  /* 0x0023800001187983 */ /* 0x000ea80000300a00 */
[----:B------:R-:W2:Y:S04]  /*27270*/  LDL.LU.64 R26, [R1+0x2388] ;  /* 0x00238800011a7983 */ /* 0x000ea80000300a00 */
[----:B------:R-:W1:Y:S04]  /*27280*/  LDSM.16.M88.4 R8, [R196+0x2f000] ;  /* 0x02f00000c408783b */ /* 0x000e680000000200 */
[----:B------:R-:W1:Y:S04]  /*27290*/  LDSM.16.M88.4 R4, [R196+0x2f800] ;  /* 0x02f80000c404783b */ /* 0x000e680000000200 */
[----:B------:R-:W2:Y:S04]  /*272a0*/  LDL.LU.64 R20, [R1+0x2370] ;  /* 0x0023700001147983 */ /* 0x000ea80000300a00 */
        /* <DEDUP_REMOVED lines=19> */
[----:B---3--:R-:W-:Y:S04]  /*273e0*/  STL [R1+0x4314], R158 ;  /* 0x0043149e01007387 */ /* 0x008fe80000100800 */
[----:B------:R-:W-:Y:S04]  /*273f0*/  STL [R1+0x4310], R159 ;  /* 0x0043109f01007387 */ /* 0x000fe80000100800 */
[----:B------:R-:W-:Y:S04]  /*27400*/  STL [R1+0x4274], R154 ;  /* 0x0042749a01007387 */ /* 0x000fe80000100800 */
[----:B------:R-:W-:Y:S04]  /*27410*/  STL [R1+0x4270], R155 ;  /* 0x0042709b01007387 */ /* 0x000fe80000100800 */
[----:B------:R-:W-:Y:S04]  /*27420*/  STL [R1+0x427c], R14 ;  /* 0x00427c0e01007387 */ /* 0x000fe80000100800 */
[----:B------:R-:W-:Y:S04]  /*27430*/  STL [R1+0x4278], R15 ;  /* 0x0042780f01007387 */ /* 0x000fe80000100800 */
[----:B-1----:R-:W-:Y:S04]  /*27440*/  STL [R1+0x4284], R10 ;  /* 0x0042840a01007387 */ /* 0x002fe80000100800 */
[----:B------:R-:W-:Y:S04]  /*27450*/  STL [R1+0x4280], R11 ;  /* 0x0042800b01007387 */ /* 0x000fe80000100800 */
[----:B------:R-:W-:Y:S04]  /*27460*/  STL [R1+0x428c], R6 ;  /* 0x00428c0601007387 */ /* 0x000fe80000100800 */
[----:B------:R-:W-:Y:S04]  /*27470*/  STL [R1+0x4288], R7 ;  /* 0x0042880701007387 */ /* 0x000fe80000100800 */
[----:B------:R-:W2:Y:S04]  /*27480*/  LDL.LU.64 R200, [R1+0x2360] ;  /* 0x0023600001c87983 */ /* 0x000ea80000300a00 */
[----:B------:R-:W2:Y:S01]  /*27490*/  LDL.LU.64 R202, [R1+0x2368] ;  /* 0x0023680001ca7983 */ /* 0x000ea20000300a00 */
[C---:B----4-:R-:W-:Y:S11]  /*274a0*/  HMMA.1688.F32.TF32 R16, R88.reuse, R192, R28 ;  /* 0x000000c05810723c */ /* 0x050ff6000008101c */
[----:B------:R-:W-:Y:S11]  /*274b0*/  @!UPT UIADD3 URZ, URZ, URZ, URZ ;  /* 0x0000003f3f3ff290 */ /* 0x000ff6000fffe03f */
[----:B------:R-:W-:Y:S01]  /*274c0*/  @!UPT UIADD3 URZ, URZ, URZ, URZ ;  /* 0x0000003f3f3ff290 */ /* 0x000fe2000fffe03f */
[----:B------:R1:W-:Y:S04]  /*274d0*/  STL.64 [R1+0x670], R16 ;  /* 0x0006701001007387 */ /* 0x0003e80000100a00 */
[----:B------:R4:W-:Y:S04]  /*274e0*/  STL.64 [R1+0x678], R18 ;  /* 0x0006781201007387 */ /* 0x0009e80000100a00 */
[----:B-1----:R-:W3:Y:S04]  /*274f0*/  LDL.LU.64 R16, [R1+0x2350] ;  /* 0x0023500001107983 */ /* 0x002ee80000300a00 */
[----:B----4-:R-:W3:Y:S04]  /*27500*/  LDL.LU.64 R18, [R1+0x2358] ;  /* 0x0023580001127983 */ /* 0x010ee80000300a00 */
[----:B------:R-:W4:Y:S04]  /*27510*/  LDL.LU.64 R32, [R1+0x2340] ;  /* 0x0023400001207983 */ /* 0x000f280000300a00 */
[----:B------:R-:W4:Y:S04]  /*27520*/  LDL.LU.64 R34, [R1+0x2348] ;  /* 0x0023480001227983 */ /* 0x000f280000300a00 */
[----:B------:R-:W4:Y:S04]  /*27530*/  LDL.LU.64 R196, [R1+0x2330] ;  /* 0x0023300001c47983 */ /* 0x000f280000300a00 */
[----:B------:R-:W4:Y:S01]  /*27540*/  LDL.LU.64 R198, [R1+0x2338] ;  /* 0x0023380001c67983 */ /* 0x000f220000300a00 */
[C---:B--2---:R-:W-:Y:S11]  /*27550*/  HMMA.1688.F32.TF32 R24, R88.reuse, R188, R24 ;  /* 0x000000bc5818723c */ /* 0x044ff60000081018 */
        /* <DEDUP_REMOVED lines=10> */
[----:B------:R-:W2:Y:S04]  /*27600*/  LDL.LU.64 R60, [R1+0x2320] ;  /* 0x00232000013c7983 */ /* 0x000ea80000300a00 */
[----:B------:R-:W2:Y:S01]  /*27610*/  LDL.LU.64 R62, [R1+0x2328] ;  /* 0x00232800013e7983 */ /* 0x000ea20000300a00 */
[C---:B------:R-:W-:Y:S11]  /*27620*/  HMMA.1688.F32.TF32 R28, R88.reuse, R184, R20 ;  /* 0x000000b8581c723c */ /* 0x040ff60000081014 */
[----:B------:R-:W-:Y:S11]  /*27630*/  @!UPT UIADD3 URZ, URZ, URZ, URZ ;  /* 0x0000003f3f3ff290 */ /* 0x000ff6000fffe03f */
[----:B------:R-:W-:Y:S02]  /*27640*/  @!UPT UIADD3 URZ, URZ, URZ, URZ ;  /* 0x0000003f3f3ff290 */ /* 0x000fe4000fffe03f */
[----:B------:R-:W-:Y:S02]  /*27650*/  IMAD.MOV.U32 R22, RZ, RZ, R29 ;  /* 0x000000ffff167224 */ /* 0x000fe400078e001d */
[----:B------:R-:W-:Y:S01]  /*27660*/  IMAD.MOV.U32 R194, RZ, RZ, R28 ;  /* 0x000000ffffc27224 */ /* 0x000fe200078e001c */
[----:B------:R-:W-:Y:S02]  /*27670*/  HMMA.1688.F32.TF32 R200, R88, R180, R200 ;  /* 0x000000b458c8723c */ /* 0x000fe400000810c8 */
[----:B------:R1:W-:Y:S04]  /*27680*/  STL [R1+0x432c], R22 ;  /* 0x00432c1601007387 */ /* 0x0003e80000100800 */
[----:B------:R2:W-:Y:S04]  /*27690*/  STL [R1+0x4328], R194 ;  /* 0x004328c201007387 */ /* 0x0005e80000100800 */
[----:B------:R-:W2:Y:S04]  /*276a0*/  LDL.LU.64 R20, [R1+0x2310] ;  /* 0x0023100001147983 */ /* 0x000ea80000300a00 */
[----:B-1----:R-:W2:Y:S10]  /*276b0*/  LDL.LU.64 R22, [R1+0x2318] ;  /* 0x0023180001167983 */ /* 0x002eb40000300a00 */
[----:B------:R-:W-:-:S02]  /*276c0*/  IMAD.MOV.U32 R186, RZ, RZ, R200 ;  /* 0x000000ffffba7224 */ /* 0x000fc400078e00c8 */
[----:B------:R-:W-:Y:S02]  /*276d0*/  IMAD.MOV.U32 R187, RZ, RZ, R201 ;  /* 0x000000ffffbb7224 */ /* 0x000fe400078e00c9 */
[----:B------:R-:W-:Y:S02]  /*276e0*/  IMAD.MOV.U32 R190, RZ, RZ, R202 ;  /* 0x000000ffffbe7224 */ /* 0x000fe400078e00ca */
[----:B------:R-:W-:Y:S01]  /*276f0*/  IMAD.MOV.U32 R191, RZ, RZ, R203 ;  /* 0x000000ffffbf7224 */ /* 0x000fe200078e00cb */
[----:B---3--:R-:W-:Y:S11]  /*27700*/  HMMA.1688.F32.TF32 R16, R88, R176, R16 ;  /* 0x000000b05810723c */ /* 0x008ff60000081010 */
[----:B------:R-:W-:Y:S11]  /*27710*/  @!UPT UIADD3 URZ, URZ, URZ, URZ ;  /* 0x0000003f3f3ff290 */ /* 0x000ff6000fffe03f */
[----:B------:R-:W-:Y:S02]  /*27720*/  @!UPT UIADD3 URZ, URZ, URZ, URZ ;  /* 0x0000003f3f3ff290 */ /* 0x000fe4000fffe03f */
[----:B------:R-:W-:Y:S02]  /*27730*/  IMAD.MOV.U32 R170, RZ, RZ, R16 ;  /* 0x000000ffffaa7224 */ /* 0x000fe400078e0010 */
[----:B------:R-:W-:Y:S02]  /*27740*/  IMAD.MOV.U32 R171, RZ, RZ, R17 ;  /* 0x000000ffffab7224 */ /* 0x000fe400078e0011 */
[----:B------:R-:W-:Y:S01]  /*27750*/  IMAD.MOV.U32 R174, RZ, RZ, R18 ;  /* 0x000000ffffae7224 */ /* 0x000fe200078e0012 */
[----:B------:R-:W3:Y:S01]  /*27760*/  LDL.LU.64 R16, [R1+0x2300] ;  /* 0x0023000001107983 */ /* 0x000ee20000300a00 */
[----:B------:R-:W-:-:S03]  /*27770*/  IMAD.MOV.U32 R175, RZ, RZ, R19 ;  /* 0x000000ffffaf7224 */ /* 0x000fc600078e0013 */
[----:B------:R-:W3:Y:S04]  /*27780*/  LDL.LU.64 R18, [R1+0x2308] ;  /* 0x0023080001127983 */ /* 0x000ee80000300a00 */
[----:B------:R-:W3:Y:S04]  /*27790*/  LDL.LU.64 R200, [R1+0x22f0] ;  /* 0x0022f00001c87983 */ /* 0x000ee80000300a00 */
[----:B------:R-:W3:Y:S01]  /*277a0*/  LDL.LU.64 R202, [R1+0x22f8] ;  /* 0x0022f80001ca7983 */ /* 0x000ee20000300a00 */
[----:B----4-:R-:W-:Y:S11]  /*277b0*/  HMMA.1688.F32.TF32 R196, R88, R168, R196 ;  /* 0x000000a858c4723c */ /* 0x010ff600000810c4 */
[----:B------:R-:W-:Y:S11]  /*277c0*/  @!UPT UIADD3 URZ, URZ, URZ, URZ ;  /* 0x0000003f3f3ff290 */ /* 0x000ff6000fffe03f */
[----:B------:R-:W-:Y:S02]  /*277d0*/  @!UPT UIADD3 URZ, URZ, URZ, URZ ;  /* 0x0000003f3f3ff290 */ /* 0x000fe4000fffe03f */
[----:B------:R-:W-:Y:S02]  /*277e0*/  IMAD.MOV.U32 R162, RZ, RZ, R196 ;  /* 0x000000ffffa27224 */ /* 0x000fe400078e00c4 */
[----:B------:R-:W-:Y:S02]  /*277f0*/  IMAD.MOV.U32 R163, RZ, RZ, R197 ;  /* 0x000000ffffa37224 */ /* 0x000fe400078e00c5 */
[----:B------:R-:W-:Y:S01]  /*27800*/  IMAD.MOV.U32 R166, RZ, RZ, R198 ;  /* 0x000000ffffa67224 */ /* 0x000fe200078e00c6 */
[----:B------:R-:W4:Y:S01]  /*27810*/  LDL.LU.64 R196, [R1+0x22e0] ;  /* 0x0022e00001c47983 */ /* 0x000f220000300a00 */
[----:B------:R-:W-:-:S03]  /*27820*/  IMAD.MOV.U32 R167, RZ, RZ, R199 ;  /* 0x000000ffffa77224 */ /* 0x000fc600078e00c7 */
[----:B------:R-:W4:Y:S01]  /*27830*/  LDL.LU.64 R198, [R1+0x22e8] ;  /* 0x0022e80001c67983 */ /* 0x000f220000300a00 */
[----:B--2---:R-:W-:Y:S11]  /*27840*/  HMMA.1688.F32.TF32 R60, R88, R164, R60 ;  /* 0x000000a4583c723c */ /* 0x004ff6000008103c */
[----:B------:R-:W-:Y:S11]  /*27850*/  @!UPT UIADD3 URZ, URZ, URZ, URZ ;  /* 0x0000003f3f3ff290 */ /* 0x000ff6000fffe03f */
[----:B------:R-:W-:Y:S02]  /*27860*/  @!UPT UIADD3 URZ, URZ, URZ, URZ ;  /* 0x0000003f3f3ff290 */ /* 0x000fe4000fffe03f */
[----:B------:R-:W-:Y:S02]  /*27870*/  IMAD.MOV.U32 R179, RZ, RZ, R60 ;  /* 0x000000ffffb37224 */ /* 0x000fe400078e003c */
[----:B------:R-:W-:Y:S02]  /*27880*/  IMAD.MOV.U32 R178, RZ, RZ, R61 ;  /* 0x000000ffffb27224 */ /* 0x000fe400078e003d */
[----:B------:R-:W-:Y:S01]  /*27890*/  IMAD.MOV.U32 R158, RZ, RZ, R62 ;  /* 0x000000ffff9e7224 */ /* 0x000fe200078e003e */
[----:B------:R-:W2:Y:S01]  /*278a0*/  LDL.LU.64 R60, [R1+0x2400] ;  /* 0x00240000013c7983 */ /* 0x000ea20000300a00 */
[----:B------:R-:W-:-:S03]  /*278b0*/  IMAD.MOV.U32 R159, RZ, RZ, R63 ;  /* 0x000000ffff9f7224 */ /* 0x000fc600078e003f */
[----:B------:R-:W2:Y:S01]  /*278c0*/  LDL.LU.64 R62, [R1+0x2408] ;  /* 0x00240800013e7983 */ /* 0x000ea20000300a00 */
[C---:B------:R-:W-:Y:S01]  /*278d0*/  HMMA.1688.F32.TF32 R204, R88.reuse, R172, R32 ;  /* 0x000000ac58cc723c */ /* 0x040fe20000081020 */
[----:B------:R-:W-:Y:S02]  /*278e0*/  IMAD.MOV.U32 R26, RZ, RZ, R30 ;  /* 0x000000ffff1a7224 */ /* 0x000fe400078e001e */
[----:B------:R-:W-:Y:S11]  /*278f0*/  IMAD.MOV.U32 R30, RZ, RZ, R31 ;  /* 0x000000ffff1e7224 */ /* 0x000ff600078e001f */
[----:B------:R-:W-:Y:S10]  /*27900*/  @!UPT UIADD3 URZ, URZ, URZ, URZ ;  /* 0x0000003f3f3ff290 */ /* 0x000ff4000fffe03f */
[----:B------:R-:W-:Y:S02]  /*27910*/  IMAD.MOV.U32 R31, RZ, RZ, R204 ;  /* 0x000000ffff1f7224 */ /* 0x000fe400078e00cc */
[----:B------:R-:W-:Y:S02]  /*27920*/  IMAD.MOV.U32 R34, RZ, RZ, R205 ;  /* 0x000000ffff227224 */ /* 0x000fe400078e00cd */
[----:B------:R-:W-:Y:S02]  /*27930*/  IMAD.MOV.U32 R35, RZ, RZ, R206 ;  /* 0x000000ffff237224 */ /* 0x000fe400078e00ce */
[----:B------:R-:W-:Y:S02]  /*27940*/  IMAD.MOV.U32 R27, RZ, RZ, R207 ;  /* 0x000000ffff1b7224 */ /* 0x000fe400078e00cf */
[C---:B------:R-:W-:Y:S11]  /*27950*/  HMMA.1688.F32.TF32 R204, R88.reuse, R160, R20 ;  /* 0x000000a058cc723c */ /* 0x040ff60000081014 */
[----:B------:R-:W-:Y:S11]  /*27960*/  @!UPT UIADD3 URZ, URZ, URZ, URZ ;  /* 0x0000003f3f3ff290 */ /* 0x000ff6000fffe03f */
[----:B------:R-:W-:Y:S02]  /*27970*/  @!UPT UIADD3 URZ, URZ, URZ, URZ ;  /* 0x0000003f3f3ff290 */ /* 0x000fe4000fffe03f */
[----:B------:R-:W-:Y:S02]  /*27980*/  IMAD.MOV.U32 R22, RZ, RZ, R204 ;  /* 0x000000ffff167224 */ /* 0x000fe400078e00cc */
[----:B------:R-:W-:Y:S02]  /*27990*/  IMAD.MOV.U32 R194, RZ, RZ, R205 ;  /* 0x000000ffffc27224 */ /* 0x000fe400078e00cd */
[----:B------:R-:W-:Y:S02]  /*279a0*/  IMAD.MOV.U32 R183, RZ, RZ, R206 ;  /* 0x000000ffffb77224 */ /* 0x000fe400078e00ce */
[----:B------:R-:W-:Y:S01]  /*279b0*/  IMAD.MOV.U32 R182, RZ, RZ, R207 ;  /* 0x000000ffffb67224 */ /* 0x000fe200078e00cf */
[C---:B---3--:R-:W-:Y:S11]  /*279c0*/  HMMA.1688.F32.TF32 R200, R88.reuse, R152, R200 ;  /* 0x0000009858c8723c */ /* 0x048ff600000810c8 */
[----:B------:R-:W-:Y:S11]  /*279d0*/  @!UPT UIADD3 URZ, URZ, URZ, URZ ;  /* 0x0000003f3f3ff290 */ /* 0x000ff6000fffe03f */
[----:B------:R-:W-:Y:S02]  /*279e0*/  @!UPT UIADD3 URZ, URZ, URZ, URZ ;  /* 0x0000003f3f3ff290 */ /* 0x000fe4000fffe03f */
[----:B------:R-:W-:Y:S02]  /*279f0*/  IMAD.MOV.U32 R11, RZ, RZ, R203 ;  /* 0x000000ffff0b7224 */ /* 0x000fe400078e00cb */
[----:B------:R-:W-:Y:S02]  /*27a00*/  IMAD.MOV.U32 R10, RZ, RZ, R202 ;  /* 0x000000ffff0a7224 */ /* 0x000fe400078e00ca */
[----:B------:R-:W-:Y:S02]  /*27a10*/  IMAD.MOV.U32 R6, RZ, RZ, R200 ;  /* 0x000000ffff067224 */ /* 0x000fe400078e00c8 */
[----:B------:R-:W-:Y:S01]  /*27a20*/  IMAD.MOV.U32 R7, RZ, RZ, R201 ;  /* 0x000000ffff077224 */ /* 0x000fe200078e00c9 */
[----:B------:R-:W-:Y:S04]  /*27a30*/  STL [R1+0x429c], R11 ;  /* 0x00429c0b01007387 */ /* 0x000fe80000100800 */
[----:B------:R-:W-:Y:S01]  /*27a40*/  STL [R1+0x4298], R10 ;  /* 0x0042980a01007387 */ /* 0x000fe20000100800 */
[C---:B----4-:R-:W-:Y:S03]  /*27a50*/  HMMA.1688.F32.TF32 R196, R88.reuse, R12, R196 ;  /* 0x0000000c58c4723c */ /* 0x050fe600000810c4 */
[----:B------:R-:W-:Y:S04]  /*27a60*/  STL [R1+0x4294], R6 ;  /* 0x0042940601007387 */ /* 0x000fe80000100800 */
[----:B------:R-:W-:Y:S04]  /*27a70*/  STL [R1+0x4290], R7 ;  /* 0x0042900701007387 */ /* 0x000fe80000100800 */
[----:B------:R-:W3:Y:S04]  /*27a80*/  LDL.LU.64 R228, [R1+0x23f0] ;  /* 0x0023f00001e47983 */ /* 0x000ee80000300a00 */
[----:B------:R-:W3:Y:S08]  /*27a90*/  LDL.LU.64 R230, [R1+0x23f8] ;  /* 0x0023f80001e67983 */ /* 0x000ef00000300a00 */
[----:B------:R1:W-:Y:S04]  /*27aa0*/  STL.64 [R1+0x5c0], R196 ;  /* 0x0005c0c401007387 */ /* 0x0003e80000100a00 */
[----:B------:R4:W-:Y:S04]  /*27ab0*/  STL.64 [R1+0x5c8], R198 ;  /* 0x0005c8c601007387 */ /* 0x0009e80000100a00 */
[----:B------:R-:W3:Y:S04]  /*27ac0*/  LDL.LU.64 R224, [R1+0x22d0] ;  /* 0x0022d00001e07983 */ /* 0x000ee80000300a00 */
[----:B------:R-:W3:Y:S01]  /*27ad0*/  LDL.LU.64 R226, [R1+0x22d8] ;  /* 0x0022d80001e27983 */ /* 0x000ee20000300a00 */
[C---:B------:R-:W-:Y:S03]  /*27ae0*/  HMMA.1688.F32.TF32 R204, R88.reuse, R156, R16 ;  /* 0x0000009c58cc723c */ /* 0x040fe60000081010 */
[----:B------:R-:W3:Y:S04]  /*27af0*/  LDL.LU.64 R220, [R1+0x22c0] ;  /* 0x0022c00001dc7983 */ /* 0x000ee80000300a00 */
[----:B------:R-:W3:Y:S04]  /*27b00*/  LDL.LU.64 R222, [R1+0x22c8] ;  /* 0x0022c80001de7983 */ /* 0x000ee80000300a00 */
[----:B------:R-:W3:Y:S04]  /*27b10*/  LDL.LU.64 R216, [R1+0x22b0] ;  /* 0x0022b00001d87983 */ /* 0x000ee80000300a00 */
[----:B------:R-:W3:Y:S04]  /*27b20*/  LDL.LU.64 R218, [R1+0x22b8] ;  /* 0x0022b80001da7983 */ /* 0x000ee80000300a00 */
[----:B------:R-:W3:Y:S01]  /*27b30*/  LDL.LU.64 R212, [R1+0x22a0] ;  /* 0x0022a00001d47983 */ /* 0x000ee20000300a00 */
[----:B--2---:R-:W-:Y:S03]  /*27b40*/  HMMA.1688.F32.TF32 R60, R88, R8, R60 ;  /* 0x00000008583c723c */ /* 0x004fe6000008103c */
[----:B------:R-:W2:Y:S01]  /*27b50*/  LDL.LU.64 R214, [R1+0x22a8] ;  /* 0x0022a80001d67983 */ /* 0x000ea20000300a00 */
[----:B------:R-:W-:-:S02]  /*27b60*/  IMAD.MOV.U32 R23, RZ, RZ, R204 ;  /* 0x000000ffff177224 */ /* 0x000fc400078e00cc */
[----:B------:R-:W-:Y:S01]  /*27b70*/  IMAD.MOV.U32 R18, RZ, RZ, R205 ;  /* 0x000000ffff127224 */ /* 0x000fe200078e00cd */
[----:B------:R-:W2:Y:S01]  /*27b80*/  LDL.LU.64 R208, [R1+0x2290] ;  /* 0x0022900001d07983 */ /* 0x000ea20000300a00 */
[----:B------:R-:W-:Y:S02]  /*27b90*/  IMAD.MOV.U32 R19, RZ, RZ, R206 ;  /* 0x000000ffff137224 */ /* 0x000fe400078e00ce */
[----:B------:R-:W-:Y:S01]  /*27ba0*/  IMAD.MOV.U32 R195, RZ, RZ, R207 ;  /* 0x000000ffffc37224 */ /* 0x000fe200078e00cf */
[----:B------:R-:W2:Y:S04]  /*27bb0*/  LDL.LU.64 R210, [R1+0x2298] ;  /* 0x0022980001d27983 */ /* 0x000ea80000300a00 */
[----:B------:R-:W2:Y:S04]  /*27bc0*/  LDL.LU.64 R204, [R1+0x2280] ;  /* 0x0022800001cc7983 */ /* 0x000ea80000300a00 */
[----:B------:R-:W2:Y:S04]  /*27bd0*/  LDL.LU.64 R206, [R1+0x2288] ;  /* 0x0022880001ce7983 */ /* 0x000ea80000300a00 */
[----:B------:R-:W2:Y:S04]  /*27be0*/  LDL.LU.64 R200, [R1+0x2270] ;  /* 0x0022700001c87983 */ /* 0x000ea80000300a00 */
[----:B------:R-:W2:Y:S01]  /*27bf0*/  LDL.LU.64 R202, [R1+0x2278] ;  /* 0x0022780001ca7983 */ /* 0x000ea20000300a00 */
[----:B------:R-:W-:-:S03]  /*27c00*/  IMAD.MOV.U32 R14, RZ, RZ, R60 ;  /* 0x000000ffff0e7224 */ /* 0x000fc600078e003c */
[----:B-1----:R-:W2:Y:S01]  /*27c10*/  LDL.LU.64 R196, [R1+0x2260] ;  /* 0x0022600001c47983 */ /* 0x002ea20000300a00 */
[----:B------:R-:W-:-:S03]  /*27c20*/  IMAD.MOV.U32 R15, RZ, RZ, R61 ;  /* 0x000000ffff0f7224 */ /* 0x000fc600078e003d */
[----:B----4-:R-:W4:Y:S01]  /*27c30*/  LDL.LU.64 R198, [R1+0x2268] ;  /* 0x0022680001c67983 */ /* 0x010f220000300a00 */
[----:B------:R-:W-:Y:S02]  /*27c40*/  IMAD.MOV.U32 R154, RZ, RZ, R62 ;  /* 0x000000ffff9a7224 */ /* 0x000fe400078e003e */
[----:B------:R-:W-:Y:S01]  /*27c50*/  IMAD.MOV.U32 R155, RZ, RZ, R63 ;  /* 0x000000ffff9b7224 */ /* 0x000fe200078e003f */
[----:B------:R-:W4:Y:S04]  /*27c60*/  LDL.LU.64 R60, [R1+0x2250] ;  /* 0x00225000013c7983 */ /* 0x000f280000300a00 */
[----:B------:R-:W4:Y:S01]  /*27c70*/  LDL.LU.64 R62, [R1+0x2258] ;  /* 0x00225800013e7983 */ /* 0x000f220000300a00 */
[----:B---3--:R-:W-:Y:S11]  /*27c80*/  HMMA.1688.F32.TF32 R88, R88, R4, R228 ;  /* 0x000000045858723c */ /* 0x008ff600000810e4 */
[----:B------:R-:W-:Y:S11]  /*27c90*/  @!UPT UIADD3 URZ, URZ, URZ, URZ ;  /* 0x0000003f3f3ff290 */ /* 0x000ff6000fffe03f */
[----:B------:R-:W-:Y:S02]  /*27ca0*/  @!UPT UIADD3 URZ, URZ, URZ, URZ ;  /* 0x0000003f3f3ff290 */ /* 0x000fe4000fffe03f */
[----:B------:R-:W-:Y:S02]  /*27cb0*/  IMAD.MOV.U32 R11, RZ, RZ, R88 ;  /* 0x000000ffff0b7224 */ /* 0x000fe400078e0058 */
[----:B------:R-:W-:Y:S02]  /*27cc0*/  IMAD.MOV.U32 R10, RZ, RZ, R89 ;  /* 0x000000ffff0a7224 */ /* 0x000fe400078e0059 */
[----:B------:R-:W-:Y:S02]  /*27cd0*/  IMAD.MOV.U32 R6, RZ, RZ, R90 ;  /* 0x000000ffff067224 */ /* 0x000fe400078e005a */
[----:B------:R-:W-:Y:S02]  /*27ce0*/  IMAD.MOV.U32 R7, RZ, RZ, R91 ;  /* 0x000000ffff077224 */ /* 0x000fe400078e005b */
[C---:B------:R-:W-:Y:S08]  /*27cf0*/  HMMA.1688.F32.TF32 R88, R92.reuse, R192, R224 ;  /* 0x000000c05c58723c */ /* 0x040ff000000810e0 */
[C---:B------:R-:W-:Y:S11]  /*27d00*/  HMMA.1688.F32.TF32 R220, R92.reuse, R188, R220 ;  /* 0x000000bc5cdc723c */ /* 0x040ff600000810dc */
[----:B------:R-:W-:Y:S04]  /*27d10*/  @!UPT UIADD3 URZ, URZ, URZ, URZ ;  /* 0x0000003f3f3ff290 */ /* 0x000fe8000fffe03f */
[----:B------:R1:W-:Y:S01]  /*27d20*/  STL.64 [R1+0x5a0], R88 ;  /* 0x0005a05801007387 */ /* 0x0003e20000100a00 */
[----:B------:R-:W-:Y:S02]  /*27d30*/  IMAD.MOV.U32 R243, RZ, RZ, R90 ;  /* 0x000000fffff37224 */ /* 0x000fe400078e005a */
[----:B------:R-:W-:Y:S02]  /*27d40*/  IMAD.MOV.U32 R242, RZ, RZ, R91 ;  /* 0x000000fffff27224 */ /* 0x000fe400078e005b */
[C---:B-1----:R-:W-:Y:S03]  /*27d50*/  HMMA.1688.F32.TF32 R88, R92.reuse, R184, R216 ;  /* 0x000000b85c58723c */ /* 0x042fe600000810d8 */
[----:B------:R-:W-:Y:S04]  /*27d60*/  STL.64 [R1+0x590], R220 ;  /* 0x000590dc01007387 */ /* 0x000fe80000100a00 */
[----:B------:R-:W-:Y:S01]  /*27d70*/  STL.64 [R1+0x598], R222 ;  /* 0x000598de01007387 */ /* 0x000fe20000100a00 */
[C---:B--2---:R-:W-:Y:S08]  /*27d80*/  HMMA.1688.F32.TF32 R212, R92.reuse, R180, R212 ;  /* 0x000000b45cd4723c */ /* 0x044ff000000810d4 */
[C---:B------:R-:W-:Y:S07]  /*27d90*/  HMMA.1688.F32.TF32 R208, R92.reuse, R176, R208 ;  /* 0x000000b05cd0723c */ /* 0x040fee00000810d0 */
[----:B------:R-:W-:Y:S04]  /*27da0*/  STL.64 [R1+0x580], R88 ;  /* 0x0005805801007387 */ /* 0x000fe80000100a00 */
[----:B------:R1:W-:Y:S02]  /*27db0*/  STL.64 [R1+0x588], R90 ;  /* 0x0005885a01007387 */ /* 0x0003e40000100a00 */
[C---:B-1----:R-:W-:Y:S02]  /*27dc0*/  HMMA.1688.F32.TF32 R88, R92.reuse, R172, R204 ;  /* 0x000000ac5c58723c */ /* 0x042fe400000810cc */
[----:B------:R-:W-:Y:S04]  /*27dd0*/  STL.64 [R1+0x570], R212 ;  /* 0x000570d401007387 */ /* 0x000fe80000100a00 */
[----:B------:R-:W-:Y:S02]  /*27de0*/  STL.64 [R1+0x578], R214 ;  /* 0x000578d601007387 */ /* 0x000fe40000100a00 */
[C---:B------:R-:W-:Y:S02]  /*27df0*/  HMMA.1688.F32.TF32 R200, R92.reuse, R168, R200 ;  /* 0x000000a85cc8723c */ /* 0x040fe400000810c8 */
[----:B------:R-:W-:Y:S04]  /*27e00*/  STL.64 [R1+0x560], R208 ;  /* 0x000560d001007387 */ /* 0x000fe80000100a00 */
[----:B------:R-:W-:Y:S02]  /*27e10*/  STL.64 [R1+0x568], R210 ;  /* 0x000568d201007387 */ /* 0x000fe40000100a00 */
[C---:B----4-:R-:W-:Y:S07]  /*27e20*/  HMMA.1688.F32.TF32 R196, R92.reuse, R164, R196 ;  /* 0x000000a45cc4723c */ /* 0x050fee00000810c4 */
[----:B------:R-:W-:Y:S04]  /*27e30*/  STL.64 [R1+0x550], R88 ;  /* 0x0005505801007387 */ /* 0x000fe80000100a00 */
[----:B------:R1:W-:Y:S02]  /*27e40*/  STL.64 [R1+0x558], R90 ;  /* 0x0005585a01007387 */ /* 0x0003e40000100a00 */
[C---:B-1----:R-:W-:Y:S02]  /*27e50*/  HMMA.1688.F32.TF32 R88, R92.reuse, R160, R60 ;  /* 0x000000a05c58723c */ /* 0x042fe4000008103c */
[----:B------:R-:W-:Y:S04]  /*27e60*/  STL.64 [R1+0x540], R200 ;  /* 0x000540c801007387 */ /* 0x000fe80000100a00 */
[----:B------:R-:W-:Y:S04]  /*27e70*/  STL.64 [R1+0x548], R202 ;  /* 0x000548ca01007387 */ /* 0x000fe80000100a00 */
[----:B------:R-:W2:Y:S04]  /*27e80*/  LDL.LU.64 R60, [R1+0x2240] ;  /* 0x00224000013c7983 */ /* 0x000ea80000300a00 */
[----:B------:R-:W-:Y:S04]  /*27e90*/  STL.64 [R1+0x530], R196 ;  /* 0x000530c401007387 */ /* 0x000fe80000100a00 */
[----:B------:R-:W-:Y:S04]  /*27ea0*/  STL.64 [R1+0x538], R198 ;  /* 0x000538c601007387 */ /* 0x000fe80000100a00 */
[----:B------:R-:W2:Y:S04]  /*27eb0*/  LDL.LU.64 R62, [R1+0x2248] ;  /* 0x00224800013e7983 */ /* 0x000ea80000300a00 */
[----:B------:R1:W-:Y:S04]  /*27ec0*/  STL.64 [R1+0x520], R88 ;  /* 0x0005205801007387 */ /* 0x0003e80000100a00 */
[----:B------:R3:W-:Y:S04]  /*27ed0*/  STL.64 [R1+0x528], R90 ;  /* 0x0005285a01007387 */ /* 0x0007e80000100a00 */
[----:B------:R-:W4:Y:S04]  /*27ee0*/  LDL.LU.64 R248, [R1+0x2230] ;  /* 0x0022300001f87983 */ /* 0x000f280000300a00 */
[----:B------:R-:W4:Y:S04]  /*27ef0*/  LDL.LU.64 R250, [R1+0x2238] ;  /* 0x0022380001fa7983 */ /* 0x000f280000300a00 */
[----:B-1----:R-:W4:Y:S04]  /*27f00*/  LDL.LU.64 R88, [R1+0x2220] ;  /* 0x0022200001587983 */ /* 0x002f280000300a00 */
[----:B---3--:R-:W3:Y:S04]  /*27f10*/  LDL.LU.64 R90, [R1+0x2228] ;  /* 0x00222800015a7983 */ /* 0x008ee80000300a00 */
        /* <DEDUP_REMOVED lines=23> */
[----:B------:R-:W3:Y:S01]  /*28090*/  LDL.LU.64 R198, [R1+0x2148] ;  /* 0x0021480001c67983 */ /* 0x000ee20000300a00 */
[C---:B--2---:R-:W-:Y:S08]  /*280a0*/  HMMA.1688.F32.TF32 R60, R92.reuse, R156, R60 ;  /* 0x0000009c5c3c723c */ /* 0x044ff0000008103c */
[C---:B----4-:R-:W-:Y:S11]  /*280b0*/  HMMA.1688.F32.TF32 R248, R92.reuse, R152, R248 ;  /* 0x000000985cf8723c */ /* 0x050ff600000810f8 */
[----:B------:R-:W-:Y:S04]  /*280c0*/  @!UPT UIADD3 URZ, URZ, URZ, URZ ;  /* 0x0000003f3f3ff290 */ /* 0x000fe8000fffe03f */
[----:B------:R-:W-:Y:S04]  /*280d0*/  STL.64 [R1+0x510], R60 ;  /* 0x0005103c01007387 */ /* 0x000fe80000100a00 */
[----:B------:R1:W-:Y:S04]  /*280e0*/  STL.64 [R1+0x518], R62 ;  /* 0x0005183e01007387 */ /* 0x0003e80000100a00 */
[----:B-1----:R-:W3:Y:S04]  /*280f0*/  LDL.LU.64 R62, [R1+0x43c0] ;  /* 0x0043c000013e7983 */ /* 0x002ee80000300a00 */
[----:B------:R-:W-:Y:S04]  /*28100*/  STL.64 [R1+0x500], R248 ;  /* 0x000500f801007387 */ /* 0x000fe80000100a00 */
[----:B------:R3:W-:Y:S02]  /*28110*/  STL.64 [R1+0x508], R250 ;  /* 0x000508fa01007387 */ /* 0x0007e40000100a00 */
[C---:B---3--:R-:W-:Y:S02]  /*28120*/  HMMA.1688.F32.TF32 R248, R92.reuse, R12, R88 ;  /* 0x0000000c5cf8723c */ /* 0x048fe40000081058 */
[----:B------:R-:W3:Y:S04]  /*28130*/  LDL.LU.64 R88, [R1+0x2130] ;  /* 0x0021300001587983 */ /* 0x000ee80000300a00 */
[----:B------:R-:W3:Y:S02]  /*28140*/  LDL.LU.64 R90, [R1+0x2138] ;  /* 0x00213800015a7983 */ /* 0x000ee40000300a00 */
[C---:B------:R-:W-:Y:S08]  /*28150*/  HMMA.1688.F32.TF32 R244, R92.reuse, R8, R244 ;  /* 0x000000085cf4723c */ /* 0x040ff000000810f4 */
[----:B------:R-:W-:Y:S08]  /*28160*/  HMMA.1688.F32.TF32 R236, R92, R4, R236 ;  /* 0x000000045cec723c */ /* 0x000ff000000810ec */
[C---:B------:R-:W-:Y:S01]  /*28170*/  HMMA.1688.F32.TF32 R92, R96.reuse, R192, R232 ;  /* 0x000000c0605c723c */ /* 0x040fe200000810e8 */
[----:B------:R-:W-:Y:S04]  /*28180*/  STL.64 [R1+0x4f0], R248 ;  /* 0x0004f0f801007387 */ /* 0x000fe80000100a00 */
[----:B------:R-:W-:Y:S04]  /*28190*/  STL.64 [R1+0x4f8], R250 ;  /* 0x0004f8fa01007387 */ /* 0x000fe80000100a00 */
[----:B------:R-:W-:Y:S01]  /*281a0*/  STL.64 [R1+0x4e0], R244 ;  /* 0x0004e0f401007387 */ /* 0x000fe20000100a00 */
[C---:B------:R-:W-:Y:S03]  /*281b0*/  HMMA.1688.F32.TF32 R228, R96.reuse, R188, R228 ;  /* 0x000000bc60e4723c */ /* 0x040fe600000810e4 */
[----:B------:R-:W-:Y:S04]  /*281c0*/  STL.64 [R1+0x4e8], R246 ;  /* 0x0004e8f601007387 */ /* 0x000fe80000100a00 */
[----:B------:R-:W-:Y:S01]  /*281d0*/  STL.64 [R1+0x70], R236 ;  /* 0x000070ec01007387 */ /* 0x000fe20000100a00 */
[C---:B------:R-:W-:Y:S03]  /*281e0*/  HMMA.1688.F32.TF32 R224, R96.reuse, R184, R224 ;  /* 0x000000b860e0723c */ /* 0x040fe600000810e0 */
[----:B------:R-:W-:Y:S04]  /*281f0*/  STL.64 [R1+0x78], R238 ;  /* 0x000078ee01007387 */ /* 0x000fe80000100a00 */
        /* <DEDUP_REMOVED lines=30> */
[----:B------:R-:W3:Y:S02]  /*283e0*/  LDL.LU.64 R230, [R1+0x2118] ;  /* 0x0021180001e67983 */ /* 0x000ee40000300a00 */
[----:B---3--:R-:W-:Y:S11]  /*283f0*/  HMMA.1688.F32.TF32 R88, R96, R152, R88 ;  /* 0x000000986058723c */ /* 0x008ff60000081058 */
[----:B------:R-:W-:Y:S11]  /*28400*/  @!UPT UIADD3 URZ, URZ, URZ, URZ ;  /* 0x0000003f3f3ff290 */ /* 0x000ff6000fffe03f */
[----:B------:R-:W-:Y:S01]  /*28410*/  @!UPT UIADD3 URZ, URZ, URZ, URZ ;  /* 0x0000003f3f3ff290 */ /* 0x000fe2000fffe03f */
[----:B------:R3:W-:Y:S04]  /*28420*/  STL.64 [R1+0x430], R88 ;  /* 0x0004305801007387 */ /* 0x0007e80000100a00 */
[----:B------:R-:W2:Y:S04]  /*28430*/  LDL.LU.64 R224, [R1+0x2100] ;  /* 0x0021000001e07983 */ /* 0x000ea80000300a00 */
        /* <DEDUP_REMOVED lines=9> */
[----:B-1----:R-:W2:Y:S04]  /*284d0*/  LDL.LU.64 R204, [R1+0x2090] ;  /* 0x0020900001cc7983 */ /* 0x002ea80000300a00 */
[----:B----4-:R-:W4:Y:S04]  /*284e0*/  LDL.LU.64 R206, [R1+0x2098] ;  /* 0x0020980001ce7983 */ /* 0x010f280000300a00 */
[----:B------:R-:W4:Y:S04]  /*284f0*/  LDL.LU.64 R200, [R1+0x2080] ;  /* 0x0020800001c87983 */ /* 0x000f280000300a00 */
[----:B------:R-:W4:Y:S04]  /*28500*/  LDL.LU.64 R202, [R1+0x2088] ;  /* 0x0020880001ca7983 */ /* 0x000f280000300a00 */
[----:B------:R-:W4:Y:S04]  /*28510*/  LDL.LU.64 R196, [R1+0x2070] ;  /* 0x0020700001c47983 */ /* 0x000f280000300a00 */
[----:B------:R-:W4:Y:S01]  /*28520*/  LDL.LU.64 R198, [R1+0x2078] ;  /* 0x0020780001c67983 */ /* 0x000f220000300a00 */
[----:B------:R-:W-:-:S02]  /*28530*/  IMAD.MOV.U32 R61, RZ, RZ, R90 ;  /* 0x000000ffff3d7224 */ /* 0x000fc400078e005a */
[----:B------:R-:W-:Y:S01]  /*28540*/  IMAD.MOV.U32 R60, RZ, RZ, R91 ;  /* 0x000000ffff3c7224 */ /* 0x000fe200078e005b */
[----:B---3--:R-:W3:Y:S04]  /*28550*/  LDL.LU.64 R88, [R1+0x2060] ;  /* 0x0020600001587983 */ /* 0x008ee80000300a00 */
[----:B------:R-:W3:Y:S04]  /*28560*/  LDL.LU.64 R90, [R1+0x2068] ;  /* 0x00206800015a7983 */ /* 0x000ee80000300a00 */
[----:B------:R-:W3:Y:S04]  /*28570*/  LDL.LU.64 R92, [R1+0x2050] ;  /* 0x00205000015c7983 */ /* 0x000ee80000300a00 */
[----:B------:R-:W3:Y:S04]  /*28580*/  LDL.LU.64 R94, [R1+0x2058] ;  /* 0x00205800015e7983 */ /* 0x000ee80000300a00 */
[----:B------:R-:W-:Y:S04]  /*28590*/  STL [R1+0x426c], R60 ;  /* 0x00426c3c01007387 */ /* 0x000fe80000100800 */
[----:B------:R-:W-:Y:S01]  /*285a0*/  STL [R1+0x4268], R61 ;  /* 0x0042683d01007387 */ /* 0x000fe20000100800 */
[C---:B------:R-:W-:Y:S08]  /*285b0*/  HMMA.1688.F32.TF32 R232, R96.reuse, R12, R232 ;  /* 0x0000000c60e8723c */ /* 0x040ff000000810e8 */
[C---:B------:R-:W-:Y:S11]  /*285c0*/  HMMA.1688.F32.TF32 R228, R96.reuse, R8, R228 ;  /* 0x0000000860e4723c */ /* 0x040ff600000810e4 */
[----:B------:R-:W-:Y:S04]  /*285d0*/  @!UPT UIADD3 URZ, URZ, URZ, URZ ;  /* 0x0000003f3f3ff290 */ /* 0x000fe8000fffe03f */
[----:B------:R-:W-:Y:S04]  /*285e0*/  STL.64 [R1+0x420], R232 ;  /* 0x000420e801007387 */ /* 0x000fe80000100a00 */
[----:B------:R-:W-:Y:S04]  /*285f0*/  STL.64 [R1+0x428], R234 ;  /* 0x000428ea01007387 */ /* 0x000fe80000100a00 */
[----:B------:R-:W-:Y:S01]  /*28600*/  STL.64 [R1+0x410], R228 ;  /* 0x000410e401007387 */ /* 0x000fe20000100a00 */
[----:B--2---:R-:W-:Y:S08]  /*28610*/  HMMA.1688.F32.TF32 R224, R96, R4, R224 ;  /* 0x0000000460e0723c */ /* 0x004ff000000810e0 */
[C---:B------:R-:W-:Y:S08]  /*28620*/  HMMA.1688.F32.TF32 R220, R100.reuse, R192, R220 ;  /* 0x000000c064dc723c */ /* 0x040ff000000810dc */
[C---:B------:R-:W-:Y:S07]  /*28630*/  HMMA.1688.F32.TF32 R96, R100.reuse, R188, R216 ;  /* 0x000000bc6460723c */ /* 0x040fee00000810d8 */
[----:B------:R-:W-:Y:S01]  /*28640*/  STL.64 [R1+0x60], R224 ;  /* 0x000060e001007387 */ /* 0x000fe20000100a00 */
[C---:B------:R-:W-:Y:S03]  /*28650*/  HMMA.1688.F32.TF32 R212, R100.reuse, R184, R212 ;  /* 0x000000b864d4723c */ /* 0x040fe600000810d4 */
[----:B------:R-:W-:Y:S04]  /*28660*/  STL.64 [R1+0x68], R226 ;  /* 0x000068e201007387 */ /* 0x000fe80000100a00 */
[----:B------:R-:W-:Y:S01]  /*28670*/  STL.64 [R1+0x400], R220 ;  /* 0x000400dc01007387 */ /* 0x000fe20000100a00 */
[C---:B------:R-:W-:Y:S03]  /*28680*/  HMMA.1688.F32.TF32 R208, R100.reuse, R180, R208 ;  /* 0x000000b464d0723c */ /* 0x040fe600000810d0 */
[----:B------:R-:W-:Y:S04]  /*28690*/  STL.64 [R1+0x408], R222 ;  /* 0x000408de01007387 */ /* 0x000fe80000100a00 */
[----:B------:R-:W-:Y:S04]  /*286a0*/  STL.64 [R1+0x3f0], R96 ;  /* 0x0003f06001007387 */ /* 0x000fe80000100a00 */
[----:B------:R1:W-:Y:S01]  /*286b0*/  STL.64 [R1+0x3f8], R98 ;  /* 0x0003f86201007387 */ /* 0x0003e20000100a00 */
[C---:B----4-:R-:W-:Y:S08]  /*286c0*/  HMMA.1688.F32.TF32 R200, R100.reuse, R172, R200 ;  /* 0x000000ac64c8723c */ /* 0x050ff000000810c8 */
[C---:B-1----:R-:W-:Y:S08]  /*286d0*/  HMMA.1688.F32.TF32 R96, R100.reuse, R176, R204 ;  /* 0x000000b06460723c */ /* 0x042ff000000810cc */
[C---:B------:R-:W-:Y:S01]  /*286e0*/  HMMA.1688.F32.TF32 R196, R100.reuse, R168, R196 ;  /* 0x000000a864c4723c */ /* 0x040fe200000810c4 */
[----:B------:R-:W-:Y:S04]  /*286f0*/  STL.64 [R1+0x3e0], R212 ;  /* 0x0003e0d401007387 */ /* 0x000fe80000100a00 */
[----:B------:R-:W-:Y:S04]  /*28700*/  STL.64 [R1+0x3e8], R214 ;  /* 0x0003e8d601007387 */ /* 0x000fe80000100a00 */
[----:B------:R-:W-:Y:S04]  /*28710*/  STL.64 [R1+0x3d0], R208 ;  /* 0x0003d0d001007387 */ /* 0x000fe80000100a00 */
[----:B------:R-:W-:Y:S04]  /*28720*/  STL.64 [R1+0x3d8], R210 ;  /* 0x0003d8d201007387 */ /* 0x000fe80000100a00 */
[----:B------:R-:W-:Y:S04]  /*28730*/  STL.64 [R1+0x3c0], R96 ;  /* 0x0003c06001007387 */ /* 0x000fe80000100a00 */
[----:B------:R3:W-:Y:S04]  /*28740*/  STL.64 [R1+0x3c8], R98 ;  /* 0x0003c86201007387 */ /* 0x0007e80000100a00 */
[----:B------:R-:W-:Y:S04]  /*28750*/  STL.64 [R1+0x3b0], R200 ;  /* 0x0003b0c801007387 */ /* 0x000fe80000100a00 */
[----:B------:R-:W-:Y:S01]  /*28760*/  STL.64 [R1+0x3b8], R202 ;  /* 0x0003b8ca01007387 */ /* 0x000fe20000100a00 */
[C---:B---3--:R-:W-:Y:S03]  /*28770*/  HMMA.1688.F32.TF32 R96, R100.reuse, R164, R88 ;  /* 0x000000a46460723c */ /* 0x048fe60000081058 */
[----:B------:R-:W2:Y:S04]  /*28780*/  LDL.LU.64 R88, [R1+0x2040] ;  /* 0x0020400001587983 */ /* 0x000ea80000300a00 */
[----:B------:R1:W-:Y:S04]  /*28790*/  STL.64 [R1+0x3a0], R196 ;  /* 0x0003a0c401007387 */ /* 0x0003e80000100a00 */
[----:B------:R3:W-:Y:S04]  /*287a0*/  STL.64 [R1+0x3a8], R198 ;  /* 0x0003a8c601007387 */ /* 0x0007e80000100a00 */
[----:B------:R-:W2:Y:S01]  /*287b0*/  LDL.LU.64 R90, [R1+0x2048] ;  /* 0x00204800015a7983 */ /* 0x000ea20000300a00 */
[C---:B------:R-:W-:Y:S07]  /*287c0*/  HMMA.1688.F32.TF32 R92, R100.reuse, R160, R92 ;  /* 0x000000a0645c723c */ /* 0x040fee000008105c */
[----:B------:R4:W-:Y:S04]  /*287d0*/  STL.64 [R1+0x390], R96 ;  /* 0x0003906001007387 */ /* 0x0009e80000100a00 */
[----:B------:R4:W-:Y:S04]  /*287e0*/  STL.64 [R1+0x398], R98 ;  /* 0x0003986201007387 */ /* 0x0009e80000100a00 */
[----:B-1----:R-:W2:Y:S04]  /*287f0*/  LDL.LU.64 R196, [R1+0x2030] ;  /* 0x0020300001c47983 */ /* 0x002ea80000300a00 */
[----:B---3--:R-:W3:Y:S04]  /*28800*/  LDL.LU.64 R198, [R1+0x2038] ;  /* 0x0020380001c67983 */ /* 0x008ee80000300a00 */
[----:B------:R1:W-:Y:S04]  /*28810*/  STL.64 [R1+0x380], R92 ;  /* 0x0003805c01007387 */ /* 0x0003e80000100a00 */
[----:B------:R1:W-:Y:S04]  /*28820*/  STL.64 [R1+0x388], R94 ;  /* 0x0003885e01007387 */ /* 0x0003e80000100a00 */
[----:B------:R-:W3:Y:S04]  /*28830*/  LDL.LU.64 R216, [R1+0x2020] ;  /* 0x0020200001d87983 */ /* 0x000ee80000300a00 */
[----:B------:R-:W3:Y:S04]  /*28840*/  LDL.LU.64 R218, [R1+0x2028] ;  /* 0x0020280001da7983 */ /* 0x000ee80000300a00 */
[----:B------:R-:W3:Y:S04]  /*28850*/  LDL.LU.64 R212, [R1+0x2010] ;  /* 0x0020100001d47983 */ /* 0x000ee80000300a00 */
[----:B------:R-:W3:Y:S04]  /*28860*/  LDL.LU.64 R214, [R1+0x2018] ;  /* 0x0020180001d67983 */ /* 0x000ee80000300a00 */
        /* <DEDUP_REMOVED lines=10> */
[C---:B--2---:R-:W-:Y:S03]  /*28910*/  HMMA.1688.F32.TF32 R220, R100.reuse, R156, R88 ;  /* 0x0000009c64dc723c */ /* 0x044fe60000081058 */
[----:B------:R-:W2:Y:S04]  /*28920*/  LDL.LU.64 R88, [R1+0x1f30] ;  /* 0x001f300001587983 */ /* 0x000ea80000300a00 */
[----:B------:R-:W2:Y:S11]  /*28930*/  LDL.LU.64 R90, [R1+0x1f38] ;  /* 0x001f3800015a7983 */ /* 0x000eb60000300a00 */
[----:B------:R-:W-:Y:S05]  /*28940*/  @!UPT UIADD3 URZ, URZ, URZ, URZ ;  /* 0x0000003f3f3ff290 */ /* 0x000fea000fffe03f */
[----:B------:R-:W-:Y:S04]  /*28950*/  STL.64 [R1+0x370], R220 ;  /* 0x000370dc01007387 */ /* 0x000fe80000100a00 */
[----:B------:R3:W-:Y:S02]  /*28960*/  STL.64 [R1+0x378], R222 ;  /* 0x000378de01007387 */ /* 0x0007e40000100a00 */
[C---:B---3--:R-:W-:Y:S02]  /*28970*/  HMMA.1688.F32.TF32 R220, R100.reuse, R152, R196 ;  /* 0x0000009864dc723c */ /* 0x048fe400000810c4 */
[----:B------:R-:W3:Y:S04]  /*28980*/  LDL.LU.64 R196, [R1+0x1f20] ;  /* 0x001f200001c47983 */ /* 0x000ee80000300a00 */
[----:B------:R-:W3:Y:S02]  /*28990*/  LDL.LU.64 R198, [R1+0x1f28] ;  /* 0x001f280001c67983 */ /* 0x000ee40000300a00 */
[C---:B------:R-:W-:Y:S08]  /*289a0*/  HMMA.1688.F32.TF32 R216, R100.reuse, R12, R216 ;  /* 0x0000000c64d8723c */ /* 0x040ff000000810d8 */
[C---:B------:R-:W-:Y:S08]  /*289b0*/  HMMA.1688.F32.TF32 R212, R100.reuse, R8, R212 ;  /* 0x0000000864d4723c */ /* 0x040ff000000810d4 */
[----:B----4-:R-:W-:Y:S08]  /*289c0*/  HMMA.1688.F32.TF32 R100, R100, R4, R96 ;  /* 0x000000046464723c */ /* 0x010ff00000081060 */
[C---:B------:R-:W-:Y:S01]  /*289d0*/  HMMA.1688.F32.TF32 R208, R104.reuse, R192, R208 ;  /* 0x000000c068d0723c */ /* 0x040fe200000810d0 */
        /* <DEDUP_REMOVED lines=8> */
[----:B------:R1:W-:Y:S04]  /*28a60*/  STL.64 [R1+0x50], R100 ;  /* 0x0000506401007387 */ /* 0x0003e80000100a00 */
[----:B------:R1:W-:Y:S04]  /*28a70*/  STL.64 [R1+0x58], R102 ;  /* 0x0000586601007387 */ /* 0x0003e80000100a00 */
[----:B-1----:R-:W4:Y:S04]  /*28a80*/  LDL.LU.64 R100, [R1+0x1f00] ;  /* 0x001f000001647983 */ /* 0x002f280000300a00 */
[----:B------:R-:W4:Y:S04]  /*28a90*/  LDL.LU.64 R102, [R1+0x1f08] ;  /* 0x001f080001667983 */ /* 0x000f280000300a00 */
[----:B------:R-:W-:Y:S04]  /*28aa0*/  STL.64 [R1+0x330], R208 ;  /* 0x000330d001007387 */ /* 0x000fe80000100a00 */
[----:B------:R1:W-:Y:S02]  /*28ab0*/  STL.64 [R1+0x338], R210 ;  /* 0x000338d201007387 */ /* 0x0003e40000100a00 */
[C---:B-1----:R-:W-:Y:S08]  /*28ac0*/  HMMA.1688.F32.TF32 R208, R104.reuse, R188, R204 ;  /* 0x000000bc68d0723c */ /* 0x042ff000000810cc */
[C---:B------:R-:W-:Y:S08]  /*28ad0*/  HMMA.1688.F32.TF32 R204, R104.reuse, R184, R200 ;  /* 0x000000b868cc723c */ /* 0x040ff000000810c8 */
[C---:B------:R-:W-:Y:S07]  /*28ae0*/  HMMA.1688.F32.TF32 R200, R104.reuse, R180, R92 ;  /* 0x000000b468c8723c */ /* 0x040fee000008105c */
[----:B------:R-:W-:Y:S04]  /*28af0*/  STL.64 [R1+0x320], R208 ;  /* 0x000320d001007387 */ /* 0x000fe80000100a00 */
[----:B------:R-:W-:Y:S04]  /*28b00*/  STL.64 [R1+0x328], R210 ;  /* 0x000328d201007387 */ /* 0x000fe80000100a00 */
[----:B------:R-:W4:Y:S04]  /*28b10*/  LDL.LU.64 R92, [R1+0x1ef0] ;  /* 0x001ef000015c7983 */ /* 0x000f280000300a00 */
[----:B------:R-:W-:Y:S04]  /*28b20*/  STL.64 [R1+0x310], R204 ;  /* 0x000310cc01007387 */ /* 0x000fe80000100a00 */
[----:B------:R-:W-:Y:S04]  /*28b30*/  STL.64 [R1+0x318], R206 ;  /* 0x000318ce01007387 */ /* 0x000fe80000100a00 */
[----:B------:R-:W4:Y:S04]  /*28b40*/  LDL.LU.64 R94, [R1+0x1ef8] ;  /* 0x001ef800015e7983 */ /* 0x000f280000300a00 */
[----:B------:R-:W-:Y:S04]  /*28b50*/  STL.64 [R1+0x300], R200 ;  /* 0x000300c801007387 */ /* 0x000fe80000100a00 */
[----:B------:R2:W-:Y:S02]  /*28b60*/  STL.64 [R1+0x308], R202 ;  /* 0x000308ca01007387 */ /* 0x0005e40000100a00 */
[C---:B--2---:R-:W-:Y:S02]  /*28b70*/  HMMA.1688.F32.TF32 R200, R104.reuse, R176, R88 ;  /* 0x000000b068c8723c */ /* 0x044fe40000081058 */
[----:B------:R-:W2:Y:S04]  /*28b80*/  LDL.LU.64 R88, [R1+0x1ee0] ;  /* 0x001ee00001587983 */ /* 0x000ea80000300a00 */
[----:B------:R-:W2:Y:S02]  /*28b90*/  LDL.LU.64 R90, [R1+0x1ee8] ;  /* 0x001ee800015a7983 */ /* 0x000ea40000300a00 */
[----:B---3--:R-:W-:Y:S11]  /*28ba0*/  HMMA.1688.F32.TF32 R196, R104, R172, R196 ;  /* 0x000000ac68c4723c */ /* 0x008ff600000810c4 */
[----:B------:R-:W-:Y:S04]  /*28bb0*/  @!UPT UIADD3 URZ, URZ, URZ, URZ ;  /* 0x0000003f3f3ff290 */ /* 0x000fe8000fffe03f */
[----:B------:R-:W-:Y:S04]  /*28bc0*/  STL.64 [R1+0x2f0], R200 ;  /* 0x0002f0c801007387 */ /* 0x000fe80000100a00 */
[----:B------:R-:W-:Y:S04]  /*28bd0*/  STL.64 [R1+0x2f8], R202 ;  /* 0x0002f8ca01007387 */ /* 0x000fe80000100a00 */
[----:B------:R4:W-:Y:S01]  /*28be0*/  STL.64 [R1+0x2e0], R196 ;  /* 0x0002e0c401007387 */ /* 0x0009e20000100a00 */
[----:B------:R-:W-:Y:S02]  /*28bf0*/  IMAD.MOV.U32 R48, RZ, RZ, R198 ;  /* 0x000000ffff307224 */ /* 0x000fe400078e00c6 */
[----:B------:R-:W-:-:S05]  /*28c00*/  IMAD.MOV.U32 R49, RZ, RZ, R199 ;  /* 0x000000ffff317224 */ /* 0x000fca00078e00c7 */
[----:B------:R-:W-:Y:S04]  /*28c10*/  STL [R1+0x4244], R49 ;  /* 0x0042443101007387 */ /* 0x000fe80000100800 */
[----:B------:R1:W-:Y:S01]  /*28c20*/  STL [R1+0x4240], R48 ;  /* 0x0042403001007387 */ /* 0x0003e20000100800 */
[C---:B----4-:R-:W-:Y:S03]  /*28c30*/  HMMA.1688.F32.TF32 R196, R104.reuse, R168, R96 ;  /* 0x000000a868c4723c */ /* 0x050fe60000081060 */
[----:B------:R-:W3:Y:S04]  /*28c40*/  LDL.LU.64 R96, [R1+0x1ed0] ;  /* 0x001ed00001607983 */ /* 0x000ee80000300a00 */
[----:B------:R-:W3:Y:S01]  /*28c50*/  LDL.LU.64 R98, [R1+0x1ed8] ;  /* 0x001ed80001627983 */ /* 0x000ee20000300a00 */
[C---:B------:R-:W-:Y:S11]  /*28c60*/  HMMA.1688.F32.TF32 R100, R104.reuse, R164, R100 ;  /* 0x000000a46864723c */ /* 0x040ff60000081064 */
[----:B------:R-:W-:Y:S04]  /*28c70*/  @!UPT UIADD3 URZ, URZ, URZ, URZ ;  /* 0x0000003f3f3ff290 */ /* 0x000fe8000fffe03f */
[----:B------:R-:W-:Y:S04]  /*28c80*/  STL.64 [R1+0x2d0], R196 ;  /* 0x0002d0c401007387 */ /* 0x000fe80000100a00 */
[----:B------:R-:W-:Y:S05]  /*28c90*/  STL.64 [R1+0x2d8], R198 ;  /* 0x0002d8c601007387 */ /* 0x000fea0000100a00 */
[----:B-1----:R-:W-:Y:S02]  /*28ca0*/  IMAD.MOV.U32 R48, RZ, RZ, R103 ;  /* 0x000000ffff307224 */ /* 0x002fe400078e0067 */
[----:B------:R-:W-:Y:S01]  /*28cb0*/  IMAD.MOV.U32 R49, RZ, RZ, R102 ;  /* 0x000000ffff317224 */ /* 0x000fe200078e0066 */
[----:B------:R1:W-:Y:S04]  /*28cc0*/  STL.64 [R1+0x2c0], R100 ;  /* 0x0002c06401007387 */ /* 0x0003e80000100a00 */
[----:B------:R-:W-:Y:S04]  /*28cd0*/  STL [R1+0x424c], R48 ;  /* 0x00424c3001007387 */ /* 0x000fe80000100800 */
[----:B------:R-:W-:Y:S04]  /*28ce0*/  STL [R1+0x4248], R49 ;  /* 0x0042483101007387 */ /* 0x000fe80000100800 */
[----:B------:R-:W4:Y:S04]  /*28cf0*/  LDL.LU.64 R204, [R1+0x1ec0] ;  /* 0x001ec00001cc7983 */ /* 0x000f280000300a00 */
[----:B------:R-:W4:Y:S01]  /*28d00*/  LDL.LU.64 R206, [R1+0x1ec8] ;  /* 0x001ec80001ce7983 */ /* 0x000f220000300a00 */
[C---:B------:R-:W-:Y:S11]  /*28d10*/  HMMA.1688.F32.TF32 R92, R104.reuse, R160, R92 ;  /* 0x000000a0685c723c */ /* 0x040ff6000008105c */
[----:B------:R-:W-:Y:S11]  /*28d20*/  @!UPT UIADD3 URZ, URZ, URZ, URZ ;  /* 0x0000003f3f3ff290 */ /* 0x000ff6000fffe03f */
[----:B------:R-:W-:Y:S01]  /*28d30*/  @!UPT UIADD3 URZ, URZ, URZ, URZ ;  /* 0x0000003f3f3ff290 */ /* 0x000fe2000fffe03f */
[----:B------:R1:W-:Y:S04]  /*28d40*/  STL.64 [R1+0x2b0], R92 ;  /* 0x0002b05c01007387 */ /* 0x0003e80000100a00 */
[----:B------:R1:W-:Y:S04]  /*28d50*/  STL.64 [R1+0x2b8], R94 ;  /* 0x0002b85e01007387 */ /* 0x0003e80000100a00 */
[----:B------:R-:W4:Y:S04]  /*28d60*/  LDL.LU.64 R200, [R1+0x1eb0] ;  /* 0x001eb00001c87983 */ /* 0x000f280000300a00 */
[----:B------:R-:W4:Y:S04]  /*28d70*/  LDL.LU.64 R202, [R1+0x1eb8] ;  /* 0x001eb80001ca7983 */ /* 0x000f280000300a00 */
[----:B-1----:R-:W4:Y:S04]  /*28d80*/  LDL.LU.64 R100, [R1+0x1ea0] ;  /* 0x001ea00001647983 */ /* 0x002f280000300a00 */
[----:B------:R-:W4:Y:S04]  /*28d90*/  LDL.LU.64 R102, [R1+0x1ea8] ;  /* 0x001ea80001667983 */ /* 0x000f280000300a00 */
[----:B------:R-:W4:Y:S04]  /*28da0*/  LDL.LU.64 R92, [R1+0x1e00] ;  /* 0x001e0000015c7983 */ /* 0x000f280000300a00 */
        /* <DEDUP_REMOVED lines=9> */
[----:B------:R-:W2:Y:S04]  /*28e40*/  LDL.LU.64 R90, [R1+0x1df8] ;  /* 0x001df800015a7983 */ /* 0x000ea80000300a00 */
[----:B------:R-:W2:Y:S04]  /*28e50*/  LDL.LU.64 R196, [R1+0x1de0] ;  /* 0x001de00001c47983 */ /* 0x000ea80000300a00 */
[----:B------:R-:W2:Y:S04]  /*28e60*/  LDL.LU.64 R198, [R1+0x1de8] ;  /* 0x001de80001c67983 */ /* 0x000ea80000300a00 */
[----:B------:R-:W-:Y:S04]  /*28e70*/  STL [R1+0x425c], R65 ;  /* 0x00425c4101007387 */ /* 0x000fe80000100800 */
[----:B------:R-:W-:Y:S04]  /*28e80*/  STL [R1+0x4258], R64 ;  /* 0x0042584001007387 */ /* 0x000fe80000100800 */
[----:B------:R-:W-:Y:S04]  /*28e90*/  STL [R1+0x4254], R57 ;  /* 0x0042543901007387 */ /* 0x000fe80000100800 */
[----:B------:R-:W-:Y:S01]  /*28ea0*/  STL [R1+0x4250], R56 ;  /* 0x0042503801007387 */ /* 0x000fe20000100800 */
[C---:B---3--:R-:W-:Y:S11]  /*28eb0*/  HMMA.1688.F32.TF32 R96, R104.reuse, R152, R96 ;  /* 0x000000986860723c */ /* 0x048ff60000081060 */
[----:B------:R-:W-:Y:S11]  /*28ec0*/  @!UPT UIADD3 URZ, URZ, URZ, URZ ;  /* 0x0000003f3f3ff290 */ /* 0x000ff6000fffe03f */
[----:B------:R-:W-:Y:S01]  /*28ed0*/  @!UPT UIADD3 URZ, URZ, URZ, URZ ;  /* 0x0000003f3f3ff290 */ /* 0x000fe2000fffe03f */
[----:B------:R1:W-:Y:S01]  /*28ee0*/  STL.64 [R1+0x290], R96 ;  /* 0x0002906001007387 */ /* 0x0003e20000100a00 */
[----:B------:R-:W-:Y:S02]  /*28ef0*/  IMAD.MOV.U32 R48, RZ, RZ, R98 ;  /* 0x000000ffff307224 */ /* 0x000fe400078e0062 */
[----:B------:R-:W-:Y:S01]  /*28f00*/  IMAD.MOV.U32 R49, RZ, RZ, R99 ;  /* 0x000000ffff317224 */ /* 0x000fe200078e0063 */
[----:B-1----:R-:W3:Y:S04]  /*28f10*/  LDL.LU.64 R96, [R1+0x1dd0] ;  /* 0x001dd00001607983 */ /* 0x002ee80000300a00 */
[----:B------:R-:W3:Y:S04]  /*28f20*/  LDL.LU.64 R98, [R1+0x1dd8] ;  /* 0x001dd80001627983 */ /* 0x000ee80000300a00 */
[----:B------:R-:W-:Y:S04]  /*28f30*/  STL [R1+0x4264], R49 ;  /* 0x0042643101007387 */ /* 0x000fe80000100800 */
[----:B------:R-:W-:Y:S01]  /*28f40*/  STL [R1+0x4260], R48 ;  /* 0x0042603001007387 */ /* 0x000fe20000100800 */
[C---:B----4-:R-:W-:Y:S08]  /*28f50*/  HMMA.1688.F32.TF32 R100, R104.reuse, R4, R100 ;  /* 0x000000046864723c */ /* 0x050ff00000081064 */
[----:B------:R-:W-:Y:S11]  /*28f60*/  HMMA.1688.F32.TF32 R200, R104, R8, R200 ;  /* 0x0000000868c8723c */ /* 0x000ff600000810c8 */
[----:B------:R-:W-:Y:S05]  /*28f70*/  @!UPT UIADD3 URZ, URZ, URZ, URZ ;  /* 0x0000003f3f3ff290 */ /* 0x000fea000fffe03f */
[----:B------:R-:W-:Y:S02]  /*28f80*/  IMAD.MOV.U32 R33, RZ, RZ, R100 ;  /* 0x000000ffff217224 */ /* 0x000fe400078e0064 */
[----:B------:R-:W-:Y:S02]  /*28f90*/  IMAD.MOV.U32 R32, RZ, RZ, R101 ;  /* 0x000000ffff207224 */ /* 0x000fe400078e0065 */
[----:B------:R-:W-:Y:S02]  /*28fa0*/  IMAD.MOV.U32 R25, RZ, RZ, R102 ;  /* 0x000000ffff197224 */ /* 0x000fe400078e0066 */
[----:B------:R-:W-:Y:S02]  /*28fb0*/  IMAD.MOV.U32 R24, RZ, RZ, R103 ;  /* 0x000000ffff187224 */ /* 0x000fe400078e0067 */
[C---:B------:R-:W-:Y:S01]  /*28fc0*/  HMMA.1688.F32.TF32 R100, R140.reuse, R192, R92 ;  /* 0x000000c08c64723c */ /* 0x040fe2000008105c */
[----:B------:R-:W-:Y:S04]  /*28fd0*/  STL.64 [R1+0x270], R200 ;  /* 0x000270c801007387 */ /* 0x000fe80000100a00 */
[----:B------:R-:W4:Y:S04]  /*28fe0*/  LDL.LU.64 R92, [R1+0x1dc0] ;  /* 0x001dc000015c7983 */ /* 0x000f280000300a00 */
[----:B------:R-:W4:Y:S11]  /*28ff0*/  LDL.LU.64 R94, [R1+0x1dc8] ;  /* 0x001dc800015e7983 */ /* 0x000f360000300a00 */
[----:B------:R-:W-:Y:S03]  /*29000*/  @!UPT UIADD3 URZ, URZ, URZ, URZ ;  /* 0x0000003f3f3ff290 */ /* 0x000fe6000fffe03f */
[----:B------:R1:W-:Y:S04]  /*29010*/  STL.64 [R1+0x260], R100 ;  /* 0x0002606401007387 */ /* 0x0003e80000100a00 */
[----:B------:R1:W-:Y:S04]  /*29020*/  STL.64 [R1+0x268], R102 ;  /* 0x0002686601007387 */ /* 0x0003e80000100a00 */
[----:B-1----:R-:W4:Y:S04]  /*29030*/  LDL.LU.64 R100, [R1+0x1db0] ;  /* 0x001db00001647983 */ /* 0x002f280000300a00 */
[----:B------:R-:W4:Y:S01]  /*29040*/  LDL.LU.64 R102, [R1+0x1db8] ;  /* 0x001db80001667983 */ /* 0x000f220000300a00 */
[----:B--2---:R-:W-:Y:S11]  /*29050*/  HMMA.1688.F32.TF32 R88, R140, R188, R88 ;  /* 0x000000bc8c58723c */ /* 0x004ff60000081058 */
[----:B------:R-:W-:Y:S11]  /*29060*/  @!UPT UIADD3 URZ, URZ, URZ, URZ ;  /* 0x0000003f3f3ff290 */ /* 0x000ff6000fffe03f */
[----:B------:R-:W-:Y:S01]  /*29070*/  @!UPT UIADD3 URZ, URZ, URZ, URZ ;  /* 0x0000003f3f3ff290 */ /* 0x000fe2000fffe03f */
[----:B------:R1:W-:Y:S04]  /*29080*/  STL.64 [R1+0x250], R88 ;  /* 0x0002505801007387 */ /* 0x0003e80000100a00 */
[----:B------:R2:W-:Y:S04]  /*29090*/  STL.64 [R1+0x258], R90 ;  /* 0x0002585a01007387 */ /* 0x0005e80000100a00 */
[----:B-1----:R-:W4:Y:S04]  /*290a0*/  LDL.LU.64 R88, [R1+0x1da0] ;  /* 0x001da00001587983 */ /* 0x002f280000300a00 */
[----:B--2---:R-:W2:Y:S01]  /*290b0*/  LDL.LU.64 R90, [R1+0x1da8] ;  /* 0x001da800015a7983 */ /* 0x004ea20000300a00 */
[----:B------:R-:W-:Y:S08]  /*290c0*/  HMMA.1688.F32.TF32 R204, R104, R12, R204 ;  /* 0x0000000c68cc723c */ /* 0x000ff000000810cc */
[C---:B------:R-:W-:Y:S11]  /*290d0*/  HMMA.1688.F32.TF32 R104, R140.reuse, R184, R196 ;  /* 0x000000b88c68723c */ /* 0x040ff600000810c4 */
[----:B------:R-:W-:Y:S11]  /*290e0*/  @!UPT UIADD3 URZ, URZ, URZ, URZ ;  /* 0x0000003f3f3ff290 */ /* 0x000ff6000fffe03f */
[----:B------:R-:W-:Y:S02]  /*290f0*/  @!UPT UIADD3 URZ, URZ, URZ, URZ ;  /* 0x0000003f3f3ff290 */ /* 0x000fe4000fffe03f */
[----:B------:R-:W-:Y:S02]  /*29100*/  IMAD.MOV.U32 R53, RZ, RZ, R107 ;  /* 0x000000ffff357224 */ /* 0x000fe400078e006b */
[----:B------:R-:W-:Y:S02]  /*29110*/  IMAD.MOV.U32 R52, RZ, RZ, R106 ;  /* 0x000000ffff347224 */ /* 0x000fe400078e006a */
[----:B------:R-:W-:Y:S02]  /*29120*/  IMAD.MOV.U32 R45, RZ, RZ, R105 ;  /* 0x000000ffff2d7224 */ /* 0x000fe400078e0069 */
[----:B------:R-:W-:Y:S01]  /*29130*/  IMAD.MOV.U32 R44, RZ, RZ, R104 ;  /* 0x000000ffff2c7224 */ /* 0x000fe200078e0068 */
[----:B------:R1:W-:Y:S04]  /*29140*/  STL [R1+0x4164], R53 ;  /* 0x0041643501007387 */ /* 0x0003e80000100800 */
[----:B------:R1:W-:Y:S04]  /*29150*/  STL [R1+0x4160], R52 ;  /* 0x0041603401007387 */ /* 0x0003e80000100800 */
[----:B------:R1:W-:Y:S04]  /*29160*/  STL [R1+0x415c], R45 ;  /* 0x00415c2d01007387 */ /* 0x0003e80000100800 */
[----:B------:R1:W-:Y:S01]  /*29170*/  STL [R1+0x4158], R44 ;  /* 0x0041582c01007387 */ /* 0x0003e20000100800 */
[C---:B---3--:R-:W-:Y:S03]  /*29180*/  HMMA.1688.F32.TF32 R104, R140.reuse, R180, R96 ;  /* 0x000000b48c68723c */ /* 0x048fe60000081060 */
[----:B------:R-:W3:Y:S04]  /*29190*/  LDL.LU.64 R96, [R1+0x1d90] ;  /* 0x001d900001607983 */ /* 0x000ee80000300a00 */
[----:B------:R-:W3:Y:S11]  /*291a0*/  LDL.LU.64 R98, [R1+0x1d98] ;  /* 0x001d980001627983 */ /* 0x000ef60000300a00 */
[----:B------:R-:W-:Y:S05]  /*291b0*/  @!UPT UIADD3 URZ, URZ, URZ, URZ ;  /* 0x0000003f3f3ff290 */ /* 0x000fea000fffe03f */
[----:B------:R-:W-:Y:S04]  /*291c0*/  STL.64 [R1+0x230], R104 ;  /* 0x0002306801007387 */ /* 0x000fe80000100a00 */
[----:B------:R-:W-:Y:S01]  /*291d0*/  STL.64 [R1+0x238], R106 ;  /* 0x0002386a01007387 */ /* 0x000fe20000100a00 */
[C---:B----4-:R-:W-:Y:S11]  /*291e0*/  HMMA.1688.F32.TF32 R92, R140.reuse, R176, R92 ;  /* 0x000000b08c5c723c */ /* 0x050ff6000008105c */
[----:B------:R-:W-:Y:S11]  /*291f0*/  @!UPT UIADD3 URZ, URZ, URZ, URZ ;  /* 0x0000003f3f3ff290 */ /* 0x000ff6000fffe03f */
[----:B------:R-:W-:Y:S02]  /*29200*/  @!UPT UIADD3 URZ, URZ, URZ, URZ ;  /* 0x0000003f3f3ff290 */ /* 0x000fe4000fffe03f */
[----:B-1----:R-:W-:Y:S02]  /*29210*/  IMAD.MOV.U32 R53, RZ, RZ, R92 ;  /* 0x000000ffff357224 */ /* 0x002fe400078e005c */
[----:B------:R-:W-:Y:S01]  /*29220*/  IMAD.MOV.U32 R52, RZ, RZ, R93 ;  /* 0x000000ffff347224 */ /* 0x000fe200078e005d */
[----:B------:R-:W-:Y:S01]  /*29230*/  HMMA.1688.F32.TF32 R100, R140, R172, R100 ;  /* 0x000000ac8c64723c */ /* 0x000fe20000081064 */
[----:B------:R-:W-:Y:S01]  /*29240*/  IMAD.MOV.U32 R45, RZ, RZ, R94 ;  /* 0x000000ffff2d7224 */ /* 0x000fe200078e005e */
[----:B------:R-:W4:Y:S01]  /*29250*/  LDL.LU.64 R92, [R1+0x1d80] ;  /* 0x001d8000015c7983 */ /* 0x000f220000300a00 */
[----:B------:R-:W-:-:S03]  /*29260*/  IMAD.MOV.U32 R44, RZ, RZ, R95 ;  /* 0x000000ffff2c7224 */ /* 0x000fc600078e005f */
[----:B------:R-:W4:Y:S04]  /*29270*/  LDL.LU.64 R94, [R1+0x1d88] ;  /* 0x001d8800015e7983 */ /* 0x000f280000300a00 */
[----:B------:R1:W-:Y:S04]  /*29280*/  STL [R1+0x4174], R44 ;  /* 0x0041742c01007387 */ /* 0x0003e80000100800 */
[----:B------:R1:W-:Y:S04]  /*29290*/  STL [R1+0x4170], R45 ;  /* 0x0041702d01007387 */ /* 0x0003e80000100800 */
[----:B------:R1:W-:Y:S04]  /*292a0*/  STL [R1+0x416c], R53 ;  /* 0x00416c3501007387 */ /* 0x0003e80000100800 */
[----:B------:R1:W-:Y:S04]  /*292b0*/  STL [R1+0x4168], R52 ;  /* 0x0041683401007387 */ /* 0x0003e80000100800 */
[----:B------:R-:W-:Y:S04]  /*292c0*/  STL.64 [R1+0x210], R100 ;  /* 0x0002106401007387 */ /* 0x000fe80000100a00 */
[----:B------:R-:W-:Y:S01]  /*292d0*/  STL.64 [R1+0x218], R102 ;  /* 0x0002186601007387 */ /* 0x000fe20000100a00 */
        /* <DEDUP_REMOVED lines=9> */
[----:B------:R1:W-:Y:S04]  /*29370*/  STL [R1+0x4184], R28 ;  /* 0x0041841c01007387 */ /* 0x0003e80000100800 */
[----:B------:R1:W-:Y:S01]  /*29380*/  STL [R1+0x4180], R29 ;  /* 0x0041801d01007387 */ /* 0x0003e20000100800 */
[----:B---3--:R-:W-:Y:S03]  /*29390*/  HMMA.1688.F32.TF32 R96, R140, R164, R96 ;  /* 0x000000a48c60723c */ /* 0x008fe60000081060 */
[----:B------:R3:W-:Y:S04]  /*293a0*/  STL [R1+0x417c], R36 ;  /* 0x00417c2401007387 */ /* 0x0007e80000100800 */
[----:B------:R1:W-:Y:S11]  /*293b0*/  STL [R1+0x4178], R37 ;  /* 0x0041782501007387 */ /* 0x0003f60000100800 */
[----:B------:R-:W-:Y:S06]  /*293c0*/  @!UPT UIADD3 URZ, URZ, URZ, URZ ;  /* 0x0000003f3f3ff290 */ /* 0x000fec000fffe03f */
[----:B-1----:R-:W-:Y:S02]  /*293d0*/  IMAD.MOV.U32 R44, RZ, RZ, R96 ;  /* 0x000000ffff2c7224 */ /* 0x002fe400078e0060 */
[----:B------:R-:W-:Y:S02]  /*293e0*/  IMAD.MOV.U32 R45, RZ, RZ, R97 ;  /* 0x000000ffff2d7224 */ /* 0x000fe400078e0061 */
[----:B------:R-:W-:Y:S01]  /*293f0*/  IMAD.MOV.U32 R53, RZ, RZ, R98 ;  /* 0x000000ffff357224 */ /* 0x000fe200078e0062 */
[----:B------:R-:W2:Y:S01]  /*29400*/  LDL.LU.64 R96, [R1+0x1d60] ;  /* 0x001d600001607983 */ /* 0x000ea20000300a00 */
[----:B------:R-:W-:-:S03]  /*29410*/  IMAD.MOV.U32 R52, RZ, RZ, R99 ;  /* 0x000000ffff347224 */ /* 0x000fc600078e0063 */
[----:B------:R-:W2:Y:S04]  /*29420*/  LDL.LU.64 R98, [R1+0x1d68] ;  /* 0x001d680001627983 */ /* 0x000ea80000300a00 */
[----:B------:R1:W-:Y:S04]  /*29430*/  STL [R1+0x4194], R52 ;  /* 0x0041943401007387 */ /* 0x0003e80000100800 */
[----:B------:R1:W-:Y:S04]  /*29440*/  STL [R1+0x4190], R53 ;  /* 0x0041903501007387 */ /* 0x0003e80000100800 */
[----:B------:R1:W-:Y:S04]  /*29450*/  STL [R1+0x418c], R44 ;  /* 0x00418c2c01007387 */ /* 0x0003e80000100800 */
[----:B------:R1:W-:Y:S01]  /*29460*/  STL [R1+0x4188], R45 ;  /* 0x0041882d01007387 */ /* 0x0003e20000100800 */
[----:B----4-:R-:W-:Y:S11]  /*29470*/  HMMA.1688.F32.TF32 R92, R140, R160, R92 ;  /* 0x000000a08c5c723c */ /* 0x010ff6000008105c */
[----:B------:R-:W-:Y:S11]  /*29480*/  @!UPT UIADD3 URZ, URZ, URZ, URZ ;  /* 0x0000003f3f3ff290 */ /* 0x000ff6000fffe03f */
[----:B------:R-:W-:Y:S02]  /*29490*/  @!UPT UIADD3 URZ, URZ, URZ, URZ ;  /* 0x0000003f3f3ff290 */ /* 0x000fe4000fffe03f */
[----:B------:R-:W-:Y:S02]  /*294a0*/  IMAD.MOV.U32 R28, RZ, RZ, R92 ;  /* 0x000000ffff1c7224 */ /* 0x000fe400078e005c */
[----:B------:R-:W-:Y:S02]  /*294b0*/  IMAD.MOV.U32 R29, RZ, RZ, R93 ;  /* 0x000000ffff1d7224 */ /* 0x000fe400078e005d */
[----:B---3--:R-:W-:Y:S01]  /*294c0*/  IMAD.MOV.U32 R36, RZ, RZ, R94 ;  /* 0x000000ffff247224 */ /* 0x008fe200078e005e */
[----:B------:R-:W3:Y:S01]  /*294d0*/  LDL.LU.64 R92, [R1+0x1d50] ;  /* 0x001d5000015c7983 */ /* 0x000ee20000300a00 */
[----:B------:R-:W-:-:S03]  /*294e0*/  IMAD.MOV.U32 R37, RZ, RZ, R95 ;  /* 0x000000ffff257224 */ /* 0x000fc600078e005f */
[----:B------:R-:W3:Y:S04]  /*294f0*/  LDL.LU.64 R94, [R1+0x1d58] ;  /* 0x001d5800015e7983 */ /* 0x000ee80000300a00 */
[----:B------:R4:W-:Y:S04]  /*29500*/  STL [R1+0x41a4], R37 ;  /* 0x0041a42501007387 */ /* 0x0009e80000100800 */
[----:B------:R1:W-:Y:S04]  /*29510*/  STL [R1+0x41a0], R36 ;  /* 0x0041a02401007387 */ /* 0x0003e80000100800 */
[----:B------:R1:W-:Y:S04]  /*29520*/  STL [R1+0x419c], R28 ;  /* 0x00419c1c01007387 */ /* 0x0003e80000100800 */
[----:B------:R1:W-:Y:S01]  /*29530*/  STL [R1+0x4198], R29 ;  /* 0x0041981d01007387 */ /* 0x0003e20000100800 */
[----:B--2---:R-:W-:Y:S11]  /*29540*/  HMMA.1688.F32.TF32 R88, R140, R156, R88 ;  /* 0x0000009c8c58723c */ /* 0x004ff60000081058 */
[----:B------:R-:W-:Y:S11]  /*29550*/  @!UPT UIADD3 URZ, URZ, URZ, URZ ;  /* 0x0000003f3f3ff290 */ /* 0x000ff6000fffe03f */
[----:B------:R-:W-:Y:S02]  /*29560*/  @!UPT UIADD3 URZ, URZ, URZ, URZ ;  /* 0x0000003f3f3ff290 */ /* 0x000fe4000fffe03f */
[----:B-1----:R-:W-:Y:S02]  /*29570*/  IMAD.MOV.U32 R52, RZ, RZ, R88 ;  /* 0x000000ffff347224 */ /* 0x002fe400078e0058 */
[----:B------:R-:W-:Y:S02]  /*29580*/  IMAD.MOV.U32 R53, RZ, RZ, R89 ;  /* 0x000000ffff357224 */ /* 0x000fe400078e0059 */
[----:B------:R-:W-:Y:S01]  /*29590*/  IMAD.MOV.U32 R44, RZ, RZ, R90 ;  /* 0x000000ffff2c7224 */ /* 0x000fe200078e005a */
[----:B------:R-:W2:Y:S01]  /*295a0*/  LDL.LU.64 R88, [R1+0x1d40] ;  /* 0x001d400001587983 */ /* 0x000ea20000300a00 */
[----:B------:R-:W-:-:S03]  /*295b0*/  IMAD.MOV.U32 R45, RZ, RZ, R91 ;  /* 0x000000ffff2d7224 */ /* 0x000fc600078e005b */
[----:B------:R-:W2:Y:S04]  /*295c0*/  LDL.LU.64 R90, [R1+0x1d48] ;  /* 0x001d4800015a7983 */ /* 0x000ea80000300a00 */
[----:B------:R1:W-:Y:S04]  /*295d0*/  STL [R1+0x41b4], R45 ;  /* 0x0041b42d01007387 */ /* 0x0003e80000100800 */
[----:B------:R1:W-:Y:S01]  /*295e0*/  STL [R1+0x41b0], R44 ;  /* 0x0041b02c01007387 */ /* 0x0003e20000100800 */
[----:B------:R-:W-:Y:S03]  /*295f0*/  HMMA.1688.F32.TF32 R96, R140, R152, R96 ;  /* 0x000000988c60723c */ /* 0x000fe60000081060 */
[----:B------:R1:W-:Y:S04]  /*29600*/  STL [R1+0x41ac], R52 ;  /* 0x0041ac3401007387 */ /* 0x0003e80000100800 */
[----:B------:R1:W-:Y:S11]  /*29610*/  STL [R1+0x41a8], R53 ;  /* 0x0041a83501007387 */ /* 0x0003f60000100800 */
[----:B------:R-:W-:Y:S06]  /*29620*/  @!UPT UIADD3 URZ, URZ, URZ, URZ ;  /* 0x0000003f3f3ff290 */ /* 0x000fec000fffe03f */
[----:B------:R-:W-:Y:S02]  /*29630*/  IMAD.MOV.U32 R21, RZ, RZ, R96 ;  /* 0x000000ffff157224 */ /* 0x000fe400078e0060 */
        /* <DEDUP_REMOVED lines=9> */
[----:B------:R-:W-:-:S03]  /*296d0*/  IMAD.MOV.U32 R65, RZ, RZ, R204 ;  /* 0x000000ffff417224 */ /* 0x000fc600078e00cc */
[----:B------:R-:W2:Y:S01]  /*296e0*/  LDL.LU.64 R212, [R1+0x1c50] ;  /* 0x001c500001d47983 */ /* 0x000ea20000300a00 */
[----:B------:R-:W-:-:S03]  /*296f0*/  IMAD.MOV.U32 R64, RZ, RZ, R205 ;  /* 0x000000ffff407224 */ /* 0x000fc600078e00cd */
[----:B------:R-:W2:Y:S01]  /*29700*/  LDL.LU.64 R214, [R1+0x1c58] ;  /* 0x001c580001d67983 */ /* 0x000ea20000300a00 */
[----:B------:R-:W-:-:S03]  /*29710*/  IMAD.MOV.U32 R57, RZ, RZ, R206 ;  /* 0x000000ffff397224 */ /* 0x000fc600078e00ce */
[----:B------:R-:W2:Y:S01]  /*29720*/  LDL.LU.64 R208, [R1+0x1c40] ;  /* 0x001c400001d07983 */ /* 0x000ea20000300a00 */
[----:B------:R-:W-:-:S03]  /*29730*/  IMAD.MOV.U32 R56, RZ, RZ, R207 ;  /* 0x000000ffff387224 */ /* 0x000fc600078e00cf */
[----:B------:R-:W2:Y:S04]  /*29740*/  LDL.LU.64 R210, [R1+0x1c48] ;  /* 0x001c480001d27983 */ /* 0x000ea80000300a00 */
[----:B------:R-:W2:Y:S04]  /*29750*/  LDL.LU.64 R204, [R1+0x1c30] ;  /* 0x001c300001cc7983 */ /* 0x000ea80000300a00 */
[----:B------:R-:W2:Y:S01]  /*29760*/  LDL.LU.64 R206, [R1+0x1c38] ;  /* 0x001c380001ce7983 */ /* 0x000ea20000300a00 */
[----:B------:R-:W-:Y:S02]  /*29770*/  IMAD.MOV.U32 R49, RZ, RZ, R202 ;  /* 0x000000ffff317224 */ /* 0x000fe400078e00ca */
[----:B------:R-:W-:Y:S01]  /*29780*/  IMAD.MOV.U32 R48, RZ, RZ, R203 ;  /* 0x000000ffff307224 */ /* 0x000fe200078e00cb */
[----:B------:R-:W2:Y:S04]  /*29790*/  LDL.LU.64 R200, [R1+0x1c20] ;  /* 0x001c200001c87983 */ /* 0x000ea80000300a00 */
[----:B------:R-:W2:Y:S04]  /*297a0*/  LDL.LU.64 R202, [R1+0x1c28] ;  /* 0x001c280001ca7983 */ /* 0x000ea80000300a00 */
[----:B------:R-:W2:Y:S04]  /*297b0*/  LDL.LU.64 R196, [R1+0x1c10] ;  /* 0x001c100001c47983 */ /* 0x000ea80000300a00 */
[----:B------:R-:W2:Y:S01]  /*297c0*/  LDL.LU.64 R198, [R1+0x1c18] ;  /* 0x001c180001c67983 */ /* 0x000ea20000300a00 */
[----:B---3--:R-:W-:Y:S11]  /*297d0*/  HMMA.1688.F32.TF32 R92, R140, R12, R92 ;  /* 0x0000000c8c5c723c */ /* 0x008ff6000008105c */
[----:B------:R-:W-:Y:S11]  /*297e0*/  @!UPT UIADD3 URZ, URZ, URZ, URZ ;  /* 0x0000003f3f3ff290 */ /* 0x000ff6000fffe03f */
[----:B------:R-:W-:Y:S02]  /*297f0*/  @!UPT UIADD3 URZ, URZ, URZ, URZ ;  /* 0x0000003f3f3ff290 */ /* 0x000fe4000fffe03f */
[----:B----4-:R-:W-:Y:S02]  /*29800*/  IMAD.MOV.U32 R37, RZ, RZ, R92 ;  /* 0x000000ffff257224 */ /* 0x010fe400078e005c */
[----:B------:R-:W-:Y:S02]  /*29810*/  IMAD.MOV.U32 R36, RZ, RZ, R93 ;  /* 0x000000ffff247224 */ /* 0x000fe400078e005d */
[----:B------:R-:W-:Y:S01]  /*29820*/  IMAD.MOV.U32 R28, RZ, RZ, R94 ;  /* 0x000000ffff1c7224 */ /* 0x000fe200078e005e */
[----:B------:R-:W3:Y:S01]  /*29830*/  LDL.LU.64 R92, [R1+0x1c00] ;  /* 0x001c0000015c7983 */ /* 0x000ee20000300a00 */
[----:B------:R-:W-:-:S03]  /*29840*/  IMAD.MOV.U32 R29, RZ, RZ, R95 ;  /* 0x000000ffff1d7224 */ /* 0x000fc600078e005f */
[----:B------:R-:W3:Y:S01]  /*29850*/  LDL.LU.64 R94, [R1+0x1c08] ;  /* 0x001c0800015e7983 */ /* 0x000ee20000300a00 */
        /* <DEDUP_REMOVED lines=9> */
[----:B------:R-:W4:Y:S04]  /*298f0*/  LDL.LU.64 R104, [R1+0x1be0] ;  /* 0x001be00001687983 */ /* 0x000f280000300a00 */
[----:B------:R-:W4:Y:S04]  /*29900*/  LDL.LU.64 R106, [R1+0x1be8] ;  /* 0x001be800016a7983 */ /* 0x000f280000300a00 */
[----:B------:R-:W4:Y:S04]  /*29910*/  LDL.LU.64 R100, [R1+0x1bd0] ;  /* 0x001bd00001647983 */ /* 0x000f280000300a00 */
[----:B------:R-:W4:Y:S01]  /*29920*/  LDL.LU.64 R102, [R1+0x1bd8] ;  /* 0x001bd80001667983 */ /* 0x000f220000300a00 */
[----:B------:R-:W-:Y:S11]  /*29930*/  HMMA.1688.F32.TF32 R96, R140, R4, R96 ;  /* 0x000000048c60723c */ /* 0x000ff60000081060 */
[----:B------:R-:W-:Y:S11]  /*29940*/  @!UPT UIADD3 URZ, URZ, URZ, URZ ;  /* 0x0000003f3f3ff290 */ /* 0x000ff6000fffe03f */
[----:B------:R-:W-:Y:S02]  /*29950*/  @!UPT UIADD3 URZ, URZ, URZ, URZ ;  /* 0x0000003f3f3ff290 */ /* 0x000fe4000fffe03f */
[----:B------:R-:W-:Y:S02]  /*29960*/  IMAD.MOV.U32 R16, RZ, RZ, R96 ;  /* 0x000000ffff107224 */ /* 0x000fe400078e0060 */
[----:B------:R-:W-:Y:S02]  /*29970*/  IMAD.MOV.U32 R17, RZ, RZ, R97 ;  /* 0x000000ffff117224 */ /* 0x000fe400078e0061 */
[----:B------:R-:W-:Y:S01]  /*29980*/  IMAD.MOV.U32 R20, RZ, RZ, R98 ;  /* 0x000000ffff147224 */ /* 0x000fe200078e0062 */
[----:B------:R-:W4:Y:S01]  /*29990*/  LDL.LU.64 R96, [R1+0x1bc0] ;  /* 0x001bc00001607983 */ /* 0x000f220000300a00 */
[----:B------:R-:W-:Y:S01]  /*299a0*/  IMAD.MOV.U32 R21, RZ, RZ, R99 ;  /* 0x000000ffff157224 */ /* 0x000fe200078e0063 */
[C---:B------:R-:W-:Y:S02]  /*299b0*/  HMMA.1688.F32.TF32 R212, R136.reuse, R192, R212 ;  /* 0x000000c088d4723c */ /* 0x040fe400000810d4 */
[----:B------:R-:W4:Y:S06]  /*299c0*/  LDL.LU.64 R98, [R1+0x1bc8] ;  /* 0x001bc80001627983 */ /* 0x000f2c0000300a00 */
        /* <DEDUP_REMOVED lines=9> */
[----:B------:R3:W-:Y:S04]  /*29a60*/  STL.64 [R1+0x178], R142 ;  /* 0x0001788e01007387 */ /* 0x0007e80000100a00 */
[----:B------:R-:W-:Y:S04]  /*29a70*/  STL.64 [R1+0x160], R200 ;  /* 0x000160c801007387 */ /* 0x000fe80000100a00 */
[----:B------:R-:W-:Y:S04]  /*29a80*/  STL.64 [R1+0x168], R202 ;  /* 0x000168ca01007387 */ /* 0x000fe80000100a00 */
[----:B------:R-:W-:Y:S04]  /*29a90*/  STL.64 [R1+0x150], R196 ;  /* 0x000150c401007387 */ /* 0x000fe80000100a00 */
[----:B------:R-:W-:Y:S01]  /*29aa0*/  STL.64 [R1+0x158], R198 ;  /* 0x000158c601007387 */ /* 0x000fe20000100a00 */
[C---:B---3--:R-:W-:Y:S03]  /*29ab0*/  HMMA.1688.F32.TF32 R140, R136.reuse, R172, R92 ;  /* 0x000000ac888c723c */ /* 0x048fe6000008105c */
[----:B------:R-:W3:Y:S11]  /*29ac0*/  LDL.LU.64 R92, [R1+0x1bb0] ;  /* 0x001bb000015c7983 */ /* 0x000ef60000300a00 */
[----:B------:R-:W-:Y:S09]  /*29ad0*/  @!UPT UIADD3 URZ, URZ, URZ, URZ ;  /* 0x0000003f3f3ff290 */ /* 0x000ff2000fffe03f */
[----:B------:R-:W-:Y:S04]  /*29ae0*/  STL.64 [R1+0x140], R140 ;  /* 0x0001408c01007387 */ /* 0x000fe80000100a00 */
[----:B------:R-:W-:Y:S04]  /*29af0*/  STL.64 [R1+0x148], R142 ;  /* 0x0001488e01007387 */ /* 0x000fe80000100a00 */
[----:B------:R-:W3:Y:S01]  /*29b00*/  LDL.LU.64 R94, [R1+0x1bb8] ;  /* 0x001bb800015e7983 */ /* 0x000ee20000300a00 */
[C---:B--2---:R-:W-:Y:S11]  /*29b10*/  HMMA.1688.F32.TF32 R88, R136.reuse, R168, R88 ;  /* 0x000000a88858723c */ /* 0x044ff60000081058 */
[----:B------:R-:W-:Y:S11]  /*29b20*/  @!UPT UIADD3 URZ, URZ, URZ, URZ ;  /* 0x0000003f3f3ff290 */ /* 0x000ff6000fffe03f */
[----:B------:R-:W-:Y:S01]  /*29b30*/  @!UPT UIADD3 URZ, URZ, URZ, URZ ;  /* 0x0000003f3f3ff290 */ /* 0x000fe2000fffe03f */
[----:B------:R1:W-:Y:S04]  /*29b40*/  STL.64 [R1+0x130], R88 ;  /* 0x0001305801007387 */ /* 0x0003e80000100a00 */
[----:B------:R2:W-:Y:S04]  /*29b50*/  STL.64 [R1+0x138], R90 ;  /* 0x0001385a01007387 */ /* 0x0005e80000100a00 */
[----:B-1----:R-:W3:Y:S04]  /*29b60*/  LDL.LU.64 R88, [R1+0x1ba0] ;  /* 0x001ba00001587983 */ /* 0x002ee80000300a00 */
[----:B--2---:R-:W2:Y:S01]  /*29b70*/  LDL.LU.64 R90, [R1+0x1ba8] ;  /* 0x001ba800015a7983 */ /* 0x004ea20000300a00 */
[C---:B----4-:R-:W-:Y:S08]  /*29b80*/  HMMA.1688.F32.TF32 R104, R136.reuse, R164, R104 ;  /* 0x000000a48868723c */ /* 0x050ff00000081068 */
[C---:B------:R-:W-:Y:S08]  /*29b90*/  HMMA.1688.F32.TF32 R100, R136.reuse, R160, R100 ;  /* 0x000000a08864723c */ /* 0x040ff00000081064 */
[C---:B------:R-:W-:Y:S07]  /*29ba0*/  HMMA.1688.F32.TF32 R96, R136.reuse, R156, R96 ;  /* 0x0000009c8860723c */ /* 0x040fee0000081060 */
[----:B------:R1:W-:Y:S04]  /*29bb0*/  STL.64 [R1+0x120], R104 ;  /* 0x0001206801007387 */ /* 0x0003e80000100a00 */
[----:B------:R4:W-:Y:S04]  /*29bc0*/  STL.64 [R1+0x128], R106 ;  /* 0x0001286a01007387 */ /* 0x0009e80000100a00 */
[----:B------:R-:W2:Y:S04]  /*29bd0*/  LDL.LU.64 R200, [R1+0x1b90] ;  /* 0x001b900001c87983 */ /* 0x000ea80000300a00 */
[----:B------:R1:W-:Y:S04]  /*29be0*/  STL.64 [R1+0x110], R100 ;  /* 0x0001106401007387 */ /* 0x0003e80000100a00 */
[----:B------:R1:W-:Y:S04]  /*29bf0*/  STL.64 [R1+0x118], R102 ;  /* 0x0001186601007387 */ /* 0x0003e80000100a00 */
        /* <DEDUP_REMOVED lines=13> */
[C---:B---3--:R-:W-:Y:S08]  /*29cd0*/  HMMA.1688.F32.TF32 R204, R136.reuse, R152, R92 ;  /* 0x0000009888cc723c */ /* 0x048ff0000008105c */
[C---:B--2---:R-:W-:Y:S01]  /*29ce0*/  HMMA.1688.F32.TF32 R92, R136.reuse, R12, R88 ;  /* 0x0000000c885c723c */ /* 0x044fe20000081058 */
[----:B------:R-:W2:Y:S11]  /*29cf0*/  LDL.LU.64 R88, [R1+0x1a40] ;  /* 0x001a400001587983 */ /* 0x000eb60000300a00 */
[----:B------:R-:W-:Y:S03]  /*29d00*/  @!UPT UIADD3 URZ, URZ, URZ, URZ ;  /* 0x0000003f3f3ff290 */ /* 0x000fe6000fffe03f */
[----:B------:R-:W-:Y:S04]  /*29d10*/  STL.64 [R1+0xf0], R204 ;  /* 0x0000f0cc01007387 */ /* 0x000fe80000100a00 */
[----:B------:R-:W-:Y:S04]  /*29d20*/  STL.64 [R1+0xf8], R206 ;  /* 0x0000f8ce01007387 */ /* 0x000fe80000100a00 */
[----:B------:R-:W2:Y:S04]  /*29d30*/  LDL.LU.64 R90, [R1+0x1a48] ;  /* 0x001a4800015a7983 */ /* 0x000ea80000300a00 */
[----:B------:R1:W-:Y:S04]  /*29d40*/  STL.64 [R1+0xe0], R92 ;  /* 0x0000e05c01007387 */ /* 0x0003e80000100a00 */
[----:B------:R3:W-:Y:S04]  /*29d50*/  STL.64 [R1+0xe8], R94 ;  /* 0x0000e85e01007387 */ /* 0x0007e80000100a00 */
[----:B-1----:R-:W2:Y:S04]  /*29d60*/  LDL.LU.64 R92, [R1+0x1a30] ;  /* 0x001a3000015c7983 */ /* 0x002ea80000300a00 */
[----:B---3--:R-:W3:Y:S01]  /*29d70*/  LDL.LU.64 R94, [R1+0x1a38] ;  /* 0x001a3800015e7983 */ /* 0x008ee20000300a00 */
[C---:B------:R-:W-:Y:S08]  /*29d80*/  HMMA.1688.F32.TF32 R200, R136.reuse, R8, R200 ;  /* 0x0000000888c8723c */ /* 0x040ff000000810c8 */
[----:B------:R-:W-:Y:S08]  /*29d90*/  HMMA.1688.F32.TF32 R196, R136, R4, R196 ;  /* 0x0000000488c4723c */ /* 0x000ff000000810c4 */
[C---:B------:R-:W-:Y:S08]  /*29da0*/  HMMA.1688.F32.TF32 R136, R132.reuse, R192, R140 ;  /* 0x000000c08488723c */ /* 0x040ff0000008108c */
[C---:B----4-:R-:W-:Y:S08]  /*29db0*/  HMMA.1688.F32.TF32 R104, R132.reuse, R188, R104 ;  /* 0x000000bc8468723c */ /* 0x050ff00000081068 */
[C---:B------:R-:W-:Y:S01]  /*29dc0*/  HMMA.1688.F32.TF32 R100, R132.reuse, R184, R100 ;  /* 0x000000b88464723c */ /* 0x040fe20000081064 */
[----:B------:R-:W-:Y:S04]  /*29dd0*/  STL [R1+0xd0], R200 ;  /* 0x0000d0c801007387 */ /* 0x000fe80000100800 */
[----:B------:R-:W-:Y:S04]  /*29de0*/  STL.64 [R1+0x20], R196 ;  /* 0x000020c401007387 */ /* 0x000fe80000100a00 */
[----:B------:R-:W-:Y:S04]  /*29df0*/  STL.64 [R1+0x28], R198 ;  /* 0x000028c601007387 */ /* 0x000fe80000100a00 */
[----:B------:R-:W4:Y:S01]  /*29e00*/  LDL.LU.64 R140, [R1+0x1a20] ;  /* 0x001a2000018c7983 */ /* 0x000f220000300a00 */
[C---:B------:R-:W-:Y:S03]  /*29e10*/  HMMA.1688.F32.TF32 R96, R132.reuse, R180, R96 ;  /* 0x000000b48460723c */ /* 0x040fe60000081060 */
[----:B------:R1:W-:Y:S04]  /*29e20*/  STL.64 [R1+0xc0], R136 ;  /* 0x0000c08801007387 */ /* 0x0003e80000100a00 */
[----:B------:R1:W-:Y:S04]  /*29e30*/  STL.64 [R1+0xc8], R138 ;  /* 0x0000c88a01007387 */ /* 0x0003e80000100a00 */
[----:B------:R-:W4:Y:S04]  /*29e40*/  LDL.LU.64 R142, [R1+0x1a28] ;  /* 0x001a2800018e7983 */ /* 0x000f280000300a00 */
[----:B------:R1:W-:Y:S04]  /*29e50*/  STL.64 [R1+0xb0], R104 ;  /* 0x0000b06801007387 */ /* 0x0003e80000100a00 */
[----:B------:R1:W-:Y:S04]  /*29e60*/  STL.64 [R1+0xb8], R106 ;  /* 0x0000b86a01007387 */ /* 0x0003e80000100a00 */
[----:B-1----:R-:W4:Y:S04]  /*29e70*/  LDL.LU.64 R136, [R1+0x1a10] ;  /* 0x001a100001887983 */ /* 0x002f280000300a00 */
[----:B------:R-:W-:Y:S04]  /*29e80*/  STL.64 [R1+0xa0], R100 ;  /* 0x0000a06401007387 */ /* 0x000fe80000100a00 */
[----:B------:R-:W-:Y:S04]  /*29e90*/  STL.64 [R1+0xa8], R102 ;  /* 0x0000a86601007387 */ /* 0x000fe80000100a00 */
[----:B------:R-:W4:Y:S04]  /*29ea0*/  LDL.LU.64 R138, [R1+0x1a18] ;  /* 0x001a1800018a7983 */ /* 0x000f280000300a00 */
[----:B------:R-:W-:Y:S04]  /*29eb0*/  STL.64 [R1+0x90], R96 ;  /* 0x0000906001007387 */ /* 0x000fe80000100a00 */
[----:B------:R2:W-:Y:S04]  /*29ec0*/  STL.64 [R1+0x98], R98 ;  /* 0x0000986201007387 */ /* 0x0005e80000100a00 */
[----:B------:R-:W4:Y:S04]  /*29ed0*/  LDL.LU.64 R104, [R1+0x1a00] ;  /* 0x001a000001687983 */ /* 0x000f280000300a00 */
        /* <DEDUP_REMOVED lines=9> */
[----:B------:R-:W3:Y:S11]  /*29f70*/  LDL.LU.64 R94, [R1+0x19e8] ;  /* 0x0019e800015e7983 */ /* 0x000ef60000300a00 */
[----:B------:R-:W-:Y:S06]  /*29f80*/  @!UPT UIADD3 URZ, URZ, URZ, URZ ;  /* 0x0000003f3f3ff290 */ /* 0x000fec000fffe03f */
[----:B------:R1:W-:Y:S04]  /*29f90*/  STL.64 [R1], R96 ;  /* 0x0000006001007387 */ /* 0x0003e80000100a00 */
[----:B------:R1:W-:Y:S04]  /*29fa0*/  STL.64 [R1+0x8], R98 ;  /* 0x0000086201007387 */ /* 0x0003e80000100a00 */
[----:B-1----:R-:W3:Y:S04]  /*29fb0*/  LDL.LU.64 R96, [R1+0x19d0] ;  /* 0x0019d00001607983 */ /* 0x002ee80000300a00 */
[----:B------:R-:W3:Y:S04]  /*29fc0*/  LDL.LU.64 R98, [R1+0x19d8] ;  /* 0x0019d80001627983 */ /* 0x000ee80000300a00 */
[----:B------:R-:W3:Y:S04]  /*29fd0*/  LDL.LU.64 R100, [R1+0x19c0] ;  /* 0x0019c00001647983 */ /* 0x000ee80000300a00 */
[----:B------:R-:W3:Y:S04]  /*29fe0*/  LDL.LU.64 R102, [R1+0x19c8] ;  /* 0x0019c80001667983 */ /* 0x000ee80000300a00 */
[----:B------:R-:W3:Y:S04]  /*29ff0*/  LDL.LU.64 R208, [R1+0x19b0] ;  /* 0x0019b00001d07983 */ /* 0x000ee80000300a00 */
[----:B------:R-:W3:Y:S01]  /*2a000*/  LDL.LU.64 R210, [R1+0x19b8] ;  /* 0x0019b80001d27983 */ /* 0x000ee20000300a00 */
[C---:B----4-:R-:W-:Y:S08]  /*2a010*/  HMMA.1688.F32.TF32 R248, R132.reuse, R168, R140 ;  /* 0x000000a884f8723c */ /* 0x050ff0000008108c */
[C---:B------:R-:W-:Y:S11]  /*2a020*/  HMMA.1688.F32.TF32 R244, R132.reuse, R164, R136 ;  /* 0x000000a484f4723c */ /* 0x040ff60000081088 */
[----:B------:R-:W-:Y:S04]  /*2a030*/  @!UPT UIADD3 URZ, URZ, URZ, URZ ;  /* 0x0000003f3f3ff290 */ /* 0x000fe8000fffe03f */
[----:B------:R-:W-:Y:S04]  /*2a040*/  STL.64 [R1+0x4000], R250 ;  /* 0x004000fa01007387 */ /* 0x000fe80000100a00 */
[----:B------:R-:W-:Y:S01]  /*2a050*/  STL.64 [R1+0x3ff8], R248 ;  /* 0x003ff8f801007387 */ /* 0x000fe20000100a00 */
[----:B------:R-:W-:Y:S03]  /*2a060*/  HMMA.1688.F32.TF32 R236, R132, R160, R104 ;  /* 0x000000a084ec723c */ /* 0x000fe60000081068 */
[----:B------:R-:W-:Y:S04]  /*2a070*/  STL.64 [R1+0x4010], R246 ;  /* 0x004010f601007387 */ /* 0x000fe80000100a00 */
[----:B------:R-:W-:Y:S04]  /*2a080*/  STL.64 [R1+0x4008], R244 ;  /* 0x004008f401007387 */ /* 0x000fe80000100a00 */
[----:B------:R-:W4:Y:S04]  /*2a090*/  LDL.LU.64 R104, [R1+0x18d0] ;  /* 0x0018d00001687983 */ /* 0x000f280000300a00 */
[----:B------:R-:W4:Y:S08]  /*2a0a0*/  LDL.LU.64 R106, [R1+0x18d8] ;  /* 0x0018d800016a7983 */ /* 0x000f300000300a00 */
[----:B------:R-:W-:Y:S04]  /*2a0b0*/  STL.64 [R1+0x4020], R238 ;  /* 0x004020ee01007387 */ /* 0x000fe80000100a00 */
[----:B------:R-:W-:Y:S04]  /*2a0c0*/  STL.64 [R1+0x4018], R236 ;  /* 0x004018ec01007387 */ /* 0x000fe80000100a00 */
[----:B------:R-:W4:Y:S04]  /*2a0d0*/  LDL.LU.64 R136, [R1+0x18b0] ;  /* 0x0018b00001887983 */ /* 0x000f280000300a00 */
[----:B------:R-:W4:Y:S01]  /*2a0e0*/  LDL.LU.64 R138, [R1+0x18b8] ;  /* 0x0018b800018a7983 */ /* 0x000f220000300a00 */
[----:B------:R-:W-:-:S02]  /*2a0f0*/  IMAD.MOV.U32 R252, RZ, RZ, R201 ;  /* 0x000000fffffc7224 */ /* 0x000fc400078e00c9 */
[----:B------:R-:W-:Y:S02]  /*2a100*/  IMAD.MOV.U32 R2, RZ, RZ, R202 ;  /* 0x000000ffff027224 */ /* 0x000fe400078e00ca */
[----:B------:R-:W-:Y:S01]  /*2a110*/  IMAD.MOV.U32 R0, RZ, RZ, R203 ;  /* 0x000000ffff007224 */ /* 0x000fe200078e00cb */
[C---:B--2---:R-:W-:Y:S11]  /*2a120*/  HMMA.1688.F32.TF32 R88, R132.reuse, R156, R88 ;  /* 0x0000009c8458723c */ /* 0x044ff60000081058 */
[----:B------:R-:W-:Y:S11]  /*2a130*/  @!UPT UIADD3 URZ, URZ, URZ, URZ ;  /* 0x0000003f3f3ff290 */ /* 0x000ff6000fffe03f */
[----:B------:R-:W-:Y:S01]  /*2a140*/  @!UPT UIADD3 URZ, URZ, URZ, URZ ;  /* 0x0000003f3f3ff290 */ /* 0x000fe2000fffe03f */
[----:B------:R-:W-:Y:S04]  /*2a150*/  STL.64 [R1+0x4030], R90 ;  /* 0x0040305a01007387 */ /* 0x000fe80000100a00 */
[----:B------:R1:W-:Y:S04]  /*2a160*/  STL.64 [R1+0x4028], R88 ;  /* 0x0040285801007387 */ /* 0x0003e80000100a00 */
[----:B------:R-:W2:Y:S04]  /*2a170*/  LDL.LU.64 R140, [R1+0x1890] ;  /* 0x00189000018c7983 */ /* 0x000ea80000300a00 */
[----:B------:R-:W2:Y:S01]  /*2a180*/  LDL.LU.64 R142, [R1+0x1898] ;  /* 0x00189800018e7983 */ /* 0x000ea20000300a00 */
[C---:B---3--:R-:W-:Y:S03]  /*2a190*/  HMMA.1688.F32.TF32 R92, R132.reuse, R152, R92 ;  /* 0x00000098845c723c */ /* 0x048fe6000008105c */
[----:B------:R-:W3:Y:S04]  /*2a1a0*/  LDL.LU.64 R196, [R1+0x1880] ;  /* 0x0018800001c47983 */ /* 0x000ee80000300a00 */
[----:B------:R-:W3:Y:S11]  /*2a1b0*/  LDL.LU.64 R198, [R1+0x1888] ;  /* 0x0018880001c67983 */ /* 0x000ef60000300a00 */
[----:B------:R-:W-:Y:S05]  /*2a1c0*/  @!UPT UIADD3 URZ, URZ, URZ, URZ ;  /* 0x0000003f3f3ff290 */ /* 0x000fea000fffe03f */
[----:B------:R-:W-:Y:S04]  /*2a1d0*/  STL.64 [R1+0x4040], R94 ;  /* 0x0040405e01007387 */ /* 0x000fe80000100a00 */
[----:B------:R-:W-:Y:S04]  /*2a1e0*/  STL.64 [R1+0x4038], R92 ;  /* 0x0040385c01007387 */ /* 0x000fe80000100a00 */
[----:B------:R-:W3:Y:S01]  /*2a1f0*/  LDL.LU.64 R200, [R1+0x1870] ;  /* 0x0018700001c87983 */ /* 0x000ee20000300a00 */
[C---:B------:R-:W-:Y:S03]  /*2a200*/  HMMA.1688.F32.TF32 R96, R132.reuse, R12, R96 ;  /* 0x0000000c8460723c */ /* 0x040fe60000081060 */
[----:B------:R-:W3:Y:S05]  /*2a210*/  LDL.LU.64 R202, [R1+0x1878] ;  /* 0x0018780001ca7983 */ /* 0x000eea0000300a00 */
[C---:B------:R-:W-:Y:S08]  /*2a220*/  HMMA.1688.F32.TF32 R100, R132.reuse, R8, R100 ;  /* 0x000000088464723c */ /* 0x040ff00000081064 */
[----:B------:R-:W-:Y:S07]  /*2a230*/  HMMA.1688.F32.TF32 R132, R132, R4, R208 ;  /* 0x000000048484723c */ /* 0x000fee00000810d0 */
[----:B------:R-:W-:Y:S04]  /*2a240*/  STL.64 [R1+0x4050], R98 ;  /* 0x0040506201007387 */ /* 0x000fe80000100a00 */
[----:B------:R1:W-:Y:S04]  /*2a250*/  STL.64 [R1+0x4048], R96 ;  /* 0x0040486001007387 */ /* 0x0003e80000100a00 */
[----:B------:R-:W3:Y:S04]  /*2a260*/  LDL.LU.64 R204, [R1+0x1860] ;  /* 0x0018600001cc7983 */ /* 0x000ee80000300a00 */
[----:B------:R-:W3:Y:S04]  /*2a270*/  LDL.LU.64 R206, [R1+0x1868] ;  /* 0x0018680001ce7983 */ /* 0x000ee80000300a00 */
[----:B------:R-:W-:Y:S04]  /*2a280*/  STL.64 [R1+0x4060], R102 ;  /* 0x0040606601007387 */ /* 0x000fe80000100a00 */
[----:B------:R-:W-:Y:S04]  /*2a290*/  STL.64 [R1+0x4058], R100 ;  /* 0x0040586401007387 */ /* 0x000fe80000100a00 */
[----:B------:R-:W3:Y:S04]  /*2a2a0*/  LDL.LU.64 R208, [R1+0x1850] ;  /* 0x0018500001d07983 */ /* 0x000ee80000300a00 */
[----:B------:R-:W3:Y:S04]  /*2a2b0*/  LDL.LU.64 R210, [R1+0x1858] ;  /* 0x0018580001d27983 */ /* 0x000ee80000300a00 */
[----:B-1----:R-:W3:Y:S04]  /*2a2c0*/  LDL.LU.64 R88, [R1+0x1840] ;  /* 0x0018400001587983 */ /* 0x002ee80000300a00 */
[----:B------:R-:W3:Y:S04]  /*2a2d0*/  LDL.LU.64 R90, [R1+0x1848] ;  /* 0x00184800015a7983 */ /* 0x000ee80000300a00 */
[----:B------:R-:W-:Y:S04]  /*2a2e0*/  STL.64 [R1+0x4070], R134 ;  /* 0x0040708601007387 */ /* 0x000fe80000100a00 */
[----:B------:R-:W-:Y:S04]  /*2a2f0*/  STL.64 [R1+0x4068], R132 ;  /* 0x0040688401007387 */ /* 0x000fe80000100a00 */
[----:B------:R-:W3:Y:S04]  /*2a300*/  LDL.LU.64 R96, [R1+0x1830] ;  /* 0x0018300001607983 */ /* 0x000ee80000300a00 */
[----:B------:R-:W3:Y:S01]  /*2a310*/  LDL.LU.64 R98, [R1+0x1838] ;  /* 0x0018380001627983 */ /* 0x000ee20000300a00 */
[C---:B----4-:R-:W-:Y:S08]  /*2a320*/  HMMA.1688.F32.TF32 R104, R128.reuse, R192, R104 ;  /* 0x000000c08068723c */ /* 0x050ff00000081068 */
[C---:B------:R-:W-:Y:S11]  /*2a330*/  HMMA.1688.F32.TF32 R136, R128.reuse, R188, R136 ;  /* 0x000000bc8088723c */ /* 0x040ff60000081088 */
[----:B------:R-:W-:Y:S04]  /*2a340*/  @!UPT UIADD3 URZ, URZ, URZ, URZ ;  /* 0x0000003f3f3ff290 */ /* 0x000fe8000fffe03f */
[----:B------:R-:W-:Y:S04]  /*2a350*/  STL.64 [R1+0x3fe0], R106 ;  /* 0x003fe06a01007387 */ /* 0x000fe80000100a00 */
[----:B------:R1:W-:Y:S04]  /*2a360*/  STL.64 [R1+0x3fd8], R104 ;  /* 0x003fd86801007387 */ /* 0x0003e80000100a00 */
[----:B------:R-:W4:Y:S04]  /*2a370*/  LDL.LU.64 R92, [R1+0x1820] ;  /* 0x00182000015c7983 */ /* 0x000f280000300a00 */
[----:B------:R-:W4:Y:S04]  /*2a380*/  LDL.LU.64 R94, [R1+0x1828] ;  /* 0x00182800015e7983 */ /* 0x000f280000300a00 */
[----:B------:R-:W-:Y:S04]  /*2a390*/  STL.64 [R1+0x3ff0], R138 ;  /* 0x003ff08a01007387 */ /* 0x000fe80000100a00 */
[----:B------:R-:W-:Y:S01]  /*2a3a0*/  STL.64 [R1+0x3fe8], R136 ;  /* 0x003fe88801007387 */ /* 0x000fe20000100a00 */
[C---:B--2---:R-:W-:Y:S08]  /*2a3b0*/  HMMA.1688.F32.TF32 R140, R128.reuse, R184, R140 ;  /* 0x000000b8808c723c */ /* 0x044ff0000008108c */
[C---:B---3--:R-:W-:Y:S11]  /*2a3c0*/  HMMA.1688.F32.TF32 R196, R128.reuse, R180, R196 ;  /* 0x000000b480c4723c */ /* 0x048ff600000810c4 */
[----:B------:R-:W-:Y:S04]  /*2a3d0*/  @!UPT UIADD3 URZ, URZ, URZ, URZ ;  /* 0x0000003f3f3ff290 */ /* 0x000fe8000fffe03f */
[----:B------:R-:W-:Y:S04]  /*2a3e0*/  STL.64 [R1+0x4080], R142 ;  /* 0x0040808e01007387 */ /* 0x000fe80000100a00 */
[----:B------:R-:W-:Y:S04]  /*2a3f0*/  STL.64 [R1+0x4078], R140 ;  /* 0x0040788c01007387 */ /* 0x000fe80000100a00 */
[----:B-1----:R-:W2:Y:S04]  /*2a400*/  LDL.LU.64 R104, [R1+0x1810] ;  /* 0x0018100001687983 */ /* 0x002ea80000300a00 */
[----:B------:R-:W2:Y:S01]  /*2a410*/  LDL.LU.64 R106, [R1+0x1818] ;  /* 0x00181800016a7983 */ /* 0x000ea20000300a00 */
[C---:B------:R-:W-:Y:S03]  /*2a420*/  HMMA.1688.F32.TF32 R200, R128.reuse, R176, R200 ;  /* 0x000000b080c8723c */ /* 0x040fe600000810c8 */
[----:B------:R-:W-:Y:S04]  /*2a430*/  STL.64 [R1+0x4090], R198 ;  /* 0x004090c601007387 */ /* 0x000fe80000100a00 */
[----:B------:R-:W-:Y:S11]  /*2a440*/  STL.64 [R1+0x4088], R196 ;  /* 0x004088c401007387 */ /* 0x000ff60000100a00 */
[----:B------:R-:W-:Y:S05]  /*2a450*/  @!UPT UIADD3 URZ, URZ, URZ, URZ ;  /* 0x0000003f3f3ff290 */ /* 0x000fea000fffe03f */
[----:B------:R-:W-:Y:S04]  /*2a460*/  STL.64 [R1+0x40a0], R202 ;  /* 0x0040a0ca01007387 */ /* 0x000fe80000100a00 */
[----:B------:R-:W-:Y:S04]  /*2a470*/  STL.64 [R1+0x4098], R200 ;  /* 0x004098c801007387 */ /* 0x000fe80000100a00 */
[----:B------:R-:W3:Y:S01]  /*2a480*/  LDL.LU.64 R100, [R1+0x1800] ;  /* 0x0018000001647983 */ /* 0x000ee20000300a00 */
[C---:B------:R-:W-:Y:S03]  /*2a490*/  HMMA.1688.F32.TF32 R204, R128.reuse, R172, R204 ;  /* 0x000000ac80cc723c */ /* 0x040fe600000810cc */
[----:B------:R-:W3:Y:S05]  /*2a4a0*/  LDL.LU.64 R102, [R1+0x1808] ;  /* 0x0018080001667983 */ /* 0x000eea0000300a00 */
[C---:B------:R-:W-:Y:S11]  /*2a4b0*/  HMMA.1688.F32.TF32 R208, R128.reuse, R168, R208 ;  /* 0x000000a880d0723c */ /* 0x040ff600000810d0 */
[----:B------:R-:W-:Y:S04]  /*2a4c0*/  @!UPT UIADD3 URZ, URZ, URZ, URZ ;  /* 0x0000003f3f3ff290 */ /* 0x000fe8000fffe03f */
[----:B------:R-:W-:Y:S01]  /*2a4d0*/  STL.64 [R1+0x40b0], R206 ;  /* 0x0040b0ce01007387 */ /* 0x000fe20000100a00 */
[C---:B------:R-:W-:Y:S03]  /*2a4e0*/  HMMA.1688.F32.TF32 R212, R128.reuse, R164, R88 ;  /* 0x000000a480d4723c */ /* 0x040fe60000081058 */
[----:B------:R1:W-:Y:S04]  /*2a4f0*/  STL.64 [R1+0x40a8], R204 ;  /* 0x0040a8cc01007387 */ /* 0x0003e80000100a00 */
[----:B------:R-:W-:Y:S04]  /*2a500*/  STL.64 [R1+0x40c0], R210 ;  /* 0x0040c0d201007387 */ /* 0x000fe80000100a00 */
[----:B------:R-:W-:Y:S04]  /*2a510*/  STL.64 [R1+0x40b8], R208 ;  /* 0x0040b8d001007387 */ /* 0x000fe80000100a00 */
[----:B------:R-:W3:Y:S04]  /*2a520*/  LDL.LU.64 R88, [R1+0x17f0] ;  /* 0x0017f00001587983 */ /* 0x000ee80000300a00 */
[----:B------:R-:W3:Y:S01]  /*2a530*/  LDL.LU.64 R90, [R1+0x17f8] ;  /* 0x0017f800015a7983 */ /* 0x000ee20000300a00 */
[C---:B------:R-:W-:Y:S03]  /*2a540*/  HMMA.1688.F32.TF32 R216, R128.reuse, R160, R96 ;  /* 0x000000a080d8723c */ /* 0x040fe60000081060 */
[----:B------:R-:W-:Y:S04]  /*2a550*/  STL.64 [R1+0x40d0], R214 ;  /* 0x0040d0d601007387 */ /* 0x000fe80000100a00 */
[----:B------:R-:W-:Y:S04]  /*2a560*/  STL.64 [R1+0x40c8], R212 ;  /* 0x0040c8d401007387 */ /* 0x000fe80000100a00 */
[----:B------:R-:W3:Y:S04]  /*2a570*/  LDL.LU.64 R96, [R1+0x17e0] ;  /* 0x0017e00001607983 */ /* 0x000ee80000300a00 */
[----:B------:R-:W3:Y:S08]  /*2a580*/  LDL.LU.64 R98, [R1+0x17e8] ;  /* 0x0017e80001627983 */ /* 0x000ef00000300a00 */
[----:B------:R-:W-:Y:S04]  /*2a590*/  STL.64 [R1+0x40e0], R218 ;  /* 0x0040e0da01007387 */ /* 0x000fe80000100a00 */
[----:B------:R-:W-:Y:S04]  /*2a5a0*/  STL.64 [R1+0x40d8], R216 ;  /* 0x0040d8d801007387 */ /* 0x000fe80000100a00 */
[----:B-1----:R-:W3:Y:S04]  /*2a5b0*/  LDL.LU.64 R204, [R1+0x1650] ;  /* 0x0016500001cc7983 */ /* 0x002ee80000300a00 */
[----:B------:R-:W3:Y:S04]  /*2a5c0*/  LDL.LU.64 R206, [R1+0x1658] ;  /* 0x0016580001ce7983 */ /* 0x000ee80000300a00 */
[----:B------:R-:W3:Y:S04]  /*2a5d0*/  LDL.LU.64 R200, [R1+0x1640] ;  /* 0x0016400001c87983 */ /* 0x000ee80000300a00 */
[----:B------:R-:W3:Y:S01]  /*2a5e0*/  LDL.LU.64 R202, [R1+0x1648] ;  /* 0x0016480001ca7983 */ /* 0x000ee20000300a00 */
[----:B----4-:R-:W-:Y:S03]  /*2a5f0*/  HMMA.1688.F32.TF32 R220, R128, R156, R92 ;  /* 0x0000009c80dc723c */ /* 0x010fe6000008105c */
[----:B------:R-:W4:Y:S04]  /*2a600*/  LDL.LU.64 R92, [R1+0x1630] ;  /* 0x00163000015c7983 */ /* 0x000f280000300a00 */
[----:B------:R-:W4:Y:S01]  /*2a610*/  LDL.LU.64 R94, [R1+0x1638] ;  /* 0x00163800015e7983 */ /* 0x000f220000300a00 */
[----:B------:R-:W-:-:S02]  /*2a620*/  IMAD.MOV.U32 R60, RZ, RZ, R230 ;  /* 0x000000ffff3c7224 */ /* 0x000fc400078e00e6 */
[----:B------:R-:W-:Y:S11]  /*2a630*/  IMAD.MOV.U32 R61, RZ, RZ, R231 ;  /* 0x000000ffff3d7224 */ /* 0x000ff600078e00e7 */
[----:B------:R-:W-:Y:S02]  /*2a640*/  @!UPT UIADD3 URZ, URZ, URZ, URZ ;  /* 0x0000003f3f3ff290 */ /* 0x000fe4000fffe03f */
[----:B------:R-:W-:Y:S04]  /*2a650*/  STL.64 [R1+0x40f0], R222 ;  /* 0x0040f0de01007387 */ /* 0x000fe80000100a00 */
[----:B------:R-:W-:Y:S04]  /*2a660*/  STL.64 [R1+0x40e8], R220 ;  /* 0x0040e8dc01007387 */ /* 0x000fe80000100a00 */
[----:B------:R-:W4:Y:S04]  /*2a670*/  LDL.LU.64 R196, [R1+0x1620] ;  /* 0x0016200001c47983 */ /* 0x000f280000300a00 */
[----:B------:R-:W4:Y:S04]  /*2a680*/  LDL.LU.64 R198, [R1+0x1628] ;  /* 0x0016280001c67983 */ /* 0x000f280000300a00 */
[----:B------:R-:W4:Y:S04]  /*2a690*/  LDL.LU.64 R140, [R1+0x1610] ;  /* 0x00161000018c7983 */ /* 0x000f280000300a00 */
[----:B------:R-:W4:Y:S01]  /*2a6a0*/  LDL.LU.64 R142, [R1+0x1618] ;  /* 0x00161800018e7983 */ /* 0x000f220000300a00 */
[C---:B--2---:R-:W-:Y:S11]  /*2a6b0*/  HMMA.1688.F32.TF32 R224, R128.reuse, R152, R104 ;  /* 0x0000009880e0723c */ /* 0x044ff60000081068 */
[----:B------:R-:W-:Y:S11]  /*2a6c0*/  @!UPT UIADD3 URZ, URZ, URZ, URZ ;  /* 0x0000003f3f3ff290 */ /* 0x000ff6000fffe03f */
[----:B------:R-:W-:Y:S01]  /*2a6d0*/  @!UPT UIADD3 URZ, URZ, URZ, URZ ;  /* 0x0000003f3f3ff290 */ /* 0x000fe2000fffe03f */
[----:B------:R-:W-:Y:S04]  /*2a6e0*/  STL.64 [R1+0x4100], R226 ;  /* 0x004100e201007387 */ /* 0x000fe80000100a00 */
[----:B------:R-:W-:Y:S04]  /*2a6f0*/  STL.64 [R1+0x40f8], R224 ;  /* 0x0040f8e001007387 */ /* 0x000fe80000100a00 */
[----:B------:R-:W2:Y:S04]  /*2a700*/  LDL.LU.64 R136, [R1+0x1600] ;  /* 0x0016000001887983 */ /* 0x000ea80000300a00 */
[----:B------:R-:W2:Y:S01]  /*2a710*/  LDL.LU.64 R138, [R1+0x1608] ;  /* 0x00160800018a7983 */ /* 0x000ea20000300a00 */
[C---:B---3--:R-:W-:Y:S03]  /*2a720*/  HMMA.1688.F32.TF32 R228, R128.reuse, R12, R100 ;  /* 0x0000000c80e4723c */ /* 0x048fe60000081064 */
[----:B------:R-:W3:Y:S04]  /*2a730*/  LDL.LU.64 R132, [R1+0x15f0] ;  /* 0x0015f00001847983 */ /* 0x000ee80000300a00 */
[----:B------:R-:W3:Y:S11]  /*2a740*/  LDL.LU.64 R134, [R1+0x15f8] ;  /* 0x0015f80001867983 */ /* 0x000ef60000300a00 */
[----:B------:R-:W-:Y:S05]  /*2a750*/  @!UPT UIADD3 URZ, URZ, URZ, URZ ;  /* 0x0000003f3f3ff290 */ /* 0x000fea000fffe03f */
[----:B------:R-:W-:Y:S04]  /*2a760*/  STL.64 [R1+0x4110], R230 ;  /* 0x004110e601007387 */ /* 0x000fe80000100a00 */
[----:B------:R-:W-:Y:S01]  /*2a770*/  STL.64 [R1+0x4108], R228 ;  /* 0x004108e401007387 */ /* 0x000fe20000100a00 */
[C---:B------:R-:W-:Y:S03]  /*2a780*/  HMMA.1688.F32.TF32 R232, R128.reuse, R8, R88 ;  /* 0x0000000880e8723c */ /* 0x040fe60000081058 */
[----:B------:R-:W3:Y:S04]  /*2a790*/  LDL.LU.64 R88, [R1+0x15e0] ;  /* 0x0015e00001587983 */ /* 0x000ee80000300a00 */
[----:B------:R-:W3:Y:S01]  /*2a7a0*/  LDL.LU.64 R90, [R1+0x15e8] ;  /* 0x0015e800015a7983 */ /* 0x000ee20000300a00 */
[----:B------:R-:W-:Y:S11]  /*2a7b0*/  HMMA.1688.F32.TF32 R128, R128, R4, R96 ;  /* 0x000000048080723c */ /* 0x000ff60000081060 */
[----:B------:R-:W-:Y:S04]  /*2a7c0*/  @!UPT UIADD3 URZ, URZ, URZ, URZ ;  /* 0x0000003f3f3ff290 */ /* 0x000fe8000fffe03f */
[----:B------:R-:W-:Y:S04]  /*2a7d0*/  STL.64 [R1+0x4120], R234 ;  /* 0x004120ea01007387 */ /* 0x000fe80000100a00 */
[----:B------:R-:W-:Y:S04]  /*2a7e0*/  STL.64 [R1+0x4118], R232 ;  /* 0x004118e801007387 */ /* 0x000fe80000100a00 */
[----:B------:R-:W3:Y:S04]  /*2a7f0*/  LDL.LU.64 R104, [R1+0x15d0] ;  /* 0x0015d00001687983 */ /* 0x000ee80000300a00 */
[----:B------:R-:W3:Y:S01]  /*2a800*/  LDL.LU.64 R106, [R1+0x15d8] ;  /* 0x0015d800016a7983 */ /* 0x000ee20000300a00 */
[C---:B------:R-:W-:Y:S03]  /*2a810*/  HMMA.1688.F32.TF32 R204, R124.reuse, R192, R204 ;  /* 0x000000c07ccc723c */ /* 0x040fe600000810cc */
[----:B------:R-:W3:Y:S04]  /*2a820*/  LDL.LU.64 R100, [R1+0x15c0] ;  /* 0x0015c00001647983 */ /* 0x000ee80000300a00 */
[----:B------:R-:W3:Y:S01]  /*2a830*/  LDL.LU.64 R102, [R1+0x15c8] ;  /* 0x0015c80001667983 */ /* 0x000ee20000300a00 */
[C---:B------:R-:W-:Y:S03]  /*2a840*/  HMMA.1688.F32.TF32 R200, R124.reuse, R188, R200 ;  /* 0x000000bc7cc8723c */ /* 0x040fe600000810c8 */
[----:B------:R-:W3:Y:S04]  /*2a850*/  LDL.LU.64 R96, [R1+0x15b0] ;  /* 0x0015b00001607983 */ /* 0x000ee80000300a00 */
[----:B------:R-:W3:Y:S04]  /*2a860*/  LDL.LU.64 R98, [R1+0x15b8] ;  /* 0x0015b80001627983 */ /* 0x000ee80000300a00 */
[----:B------:R-:W-:Y:S04]  /*2a870*/  STL.64 [R1+0x4130], R130 ;  /* 0x0041308201007387 */ /* 0x000fe80000100a00 */
[----:B------:R4:W-:Y:S04]  /*2a880*/  STL.64 [R1+0x4128], R128 ;  /* 0x0041288001007387 */ /* 0x0009e80000100a00 */
[----:B------:R-:W-:Y:S04]  /*2a890*/  STL.64 [R1+0x940], R204 ;  /* 0x000940cc01007387 */ /* 0x000fe80000100a00 */
[----:B------:R-:W-:Y:S01]  /*2a8a0*/  STL.64 [R1+0x948], R206 ;  /* 0x000948ce01007387 */ /* 0x000fe20000100a00 */
[C---:B----4-:R-:W-:Y:S03]  /*2a8b0*/  HMMA.1688.F32.TF32 R128, R124.reuse, R184, R92 ;  /* 0x000000b87c80723c */ /* 0x050fe6000008105c */
[----:B------:R-:W4:Y:S04]  /*2a8c0*/  LDL.LU.64 R92, [R1+0x15a0] ;  /* 0x0015a000015c7983 */ /* 0x000f280000300a00 */
[----:B------:R-:W-:Y:S04]  /*2a8d0*/  STL.64 [R1+0x930], R200 ;  /* 0x000930c801007387 */ /* 0x000fe80000100a00 */
[----:B------:R-:W-:Y:S04]  /*2a8e0*/  STL.64 [R1+0x938], R202 ;  /* 0x000938ca01007387 */ /* 0x000fe80000100a00 */
[----:B------:R-:W4:Y:S01]  /*2a8f0*/  LDL.LU.64 R94, [R1+0x15a8] ;  /* 0x0015a800015e7983 */ /* 0x000f220000300a00 */
[C---:B------:R-:W-:Y:S07]  /*2a900*/  HMMA.1688.F32.TF32 R196, R124.reuse, R180, R196 ;  /* 0x000000b47cc4723c */ /* 0x040fee00000810c4 */
[----:B------:R-:W-:Y:S04]  /*2a910*/  STL.64 [R1+0x920], R128 ;  /* 0x0009208001007387 */ /* 0x000fe80000100a00 */
[----:B------:R1:W-:Y:S02]  /*2a920*/  STL.64 [R1+0x928], R130 ;  /* 0x0009288201007387 */ /* 0x0003e40000100a00 */
[C---:B-1----:R-:W-:Y:S10]  /*2a930*/  HMMA.1688.F32.TF32 R128, R124.reuse, R176, R140 ;  /* 0x000000b07c80723c */ /* 0x042ff4000008108c */
[----:B------:R-:W-:Y:S04]  /*2a940*/  STL.64 [R1+0x910], R196 ;  /* 0x000910c401007387 */ /* 0x000fe80000100a00 */
[----:B------:R-:W-:Y:S09]  /*2a950*/  STL.64 [R1+0x918], R198 ;  /* 0x000918c601007387 */ /* 0x000ff20000100a00 */
[----:B------:R-:W-:Y:S04]  /*2a960*/  STL.64 [R1+0x900], R128 ;  /* 0x0009008001007387 */ /* 0x000fe80000100a00 */
[----:B------:R1:W-:Y:S01]  /*2a970*/  STL.64 [R1+0x908], R130 ;  /* 0x0009088201007387 */ /* 0x0003e20000100a00 */
[C---:B--2---:R-:W-:Y:S08]  /*2a980*/  HMMA.1688.F32.TF32 R136, R124.reuse, R172, R136 ;  /* 0x000000ac7c88723c */ /* 0x044ff00000081088 */
[C---:B---3--:R-:W-:Y:S11]  /*2a990*/  HMMA.1688.F32.TF32 R132, R124.reuse, R168, R132 ;  /* 0x000000a87c84723c */ /* 0x048ff60000081084 */
[----:B------:R-:W-:Y:S04]  /*2a9a0*/  @!UPT UIADD3 URZ, URZ, URZ, URZ ;  /* 0x0000003f3f3ff290 */ /* 0x000fe8000fffe03f */
[----:B------:R2:W-:Y:S04]  /*2a9b0*/  STL.64 [R1+0x8f0], R136 ;  /* 0x0008f08801007387 */ /* 0x0005e80000100a00 */
[----:B------:R2:W-:Y:S01]  /*2a9c0*/  STL.64 [R1+0x8f8], R138 ;  /* 0x0008f88a01007387 */ /* 0x0005e20000100a00 */
[C---:B-1----:R-:W-:Y:S03]  /*2a9d0*/  HMMA.1688.F32.TF32 R128, R124.reuse, R164, R88 ;  /* 0x000000a47c80723c */ /* 0x042fe60000081058 */
[----:B------:R-:W3:Y:S04]  /*2a9e0*/  LDL.LU.64 R88, [R1+0x1590] ;  /* 0x0015900001587983 */ /* 0x000ee80000300a00 */
[----:B------:R1:W-:Y:S04]  /*2a9f0*/  STL.64 [R1+0x8e0], R132 ;  /* 0x0008e08401007387 */ /* 0x0003e80000100a00 */
[----:B------:R1:W-:Y:S04]  /*2aa00*/  STL.64 [R1+0x8e8], R134 ;  /* 0x0008e88601007387 */ /* 0x0003e80000100a00 */
[----:B------:R-:W3:Y:S01]  /*2aa10*/  LDL.LU.64 R90, [R1+0x1598] ;  /* 0x00159800015a7983 */ /* 0x000ee20000300a00 */
[C---:B------:R-:W-:Y:S07]  /*2aa20*/  HMMA.1688.F32.TF32 R104, R124.reuse, R160, R104 ;  /* 0x000000a07c68723c */ /* 0x040fee0000081068 */
[----:B------:R1:W-:Y:S04]  /*2aa30*/  STL.64 [R1+0x8d0], R128 ;  /* 0x0008d08001007387 */ /* 0x0003e80000100a00 */
[----:B------:R1:W-:Y:S01]  /*2aa40*/  STL.64 [R1+0x8d8], R130 ;  /* 0x0008d88201007387 */ /* 0x0003e20000100a00 */
[C---:B------:R-:W-:Y:S03]  /*2aa50*/  HMMA.1688.F32.TF32 R100, R124.reuse, R156, R100 ;  /* 0x0000009c7c64723c */ /* 0x040fe60000081064 */
[----:B------:R-:W3:Y:S05]  /*2aa60*/  LDL.LU.64 R196, [R1+0x1570] ;  /* 0x0015700001c47983 */ /* 0x000eea0000300a00 */
[C---:B------:R-:W-:Y:S03]  /*2aa70*/  HMMA.1688.F32.TF32 R96, R124.reuse, R152, R96 ;  /* 0x000000987c60723c */ /* 0x040fe60000081060 */
[----:B------:R-:W-:Y:S04]  /*2aa80*/  STL.64 [R1+0x8c0], R104 ;  /* 0x0008c06801007387 */ /* 0x000fe80000100a00 */
[----:B------:R-:W-:Y:S04]  /*2aa90*/  STL.64 [R1+0x8c8], R106 ;  /* 0x0008c86a01007387 */ /* 0x000fe80000100a00 */
[----:B------:R-:W3:Y:S04]  /*2aaa0*/  LDL.LU.64 R198, [R1+0x1578] ;  /* 0x0015780001c67983 */ /* 0x000ee80000300a00 */
[----:B------:R1:W-:Y:S01]  /*2aab0*/  STL.64 [R1+0x8b0], R100 ;  /* 0x0008b06401007387 */ /* 0x0003e20000100a00 */
[C---:B----4-:R-:W-:Y:S03]  /*2aac0*/  HMMA.1688.F32.TF32 R92, R124.reuse, R12, R92 ;  /* 0x0000000c7c5c723c */ /* 0x050fe6000008105c */
[----:B------:R4:W-:Y:S04]  /*2aad0*/  STL.64 [R1+0x8b8], R102 ;  /* 0x0008b86601007387 */ /* 0x0009e80000100a00 */
[----:B------:R-:W3:Y:S04]  /*2aae0*/  LDL.LU.64 R140, [R1+0x1470] ;  /* 0x00147000018c7983 */ /* 0x000ee80000300a00 */
[----:B------:R-:W3:Y:S04]  /*2aaf0*/  LDL.LU.64 R142, [R1+0x1478] ;  /* 0x00147800018e7983 */ /* 0x000ee80000300a00 */
[----:B------:R1:W-:Y:S04]  /*2ab00*/  STL.64 [R1+0x890], R96 ;  /* 0x0008906001007387 */ /* 0x0003e80000100a00 */
[----:B------:R1:W-:Y:S04]  /*2ab10*/  STL.64 [R1+0x898], R98 ;  /* 0x0008986201007387 */ /* 0x0003e80000100a00 */
[----:B--2---:R-:W2:Y:S04]  /*2ab20*/  LDL.LU.64 R136, [R1+0x1460] ;  /* 0x0014600001887983 */ /* 0x004ea80000300a00 */
[----:B------:R-:W2:Y:S04]  /*2ab30*/  LDL.LU.64 R138, [R1+0x1468] ;  /* 0x00146800018a7983 */ /* 0x000ea80000300a00 */
[----:B-1----:R-:W2:Y:S04]  /*2ab40*/  LDL.LU.64 R132, [R1+0x1450] ;  /* 0x0014500001847983 */ /* 0x002ea80000300a00 */
[----:B------:R-:W2:Y:S04]  /*2ab50*/  LDL.LU.64 R134, [R1+0x1458] ;  /* 0x0014580001867983 */ /* 0x000ea80000300a00 */
[----:B------:R1:W-:Y:S04]  /*2ab60*/  STL.64 [R1+0x840], R92 ;  /* 0x0008405c01007387 */ /* 0x0003e80000100a00 */
[----:B------:R1:W-:Y:S04]  /*2ab70*/  STL.64 [R1+0x848], R94 ;  /* 0x0008485e01007387 */ /* 0x0003e80000100a00 */
[----:B------:R-:W2:Y:S04]  /*2ab80*/  LDL.LU.64 R128, [R1+0x1440] ;  /* 0x0014400001807983 */ /* 0x000ea80000300a00 */
[----:B------:R-:W2:Y:S04]  /*2ab90*/  LDL.LU.64 R130, [R1+0x1448] ;  /* 0x0014480001827983 */ /* 0x000ea80000300a00 */
[----:B------:R-:W2:Y:S04]  /*2aba0*/  LDL.LU.64 R100, [R1+0x1430] ;  /* 0x0014300001647983 */ /* 0x000ea80000300a00 */
[----:B----4-:R-:W2:Y:S04]  /*2abb0*/  LDL.LU.64 R102, [R1+0x1438] ;  /* 0x0014380001667983 */ /* 0x010ea80000300a00 */
[----:B------:R-:W2:Y:S04]  /*2abc0*/  LDL.LU.64 R96, [R1+0xb90] ;  /* 0x000b900001607983 */ /* 0x000ea80000300a00 */
[----:B------:R-:W2:Y:S01]  /*2abd0*/  LDL.LU.64 R98, [R1+0xb98] ;  /* 0x000b980001627983 */ /* 0x000ea20000300a00 */
[C---:B---3--:R-:W-:Y:S11]  /*2abe0*/  HMMA.1688.F32.TF32 R88, R124.reuse, R8, R88 ;  /* 0x000000087c58723c */ /* 0x048ff60000081058 */
[----:B------:R-:W-:Y:S11]  /*2abf0*/  @!UPT UIADD3 URZ, URZ, URZ, URZ ;  /* 0x0000003f3f3ff290 */ /* 0x000ff6000fffe03f */
[----:B------:R-:W-:Y:S01]  /*2ac00*/  @!UPT UIADD3 URZ, URZ, URZ, URZ ;  /* 0x0000003f3f3ff290 */ /* 0x000fe2000fffe03f */
[----:B------:R3:W-:Y:S04]  /*2ac10*/  STL.64 [R1+0x800], R88 ;  /* 0x0008005801007387 */ /* 0x0007e80000100a00 */
[----:B------:R3:W-:Y:S04]  /*2ac20*/  STL.64 [R1+0x808], R90 ;  /* 0x0008085a01007387 */ /* 0x0007e80000100a00 */
[----:B-1----:R-:W4:Y:S04]  /*2ac30*/  LDL.LU.64 R92, [R1+0x1420] ;  /* 0x00142000015c7983 */ /* 0x002f280000300a00 */
[----:B------:R-:W4:Y:S04]  /*2ac40*/  LDL.LU.64 R94, [R1+0x1428] ;  /* 0x00142800015e7983 */ /* 0x000f280000300a00 */
[----:B---3--:R-:W3:Y:S04]  /*2ac50*/  LDL.LU.64 R88, [R1+0x1410] ;  /* 0x0014100001587983 */ /* 0x008ee80000300a00 */
[----:B------:R-:W3:Y:S04]  /*2ac60*/  LDL.LU.64 R90, [R1+0x1418] ;  /* 0x00141800015a7983 */ /* 0x000ee80000300a00 */
[----:B------:R-:W3:Y:S04]  /*2ac70*/  LDL.LU.64 R104, [R1+0x1400] ;  /* 0x0014000001687983 */ /* 0x000ee80000300a00 */
[----:B------:R-:W3:Y:S01]  /*2ac80*/  LDL.LU.64 R106, [R1+0x1408] ;  /* 0x00140800016a7983 */ /* 0x000ee20000300a00 */
[----:B------:R-:W-:Y:S11]  /*2ac90*/  HMMA.1688.F32.TF32 R124, R124, R4, R196 ;  /* 0x000000047c7c723c */ /* 0x000ff600000810c4 */
[----:B------:R-:W-:Y:S11]  /*2aca0*/  @!UPT UIADD3 URZ, URZ, URZ, URZ ;  /* 0x0000003f3f3ff290 */ /* 0x000ff6000fffe03f */
[----:B------:R-:W-:Y:S01]  /*2acb0*/  @!UPT UIADD3 URZ, URZ, URZ, URZ ;  /* 0x0000003f3f3ff290 */ /* 0x000fe2000fffe03f */
[----:B------:R-:W-:Y:S01]  /*2acc0*/  STL.64 [R1+0x4140], R126 ;  /* 0x0041407e01007387 */ /* 0x000fe20000100a00 */
[C---:B------:R-:W-:Y:S03]  /*2acd0*/  HMMA.1688.F32.TF32 R140, R120.reuse, R192, R140 ;  /* 0x000000c0788c723c */ /* 0x040fe6000008108c */
[----:B------:R2:W-:Y:S05]  /*2ace0*/  STL.64 [R1+0x4138], R124 ;  /* 0x0041387c01007387 */ /* 0x0005ea0000100a00 */
[C---:B--2---:R-:W-:Y:S08]  /*2acf0*/  HMMA.1688.F32.TF32 R124, R120.reuse, R188, R136 ;  /* 0x000000bc787c723c */ /* 0x044ff00000081088 */
[C---:B------:R-:W-:Y:S08]  /*2ad00*/  HMMA.1688.F32.TF32 R132, R120.reuse, R184, R132 ;  /* 0x000000b87884723c */ /* 0x040ff00000081084 */
[C---:B------:R-:W-:Y:S01]  /*2ad10*/  HMMA.1688.F32.TF32 R128, R120.reuse, R180, R128 ;  /* 0x000000b47880723c */ /* 0x040fe20000081080 */
[----:B------:R-:W-:Y:S04]  /*2ad20*/  STL.64 [R1+0xbe0], R140 ;  /* 0x000be08c01007387 */ /* 0x000fe80000100a00 */
[----:B------:R-:W-:Y:S04]  /*2ad30*/  STL.64 [R1+0xbe8], R142 ;  /* 0x000be88e01007387 */ /* 0x000fe80000100a00 */
[----:B------:R-:W-:Y:S04]  /*2ad40*/  STL.64 [R1+0xbd0], R124 ;  /* 0x000bd07c01007387 */ /* 0x000fe80000100a00 */
[----:B------:R1:W-:Y:S04]  /*2ad50*/  STL.64 [R1+0xbd8], R126 ;  /* 0x000bd87e01007387 */ /* 0x0003e80000100a00 */
[----:B------:R-:W-:Y:S04]  /*2ad60*/  STL.64 [R1+0xbc0], R132 ;  /* 0x000bc08401007387 */ /* 0x000fe80000100a00 */
[----:B------:R-:W-:Y:S01]  /*2ad70*/  STL.64 [R1+0xbc8], R134 ;  /* 0x000bc88601007387 */ /* 0x000fe20000100a00 */
[C---:B-1----:R-:W-:Y:S03]  /*2ad80*/  HMMA.1688.F32.TF32 R124, R120.reuse, R176, R100 ;  /* 0x000000b0787c723c */ /* 0x042fe60000081064 */
[----:B------:R-:W2:Y:S04]  /*2ad90*/  LDL.LU.64 R100, [R1+0x13f0] ;  /* 0x0013f00001647983 */ /* 0x000ea80000300a00 */
[----:B------:R-:W-:Y:S04]  /*2ada0*/  STL.64 [R1+0xbb0], R128 ;  /* 0x000bb08001007387 */ /* 0x000fe80000100a00 */
[----:B------:R-:W-:Y:S04]  /*2adb0*/  STL.64 [R1+0xbb8], R130 ;  /* 0x000bb88201007387 */ /* 0x000fe80000100a00 */
[----:B------:R-:W2:Y:S08]  /*2adc0*/  LDL.LU.64 R102, [R1+0x13f8] ;  /* 0x0013f80001667983 */ /* 0x000eb00000300a00 */
[----:B------:R-:W-:Y:S04]  /*2add0*/  STL.64 [R1+0xba0], R124 ;  /* 0x000ba07c01007387 */ /* 0x000fe80000100a00 */
[----:B------:R1:W-:Y:S02]  /*2ade0*/  STL.64 [R1+0xba8], R126 ;  /* 0x000ba87e01007387 */ /* 0x0003e40000100a00 */
[C---:B-1----:R-:W-:Y:S02]  /*2adf0*/  HMMA.1688.F32.TF32 R124, R120.reuse, R172, R96 ;  /* 0x000000ac787c723c */ /* 0x042fe40000081060 */
[----:B------:R-:W2:Y:S04]  /*2ae00*/  LDL.LU.64 R96, [R1+0x13e0] ;  /* 0x0013e00001607983 */ /* 0x000ea80000300a00 */
[----:B------:R-:W2:Y:S11]  /*2ae10*/  LDL.LU.64 R98, [R1+0x13e8] ;  /* 0x0013e80001627983 */ /* 0x000eb60000300a00 */
[----:B------:R-:W-:Y:S06]  /*2ae20*/  @!UPT UIADD3 URZ, URZ, URZ, URZ ;  /* 0x0000003f3f3ff290 */ /* 0x000fec000fffe03f */
[----:B------:R-:W-:Y:S04]  /*2ae30*/  STL.64 [R1+0xb90], R124 ;  /* 0x000b907c01007387 */ /* 0x000fe80000100a00 */
[----:B------:R4:W-:Y:S02]  /*2ae40*/  STL.64 [R1+0xb98], R126 ;  /* 0x000b987e01007387 */ /* 0x0009e40000100a00 */
[C---:B----4-:R-:W-:Y:S02]  /*2ae50*/  HMMA.1688.F32.TF32 R124, R120.reuse, R168, R92 ;  /* 0x000000a8787c723c */ /* 0x050fe4000008105c */
[----:B------:R-:W4:Y:S04]  /*2ae60*/  LDL.LU.64 R92, [R1+0x13d0] ;  /* 0x0013d000015c7983 */ /* 0x000f280000300a00 */
[----:B------:R-:W4:Y:S11]  /*2ae70*/  LDL.LU.64 R94, [R1+0x13d8] ;  /* 0x0013d800015e7983 */ /* 0x000f360000300a00 */
[----:B------:R-:W-:Y:S06]  /*2ae80*/  @!UPT UIADD3 URZ, URZ, URZ, URZ ;  /* 0x0000003f3f3ff290 */ /* 0x000fec000fffe03f */
[----:B------:R-:W-:Y:S04]  /*2ae90*/  STL.64 [R1+0xb80], R124 ;  /* 0x000b807c01007387 */ /* 0x000fe80000100a00 */
[----:B------:R3:W-:Y:S02]  /*2aea0*/  STL.64 [R1+0xb88], R126 ;  /* 0x000b887e01007387 */ /* 0x0007e40000100a00 */
[C---:B---3--:R-:W-:Y:S02]  /*2aeb0*/  HMMA.1688.F32.TF32 R124, R120.reuse, R164, R88 ;  /* 0x000000a4787c723c */ /* 0x048fe40000081058 */
[----:B------:R-:W3:Y:S04]  /*2aec0*/  LDL.LU.64 R88, [R1+0x13c0] ;  /* 0x0013c00001587983 */ /* 0x000ee80000300a00 */
[----:B------:R-:W3:Y:S02]  /*2aed0*/  LDL.LU.64 R90, [R1+0x13c8] ;  /* 0x0013c800015a7983 */ /* 0x000ee40000300a00 */
[C---:B------:R-:W-:Y:S11]  /*2aee0*/  HMMA.1688.F32.TF32 R104, R120.reuse, R160, R104 ;  /* 0x000000a07868723c */ /* 0x040ff60000081068 */
[----:B------:R-:W-:Y:S04]  /*2aef0*/  @!UPT UIADD3 URZ, URZ, URZ, URZ ;  /* 0x0000003f3f3ff290 */ /* 0x000fe8000fffe03f */
[----:B------:R1:W-:Y:S04]  /*2af00*/  STL.64 [R1+0xb70], R124 ;  /* 0x000b707c01007387 */ /* 0x0003e80000100a00 */
[----:B------:R1:W-:Y:S04]  /*2af10*/  STL.64 [R1+0xb78], R126 ;  /* 0x000b787e01007387 */ /* 0x0003e80000100a00 */
[----:B------:R-:W3:Y:S04]  /*2af20*/  LDL.LU.64 R128, [R1+0x13b0] ;  /* 0x0013b00001807983 */ /* 0x000ee80000300a00 */
[----:B------:R-:W3:Y:S04]  /*2af30*/  LDL.LU.64 R130, [R1+0x13b8] ;  /* 0x0013b80001827983 */ /* 0x000ee80000300a00 */
[----:B------:R1:W-:Y:S04]  /*2af40*/  STL.64 [R1+0xb60], R104 ;  /* 0x000b606801007387 */ /* 0x0003e80000100a00 */
[----:B------:R1:W-:Y:S04]  /*2af50*/  STL.64 [R1+0xb68], R106 ;  /* 0x000b686a01007387 */ /* 0x0003e80000100a00 */
[----:B-1----:R-:W3:Y:S04]  /*2af60*/  LDL.LU.64 R124, [R1+0x13a0] ;  /* 0x0013a000017c7983 */ /* 0x002ee80000300a00 */
[----:B------:R-:W3:Y:S04]  /*2af70*/  LDL.LU.64 R126, [R1+0x13a8] ;  /* 0x0013a800017e7983 */ /* 0x000ee80000300a00 */
[----:B------:R-:W3:Y:S04]  /*2af80*/  LDL.LU.64 R104, [R1+0x1390] ;  /* 0x0013900001687983 */ /* 0x000ee80000300a00 */
[----:B------:R-:W3:Y:S01]  /*2af90*/  LDL.LU.64 R106, [R1+0x1398] ;  /* 0x00139800016a7983 */ /* 0x000ee20000300a00 */
[C---:B--2---:R-:W-:Y:S03]  /*2afa0*/  HMMA.1688.F32.TF32 R132, R120.reuse, R156, R100 ;  /* 0x0000009c7884723c */ /* 0x044fe60000081064 */
[----:B------:R-:W2:Y:S04]  /*2afb0*/  LDL.LU.64 R100, [R1+0x1380] ;  /* 0x0013800001647983 */ /* 0x000ea80000300a00 */
[----:B------:R-:W2:Y:S11]  /*2afc0*/  LDL.LU.64 R102, [R1+0x1388] ;  /* 0x0013880001667983 */ /* 0x000eb60000300a00 */
[----:B------:R-:W-:Y:S05]  /*2afd0*/  @!UPT UIADD3 URZ, URZ, URZ, URZ ;  /* 0x0000003f3f3ff290 */ /* 0x000fea000fffe03f */
        /* <DEDUP_REMOVED lines=17> */
[----:B------:R-:W-:Y:S08]  /*2b0f0*/  HMMA.1688.F32.TF32 R120, R120, R4, R128 ;  /* 0x000000047878723c */ /* 0x000ff00000081080 */
[C---:B------:R-:W-:Y:S07]  /*2b100*/  HMMA.1688.F32.TF32 R124, R116.reuse, R192, R124 ;  /* 0x000000c0747c723c */ /* 0x040fee000008107c */
[----:B------:R-:W-:Y:S04]  /*2b110*/  STL.64 [R1+0xb20], R132 ;  /* 0x000b208401007387 */ /* 0x000fe80000100a00 */
[----:B------:R-:W-:Y:S04]  /*2b120*/  STL.64 [R1+0xb28], R134 ;  /* 0x000b288601007387 */ /* 0x000fe80000100a00 */
[----:B------:R-:W-:Y:S01]  /*2b130*/  STL.64 [R1+0x41d0], R122 ;  /* 0x0041d07a01007387 */ /* 0x000fe20000100a00 */
[C---:B------:R-:W-:Y:S03]  /*2b140*/  HMMA.1688.F32.TF32 R104, R116.reuse, R188, R104 ;  /* 0x000000bc7468723c */ /* 0x040fe60000081068 */
[----:B------:R1:W-:Y:S04]  /*2b150*/  STL.64 [R1+0x41c8], R120 ;  /* 0x0041c87801007387 */ /* 0x0003e80000100a00 */
[----:B-1----:R-:W3:Y:S04]  /*2b160*/  LDL.LU.64 R120, [R1+0x1330] ;  /* 0x0013300001787983 */ /* 0x002ee80000300a00 */
[----:B------:R-:W-:Y:S04]  /*2b170*/  STL.64 [R1+0xe00], R124 ;  /* 0x000e007c01007387 */ /* 0x000fe80000100a00 */
[----:B------:R-:W-:Y:S04]  /*2b180*/  STL.64 [R1+0xe08], R126 ;  /* 0x000e087e01007387 */ /* 0x000fe80000100a00 */
[----:B------:R-:W3:Y:S04]  /*2b190*/  LDL.LU.64 R122, [R1+0x1338] ;  /* 0x00133800017a7983 */ /* 0x000ee80000300a00 */
[----:B------:R-:W-:Y:S04]  /*2b1a0*/  STL.64 [R1+0xdf0], R104 ;  /* 0x000df06801007387 */ /* 0x000fe80000100a00 */
[----:B------:R2:W-:Y:S02]  /*2b1b0*/  STL.64 [R1+0xdf8], R106 ;  /* 0x000df86a01007387 */ /* 0x0005e40000100a00 */
[C---:B--2---:R-:W-:Y:S02]  /*2b1c0*/  HMMA.1688.F32.TF32 R104, R116.reuse, R184, R100 ;  /* 0x000000b87468723c */ /* 0x044fe40000081064 */
[----:B------:R-:W3:Y:S04]  /*2b1d0*/  LDL.LU.64 R100, [R1+0x1310] ;  /* 0x0013100001647983 */ /* 0x000ee80000300a00 */
[----:B------:R-:W3:Y:S02]  /*2b1e0*/  LDL.LU.64 R102, [R1+0x1318] ;  /* 0x0013180001667983 */ /* 0x000ee40000300a00 */
[C---:B------:R-:W-:Y:S11]  /*2b1f0*/  HMMA.1688.F32.TF32 R96, R116.reuse, R180, R96 ;  /* 0x000000b47460723c */ /* 0x040ff60000081060 */
[----:B------:R-:W-:Y:S04]  /*2b200*/  @!UPT UIADD3 URZ, URZ, URZ, URZ ;  /* 0x0000003f3f3ff290 */ /* 0x000fe8000fffe03f */
[----:B------:R1:W-:Y:S04]  /*2b210*/  STL.64 [R1+0xde0], R104 ;  /* 0x000de06801007387 */ /* 0x0003e80000100a00 */
[----:B------:R1:W-:Y:S04]  /*2b220*/  STL.64 [R1+0xde8], R106 ;  /* 0x000de86a01007387 */ /* 0x0003e80000100a00 */
[----:B-1----:R-:W3:Y:S04]  /*2b230*/  LDL.LU.64 R104, [R1+0x12f0] ;  /* 0x0012f00001687983 */ /* 0x002ee80000300a00 */
[----:B------:R-:W3:Y:S04]  /*2b240*/  LDL.LU.64 R106, [R1+0x12f8] ;  /* 0x0012f800016a7983 */ /* 0x000ee80000300a00 */
[----:B------:R1:W-:Y:S04]  /*2b250*/  STL.64 [R1+0xdd0], R96 ;  /* 0x000dd06001007387 */ /* 0x0003e80000100a00 */
[----:B------:R1:W-:Y:S04]  /*2b260*/  STL.64 [R1+0xdd8], R98 ;  /* 0x000dd86201007387 */ /* 0x0003e80000100a00 */
[----:B-1----:R-:W3:Y:S04]  /*2b270*/  LDL.LU.64 R96, [R1+0x12b0] ;  /* 0x0012b00001607983 */ /* 0x002ee80000300a00 */
[----:B------:R-:W3:Y:S01]  /*2b280*/  LDL.LU.64 R98, [R1+0x12b8] ;  /* 0x0012b80001627983 */ /* 0x000ee20000300a00 */
[C---:B----4-:R-:W-:Y:S11]  /*2b290*/  HMMA.1688.F32.TF32 R92, R116.reuse, R176, R92 ;  /* 0x000000b0745c723c */ /* 0x050ff6000008105c */
[----:B------:R-:W-:Y:S11]  /*2b2a0*/  @!UPT UIADD3 URZ, URZ, URZ, URZ ;  /* 0x0000003f3f3ff290 */ /* 0x000ff6000fffe03f */
[----:B------:R-:W-:Y:S01]  /*2b2b0*/  @!UPT UIADD3 URZ, URZ, URZ, URZ ;  /* 0x0000003f3f3ff290 */ /* 0x000fe2000fffe03f */
[----:B------:R1:W-:Y:S04]  /*2b2c0*/  STL.64 [R1+0xdc0], R92 ;  /* 0x000dc05c01007387 */ /* 0x0003e80000100a00 */
[----:B------:R4:W-:Y:S04]  /*2b2d0*/  STL.64 [R1+0xdc8], R94 ;  /* 0x000dc85e01007387 */ /* 0x0009e80000100a00 */
[----:B-1----:R-:W2:Y:S04]  /*2b2e0*/  LDL.LU.64 R92, [R1+0xd60] ;  /* 0x000d6000015c7983 */ /* 0x002ea80000300a00 */
[----:B----4-:R-:W2:Y:S01]  /*2b2f0*/  LDL.LU.64 R94, [R1+0xd68] ;  /* 0x000d6800015e7983 */ /* 0x010ea20000300a00 */
[C---:B---3--:R-:W-:Y:S11]  /*2b300*/  HMMA.1688.F32.TF32 R88, R116.reuse, R172, R88 ;  /* 0x000000ac7458723c */ /* 0x048ff60000081058 */
[----:B------:R-:W-:Y:S11]  /*2b310*/  @!UPT UIADD3 URZ, URZ, URZ, URZ ;  /* 0x0000003f3f3ff290 */ /* 0x000ff6000fffe03f */
[----:B------:R-:W-:Y:S01]  /*2b320*/  @!UPT UIADD3 URZ, URZ, URZ, URZ ;  /* 0x0000003f3f3ff290 */ /* 0x000fe2000fffe03f */
[----:B------:R1:W-:Y:S04]  /*2b330*/  STL.64 [R1+0xdb0], R88 ;  /* 0x000db05801007387 */ /* 0x0003e80000100a00 */
[----:B------:R3:W-:Y:S04]  /*2b340*/  STL.64 [R1+0xdb8], R90 ;  /* 0x000db85a01007387 */ /* 0x0007e80000100a00 */
[----:B------:R-:W4:Y:S04]  /*2b350*/  LDL.LU.64 R124, [R1+0xd50] ;  /* 0x000d5000017c7983 */ /* 0x000f280000300a00 */
[----:B------:R-:W4:Y:S04]  /*2b360*/  LDL.LU.64 R126, [R1+0xd58] ;  /* 0x000d5800017e7983 */ /* 0x000f280000300a00 */
[----:B-1----:R-:W4:Y:S04]  /*2b370*/  LDL.LU.64 R88, [R1+0xd40] ;  /* 0x000d400001587983 */ /* 0x002f280000300a00 */
[----:B---3--:R-:W3:Y:S01]  /*2b380*/  LDL.LU.64 R90, [R1+0xd48] ;  /* 0x000d4800015a7983 */ /* 0x008ee20000300a00 */
[C---:B------:R-:W-:Y:S03]  /*2b390*/  HMMA.1688.F32.TF32 R128, R116.reuse, R168, R120 ;  /* 0x000000a87480723c */ /* 0x040fe60000081078 */
[----:B------:R-:W3:Y:S04]  /*2b3a0*/  LDL.LU.64 R120, [R1+0x12a0] ;  /* 0x0012a00001787983 */ /* 0x000ee80000300a00 */
[----:B------:R-:W3:Y:S11]  /*2b3b0*/  LDL.LU.64 R122, [R1+0x12a8] ;  /* 0x0012a800017a7983 */ /* 0x000ef60000300a00 */
[----:B------:R-:W-:Y:S05]  /*2b3c0*/  @!UPT UIADD3 URZ, URZ, URZ, URZ ;  /* 0x0000003f3f3ff290 */ /* 0x000fea000fffe03f */
[----:B------:R-:W-:Y:S04]  /*2b3d0*/  STL.64 [R1+0xda0], R128 ;  /* 0x000da08001007387 */ /* 0x000fe80000100a00 */
[----:B------:R1:W-:Y:S02]  /*2b3e0*/  STL.64 [R1+0xda8], R130 ;  /* 0x000da88201007387 */ /* 0x0003e40000100a00 */
[C---:B-1----:R-:W-:Y:S02]  /*2b3f0*/  HMMA.1688.F32.TF32 R128, R116.reuse, R164, R100 ;  /* 0x000000a47480723c */ /* 0x042fe40000081064 */
[----:B------:R-:W3:Y:S04]  /*2b400*/  LDL.LU.64 R100, [R1+0x1260] ;  /* 0x0012600001647983 */ /* 0x000ee80000300a00 */
[----:B------:R-:W3:Y:S11]  /*2b410*/  LDL.LU.64 R102, [R1+0x1268] ;  /* 0x0012680001667983 */ /* 0x000ef60000300a00 */
[----:B------:R-:W-:Y:S06]  /*2b420*/  @!UPT UIADD3 URZ, URZ, URZ, URZ ;  /* 0x0000003f3f3ff290 */ /* 0x000fec000fffe03f */
        /* <DEDUP_REMOVED lines=14> */
[C---:B--2---:R-:W-:Y:S02]  /*2b510*/  HMMA.1688.F32.TF32 R128, R116.reuse, R152, R92 ;  /* 0x000000987480723c */ /* 0x044fe4000008105c */
[----:B------:R-:W2:Y:S04]  /*2b520*/  LDL.LU.64 R92, [R1+0x1130] ;  /* 0x00113000015c7983 */ /* 0x000ea80000300a00 */
[----:B------:R-:W2:Y:S11]  /*2b530*/  LDL.LU.64 R94, [R1+0x1138] ;  /* 0x00113800015e7983 */ /* 0x000eb60000300a00 */
[----:B------:R-:W-:Y:S06]  /*2b540*/  @!UPT UIADD3 URZ, URZ, URZ, URZ ;  /* 0x0000003f3f3ff290 */ /* 0x000fec000fffe03f */
[----:B------:R-:W-:Y:S04]  /*2b550*/  STL.64 [R1+0xd60], R128 ;  /* 0x000d608001007387 */ /* 0x000fe80000100a00 */
[----:B------:R4:W-:Y:S02]  /*2b560*/  STL.64 [R1+0xd68], R130 ;  /* 0x000d688201007387 */ /* 0x0009e40000100a00 */
[C---:B----4-:R-:W-:Y:S08]  /*2b570*/  HMMA.1688.F32.TF32 R128, R116.reuse, R12, R124 ;  /* 0x0000000c7480723c */ /* 0x050ff0000008107c */
[C---:B---3--:R-:W-:Y:S01]  /*2b580*/  HMMA.1688.F32.TF32 R124, R116.reuse, R8, R88 ;  /* 0x00000008747c723c */ /* 0x048fe20000081058 */
[----:B------:R-:W3:Y:S11]  /*2b590*/  LDL.LU.64 R88, [R1+0xfd0] ;  /* 0x000fd00001587983 */ /* 0x000ef60000300a00 */
[----:B------:R-:W-:Y:S03]  /*2b5a0*/  @!UPT UIADD3 URZ, URZ, URZ, URZ ;  /* 0x0000003f3f3ff290 */ /* 0x000fe6000fffe03f */
[----:B------:R-:W-:Y:S04]  /*2b5b0*/  STL.64 [R1+0xd50], R128 ;  /* 0x000d508001007387 */ /* 0x000fe80000100a00 */
[----:B------:R-:W-:Y:S04]  /*2b5c0*/  STL.64 [R1+0xd58], R130 ;  /* 0x000d588201007387 */ /* 0x000fe80000100a00 */
[----:B------:R-:W3:Y:S01]  /*2b5d0*/  LDL.LU.64 R90, [R1+0xfd8] ;  /* 0x000fd800015a7983 */ /* 0x000ee20000300a00 */
[----:B------:R-:W-:Y:S03]  /*2b5e0*/  HMMA.1688.F32.TF32 R116, R116, R4, R120 ;  /* 0x000000047474723c */ /* 0x000fe60000081078 */
[----:B------:R-:W-:Y:S04]  /*2b5f0*/  STL.64 [R1+0xd40], R124 ;  /* 0x000d407c01007387 */ /* 0x000fe80000100a00 */
[----:B------:R-:W-:Y:S11]  /*2b600*/  STL.64 [R1+0xd48], R126 ;  /* 0x000d487e01007387 */ /* 0x000ff60000100a00 */
[----:B------:R-:W-:Y:S05]  /*2b610*/  @!UPT UIADD3 URZ, URZ, URZ, URZ ;  /* 0x0000003f3f3ff290 */ /* 0x000fea000fffe03f */
[----:B------:R-:W-:Y:S04]  /*2b620*/  STL.64 [R1+0x41e0], R118 ;  /* 0x0041e07601007387 */ /* 0x000fe80000100a00 */
[----:B------:R1:W-:Y:S02]  /*2b630*/  STL.64 [R1+0x41d8], R116 ;  /* 0x0041d87401007387 */ /* 0x0003e40000100a00 */
[C---:B-1----:R-:W-:Y:S02]  /*2b640*/  HMMA.1688.F32.TF32 R116, R112.reuse, R192, R100 ;  /* 0x000000c07074723c */ /* 0x042fe40000081064 */
[----:B------:R-:W4:Y:S04]  /*2b650*/  LDL.LU.64 R100, [R1+0xfc0] ;  /* 0x000fc00001647983 */ /* 0x000f280000300a00 */
[----:B------:R-:W4:Y:S11]  /*2b660*/  LDL.LU.64 R102, [R1+0xfc8] ;  /* 0x000fc80001667983 */ /* 0x000f360000300a00 */
[----:B------:R-:W-:Y:S06]  /*2b670*/  @!UPT UIADD3 URZ, URZ, URZ, URZ ;  /* 0x0000003f3f3ff290 */ /* 0x000fec000fffe03f */
[----:B------:R1:W-:Y:S04]  /*2b680*/  STL.64 [R1+0x1010], R116 ;  /* 0x0010107401007387 */ /* 0x0003e80000100a00 */
[----:B------:R1:W-:Y:S04]  /*2b690*/  STL.64 [R1+0x1018], R118 ;  /* 0x0010187601007387 */ /* 0x0003e80000100a00 */
[----:B-1----:R-:W4:Y:S01]  /*2b6a0*/  LDL.LU.64 R116, [R1+0xfb0] ;  /* 0x000fb00001747983 */ /* 0x002f220000300a00 */
[C---:B------:R-:W-:Y:S03]  /*2b6b0*/  HMMA.1688.F32.TF32 R104, R112.reuse, R188, R104 ;  /* 0x000000bc7068723c */ /* 0x040fe60000081068 */
[----:B------:R-:W4:Y:S11]  /*2b6c0*/  LDL.LU.64 R118, [R1+0xfb8] ;  /* 0x000fb80001767983 */ /* 0x000f360000300a00 */
[----:B------:R-:W-:Y:S09]  /*2b6d0*/  @!UPT UIADD3 URZ, URZ, URZ, URZ ;  /* 0x0000003f3f3ff290 */ /* 0x000ff2000fffe03f */
[----:B------:R-:W-:Y:S04]  /*2b6e0*/  STL.64 [R1+0x1000], R104 ;  /* 0x0010006801007387 */ /* 0x000fe80000100a00 */
[----:B------:R1:W-:Y:S02]  /*2b6f0*/  STL.64 [R1+0x1008], R106 ;  /* 0x0010086a01007387 */ /* 0x0003e40000100a00 */
[C---:B-1----:R-:W-:Y:S02]  /*2b700*/  HMMA.1688.F32.TF32 R104, R112.reuse, R184, R96 ;  /* 0x000000b87068723c */ /* 0x042fe40000081060 */
[----:B------:R-:W4:Y:S04]  /*2b710*/  LDL.LU.64 R96, [R1+0x1120] ;  /* 0x0011200001607983 */ /* 0x000f280000300a00 */
[----:B------:R-:W4:Y:S11]  /*2b720*/  LDL.LU.64 R98, [R1+0x1128] ;  /* 0x0011280001627983 */ /* 0x000f360000300a00 */
[----:B------:R-:W-:Y:S06]  /*2b730*/  @!UPT UIADD3 URZ, URZ, URZ, URZ ;  /* 0x0000003f3f3ff290 */ /* 0x000fec000fffe03f */
[----:B------:R-:W-:Y:S04]  /*2b740*/  STL.64 [R1+0xff0], R104 ;  /* 0x000ff06801007387 */ /* 0x000fe80000100a00 */
[----:B------:R2:W-:Y:S02]  /*2b750*/  STL.64 [R1+0xff8], R106 ;  /* 0x000ff86a01007387 */ /* 0x0005e40000100a00 */
[C---:B--2---:R-:W-:Y:S02]  /*2b760*/  HMMA.1688.F32.TF32 R104, R112.reuse, R180, R92 ;  /* 0x000000b47068723c */ /* 0x044fe4000008105c */
[----:B------:R-:W2:Y:S04]  /*2b770*/  LDL.LU.64 R92, [R1+0xf90] ;  /* 0x000f9000015c7983 */ /* 0x000ea80000300a00 */
[----:B------:R-:W2:Y:S11]  /*2b780*/  LDL.LU.64 R94, [R1+0xf98] ;  /* 0x000f9800015e7983 */ /* 0x000eb60000300a00 */
[----:B------:R-:W-:Y:S06]  /*2b790*/  @!UPT UIADD3 URZ, URZ, URZ, URZ ;  /* 0x0000003f3f3ff290 */ /* 0x000fec000fffe03f */
[----:B------:R1:W-:Y:S04]  /*2b7a0*/  STL.64 [R1+0xfe0], R104 ;  /* 0x000fe06801007387 */ /* 0x0003e80000100a00 */
[----:B------:R1:W-:Y:S04]  /*2b7b0*/  STL.64 [R1+0xfe8], R106 ;  /* 0x000fe86a01007387 */ /* 0x0003e80000100a00 */
[----:B------:R-:W2:Y:S04]  /*2b7c0*/  LDL.LU.64 R120, [R1+0xf80] ;  /* 0x000f800001787983 */ /* 0x000ea80000300a00 */
[----:B------:R-:W2:Y:S04]  /*2b7d0*/  LDL.LU.64 R122, [R1+0xf88] ;  /* 0x000f8800017a7983 */ /* 0x000ea80000300a00 */
[----:B-1----:R-:W2:Y:S04]  /*2b7e0*/  LDL.LU.64 R104, [R1+0xf70] ;  /* 0x000f700001687983 */ /* 0x002ea80000300a00 */
[----:B------:R-:W2:Y:S01]  /*2b7f0*/  LDL.LU.64 R106, [R1+0xf78] ;  /* 0x000f7800016a7983 */ /* 0x000ea20000300a00 */
[C---:B---3--:R-:W-:Y:S03]  /*2b800*/  HMMA.1688.F32.TF32 R124, R112.reuse, R176, R88 ;  /* 0x000000b0707c723c */ /* 0x048fe60000081058 */
[----:B------:R-:W3:Y:S04]  /*2b810*/  LDL.LU.64 R88, [R1+0x1100] ;  /* 0x0011000001587983 */ /* 0x000ee80000300a00 */
[----:B------:R-:W3:Y:S11]  /*2b820*/  LDL.LU.64 R90, [R1+0x1108] ;  /* 0x00110800015a7983 */ /* 0x000ef60000300a00 */
[----:B------:R-:W-:Y:S05]  /*2b830*/  @!UPT UIADD3 URZ, URZ, URZ, URZ ;  /* 0x0000003f3f3ff290 */ /* 0x000fea000fffe03f */
        /* <DEDUP_REMOVED lines=26> */
[C---:B-1----:R-:W-:Y:S08]  /*2b9e0*/  HMMA.1688.F32.TF32 R124, R112.reuse, R156, R120 ;  /* 0x0000009c707c723c */ /* 0x042ff00000081078 */
[C---:B------:R-:W-:Y:S01]  /*2b9f0*/  HMMA.1688.F32.TF32 R120, R112.reuse, R152, R104 ;  /* 0x000000987078723c */ /* 0x040fe20000081068 */
[----:B------:R-:W2:Y:S11]  /*2ba00*/  LDL.LU.64 R104, [R1+0x1180] ;  /* 0x0011800001687983 */ /* 0x000eb60000300a00 */
[----:B------:R-:W-:Y:S03]  /*2ba10*/  @!UPT UIADD3 URZ, URZ, URZ, URZ ;  /* 0x0000003f3f3ff290 */ /* 0x000fe6000fffe03f */
[----:B------:R-:W-:Y:S04]  /*2ba20*/  STL.64 [R1+0xf80], R124 ;  /* 0x000f807c01007387 */ /* 0x000fe80000100a00 */
[----:B------:R-:W-:Y:S04]  /*2ba30*/  STL.64 [R1+0xf88], R126 ;  /* 0x000f887e01007387 */ /* 0x000fe80000100a00 */
[----:B------:R-:W2:Y:S04]  /*2ba40*/  LDL.LU.64 R106, [R1+0x1188] ;  /* 0x00118800016a7983 */ /* 0x000ea80000300a00 */
[----:B------:R-:W-:Y:S04]  /*2ba50*/  STL.64 [R1+0xf70], R120 ;  /* 0x000f707801007387 */ /* 0x000fe80000100a00 */
[----:B------:R3:W-:Y:S02]  /*2ba60*/  STL.64 [R1+0xf78], R122 ;  /* 0x000f787a01007387 */ /* 0x0007e40000100a00 */
[C---:B---3--:R-:W-:Y:S02]  /*2ba70*/  HMMA.1688.F32.TF32 R120, R112.reuse, R12, R88 ;  /* 0x0000000c7078723c */ /* 0x048fe40000081058 */
[----:B------:R-:W3:Y:S04]  /*2ba80*/  LDL.LU.64 R88, [R1+0x1200] ;  /* 0x0012000001587983 */ /* 0x000ee80000300a00 */
[----:B------:R-:W3:Y:S11]  /*2ba90*/  LDL.LU.64 R90, [R1+0x1208] ;  /* 0x00120800015a7983 */ /* 0x000ef60000300a00 */
[----:B------:R-:W-:Y:S06]  /*2baa0*/  @!UPT UIADD3 URZ, URZ, URZ, URZ ;  /* 0x0000003f3f3ff290 */ /* 0x000fec000fffe03f */
[----:B------:R-:W-:Y:S04]  /*2bab0*/  STL.64 [R1+0xf60], R120 ;  /* 0x000f607801007387 */ /* 0x000fe80000100a00 */
[----:B------:R4:W-:Y:S02]  /*2bac0*/  STL.64 [R1+0xf68], R122 ;  /* 0x000f687a01007387 */ /* 0x0009e40000100a00 */
[C---:B----4-:R-:W-:Y:S02]  /*2bad0*/  HMMA.1688.F32.TF32 R120, R112.reuse, R8, R100 ;  /* 0x000000087078723c */ /* 0x050fe40000081064 */
[----:B------:R-:W4:Y:S04]  /*2bae0*/  LDL.LU.64 R100, [R1+0x1210] ;  /* 0x0012100001647983 */ /* 0x000f280000300a00 */
[----:B------:R-:W4:Y:S02]  /*2baf0*/  LDL.LU.64 R102, [R1+0x1218] ;  /* 0x0012180001667983 */ /* 0x000f240000300a00 */
[----:B------:R-:W-:Y:S11]  /*2bb00*/  HMMA.1688.F32.TF32 R112, R112, R4, R116 ;  /* 0x000000047070723c */ /* 0x000ff60000081074 */
[----:B------:R-:W-:Y:S04]  /*2bb10*/  @!UPT UIADD3 URZ, URZ, URZ, URZ ;  /* 0x0000003f3f3ff290 */ /* 0x000fe8000fffe03f */
[----:B------:R-:W-:Y:S04]  /*2bb20*/  STL.64 [R1+0xf50], R120 ;  /* 0x000f507801007387 */ /* 0x000fe80000100a00 */
[----:B------:R-:W-:Y:S04]  /*2bb30*/  STL.64 [R1+0xf58], R122 ;  /* 0x000f587a01007387 */ /* 0x000fe80000100a00 */
[----:B------:R-:W-:Y:S04]  /*2bb40*/  STL.64 [R1+0x41f0], R114 ;  /* 0x0041f07201007387 */ /* 0x000fe80000100a00 */
[----:B------:R1:W-:Y:S01]  /*2bb50*/  STL.64 [R1+0x41e8], R112 ;  /* 0x0041e87001007387 */ /* 0x0003e20000100a00 */
[C---:B------:R-:W-:Y:S03]  /*2bb60*/  HMMA.1688.F32.TF32 R96, R108.reuse, R192, R96 ;  /* 0x000000c06c60723c */ /* 0x040fe60000081060 */
[----:B-1----:R-:W4:Y:S04]  /*2bb70*/  LDL.LU.64 R112, [R1+0x1220] ;  /* 0x0012200001707983 */ /* 0x002f280000300a00 */
[----:B------:R-:W4:Y:S11]  /*2bb80*/  LDL.LU.64 R114, [R1+0x1228] ;  /* 0x0012280001727983 */ /* 0x000f360000300a00 */
[----:B------:R-:W-:Y:S05]  /*2bb90*/  @!UPT UIADD3 URZ, URZ, URZ, URZ ;  /* 0x0000003f3f3ff290 */ /* 0x000fea000fffe03f */
[----:B------:R1:W-:Y:S04]  /*2bba0*/  STL.64 [R1+0x11b0], R96 ;  /* 0x0011b06001007387 */ /* 0x0003e80000100a00 */
[----:B------:R1:W-:Y:S04]  /*2bbb0*/  STL.64 [R1+0x11b8], R98 ;  /* 0x0011b86201007387 */ /* 0x0003e80000100a00 */
[----:B-1----:R-:W4:Y:S04]  /*2bbc0*/  LDL.LU.64 R96, [R1+0x1230] ;  /* 0x0012300001607983 */ /* 0x002f280000300a00 */
[----:B------:R-:W4:Y:S01]  /*2bbd0*/  LDL.LU.64 R98, [R1+0x1238] ;  /* 0x0012380001627983 */ /* 0x000f220000300a00 */
[C---:B--2---:R-:W-:Y:S11]  /*2bbe0*/  HMMA.1688.F32.TF32 R92, R108.reuse, R188, R92 ;  /* 0x000000bc6c5c723c */ /* 0x044ff6000008105c */
[----:B------:R-:W-:Y:S11]  /*2bbf0*/  @!UPT UIADD3 URZ, URZ, URZ, URZ ;  /* 0x0000003f3f3ff290 */ /* 0x000ff6000fffe03f */
[----:B------:R-:W-:Y:S01]  /*2bc00*/  @!UPT UIADD3 URZ, URZ, URZ, URZ ;  /* 0x0000003f3f3ff290 */ /* 0x000fe2000fffe03f */
[----:B------:R1:W-:Y:S04]  /*2bc10*/  STL.64 [R1+0x11a0], R92 ;  /* 0x0011a05c01007387 */ /* 0x0003e80000100a00 */
[----:B------:R2:W-:Y:S04]  /*2bc20*/  STL.64 [R1+0x11a8], R94 ;  /* 0x0011a85e01007387 */ /* 0x0005e80000100a00 */
[----:B------:R-:W4:Y:S04]  /*2bc30*/  LDL.LU.64 R116, [R1+0x1240] ;  /* 0x0012400001747983 */ /* 0x000f280000300a00 */
[----:B------:R-:W4:Y:S04]  /*2bc40*/  LDL.LU.64 R118, [R1+0x1248] ;  /* 0x0012480001767983 */ /* 0x000f280000300a00 */
[----:B-1----:R-:W4:Y:S04]  /*2bc50*/  LDL.LU.64 R92, [R1+0x1540] ;  /* 0x00154000015c7983 */ /* 0x002f280000300a00 */
[----:B--2---:R-:W2:Y:S01]  /*2bc60*/  LDL.LU.64 R94, [R1+0x1548] ;  /* 0x00154800015e7983 */ /* 0x004ea20000300a00 */
[C---:B------:R-:W-:Y:S03]  /*2bc70*/  HMMA.1688.F32.TF32 R120, R108.reuse, R184, R104 ;  /* 0x000000b86c78723c */ /* 0x040fe60000081068 */
        /* <DEDUP_REMOVED lines=29> */
[C---:B-1----:R-:W-:Y:S08]  /*2be50*/  HMMA.1688.F32.TF32 R120, R108.reuse, R164, R116 ;  /* 0x000000a46c78723c */ /* 0x042ff00000081074 */
[C---:B--2---:R-:W-:Y:S01]  /*2be60*/  HMMA.1688.F32.TF32 R116, R108.reuse, R160, R92 ;  /* 0x000000a06c74723c */ /* 0x044fe2000008105c */
[----:B------:R-:W2:Y:S11]  /*2be70*/  LDL.LU.64 R92, [R1+0x16a0] ;  /* 0x0016a000015c7983 */ /* 0x000eb60000300a00 */
[----:B------:R-:W-:Y:S03]  /*2be80*/  @!UPT UIADD3 URZ, URZ, URZ, URZ ;  /* 0x0000003f3f3ff290 */ /* 0x000fe6000fffe03f */
[----:B------:R-:W-:Y:S04]  /*2be90*/  STL.64 [R1+0x1140], R120 ;  /* 0x0011407801007387 */ /* 0x000fe80000100a00 */
[----:B------:R-:W-:Y:S04]  /*2bea0*/  STL.64 [R1+0x1148], R122 ;  /* 0x0011487a01007387 */ /* 0x000fe80000100a00 */
[----:B------:R-:W2:Y:S04]  /*2beb0*/  LDL.LU.64 R94, [R1+0x16a8] ;  /* 0x0016a800015e7983 */ /* 0x000ea80000300a00 */
        /* <DEDUP_REMOVED lines=17> */
[C---:B------:R-:W-:Y:S11]  /*2bfd0*/  HMMA.1688.F32.TF32 R112, R108.reuse, R8, R112 ;  /* 0x000000086c70723c */ /* 0x040ff60000081070 */
[----:B------:R-:W-:Y:S04]  /*2bfe0*/  @!UPT UIADD3 URZ, URZ, URZ, URZ ;  /* 0x0000003f3f3ff290 */ /* 0x000fe8000fffe03f */
[----:B------:R1:W-:Y:S04]  /*2bff0*/  STL.64 [R1+0x1100], R116 ;  /* 0x0011007401007387 */ /* 0x0003e80000100a00 */
[----:B------:R1:W-:Y:S04]  /*2c000*/  STL.64 [R1+0x1108], R118 ;  /* 0x0011087601007387 */ /* 0x0003e80000100a00 */
[----:B------:R-:W-:Y:S04]  /*2c010*/  STL.64 [R1+0x10f0], R112 ;  /* 0x0010f07001007387 */ /* 0x000fe80000100a00 */
[----:B-1----:R-:W4:Y:S04]  /*2c020*/  LDL.LU.64 R116, [R1+0x16d0] ;  /* 0x0016d00001747983 */ /* 0x002f280000300a00 */
[----:B------:R-:W4:Y:S01]  /*2c030*/  LDL.LU.64 R118, [R1+0x16d8] ;  /* 0x0016d80001767983 */ /* 0x000f220000300a00 */
[----:B------:R-:W-:Y:S11]  /*2c040*/  HMMA.1688.F32.TF32 R96, R108, R4, R96 ;  /* 0x000000046c60723c */ /* 0x000ff60000081060 */
[----:B------:R-:W-:Y:S11]  /*2c050*/  @!UPT UIADD3 URZ, URZ, URZ, URZ ;  /* 0x0000003f3f3ff290 */ /* 0x000ff6000fffe03f */
[----:B------:R-:W-:Y:S01]  /*2c060*/  @!UPT UIADD3 URZ, URZ, URZ, URZ ;  /* 0x0000003f3f3ff290 */ /* 0x000fe2000fffe03f */
[----:B------:R1:W-:Y:S04]  /*2c070*/  STL.64 [R1+0x10d0], R96 ;  /* 0x0010d06001007387 */ /* 0x0003e80000100a00 */
[----:B------:R1:W-:Y:S04]  /*2c080*/  STL.64 [R1+0x10d8], R98 ;  /* 0x0010d86201007387 */ /* 0x0003e80000100a00 */
[----:B-1----:R-:W4:Y:S04]  /*2c090*/  LDL.LU.64 R96, [R1+0x16e0] ;  /* 0x0016e00001607983 */ /* 0x002f280000300a00 */
[----:B------:R-:W4:Y:S01]  /*2c0a0*/  LDL.LU.64 R98, [R1+0x16e8] ;  /* 0x0016e80001627983 */ /* 0x000f220000300a00 */
[----:B------:R-:W-:-:S02]  /*2c0b0*/  IMAD.MOV.U32 R40, RZ, RZ, R114 ;  /* 0x000000ffff287224 */ /* 0x000fc400078e0072 */
[----:B------:R-:W-:Y:S01]  /*2c0c0*/  IMAD.MOV.U32 R41, RZ, RZ, R115 ;  /* 0x000000ffff297224 */ /* 0x000fe200078e0073 */
[-C--:B--2---:R-:W-:Y:S01]  /*2c0d0*/  HMMA.1688.F32.TF32 R108, R80, R192.reuse, R92 ;  /* 0x000000c0506c723c */ /* 0x084fe2000008105c */
[----:B------:R-:W2:Y:S04]  /*2c0e0*/  LDL.LU.64 R92, [R1+0x16f0] ;  /* 0x0016f000015c7983 */ /* 0x000ea80000300a00 */
[----:B------:R-:W2:Y:S03]  /*2c0f0*/  LDL.LU.64 R94, [R1+0x16f8] ;  /* 0x0016f800015e7983 */ /* 0x000ea60000300a00 */
[----:B------:R-:W-:Y:S11]  /*2c100*/  HMMA.1688.F32.TF32 R104, R84, R192, R104 ;  /* 0x000000c05468723c */ /* 0x000ff60000081068 */
[----:B------:R-:W-:Y:S04]  /*2c110*/  @!UPT UIADD3 URZ, URZ, URZ, URZ ;  /* 0x0000003f3f3ff290 */ /* 0x000fe8000fffe03f */
[----:B------:R-:W-:Y:S04]  /*2c120*/  STL.64 [R1+0x1310], R108 ;  /* 0x0013106c01007387 */ /* 0x000fe80000100a00 */
[----:B------:R-:W-:Y:S04]  /*2c130*/  STL.64 [R1+0x1318], R110 ;  /* 0x0013186e01007387 */ /* 0x000fe80000100a00 */
[----:B------:R-:W2:Y:S04]  /*2c140*/  LDL.LU.64 R112, [R1+0x1710] ;  /* 0x0017100001707983 */ /* 0x000ea80000300a00 */
[----:B------:R-:W2:Y:S01]  /*2c150*/  LDL.LU.64 R114, [R1+0x1718] ;  /* 0x0017180001727983 */ /* 0x000ea20000300a00 */
[----:B------:R-:W-:-:S02]  /*2c160*/  IMAD.MOV.U32 R248, RZ, RZ, R79 ;  /* 0x000000fffff87224 */ /* 0x000fc400078e004f */
[----:B------:R-:W-:Y:S01]  /*2c170*/  IMAD.MOV.U32 R249, RZ, RZ, R78 ;  /* 0x000000fffff97224 */ /* 0x000fe200078e004e */
[----:B------:R-:W-:Y:S01]  /*2c180*/  LDS R108, [R3+0x4000] ;  /* 0x00400000036c7984 */ /* 0x000fe20000000800 */
[----:B------:R-:W-:Y:S02]  /*2c190*/  IMAD.MOV.U32 R250, RZ, RZ, R71 ;  /* 0x000000fffffa7224 */ /* 0x000fe400078e0047 */
[----:B------:R-:W-:Y:S01]  /*2c1a0*/  IMAD.MOV.U32 R251, RZ, RZ, R70 ;  /* 0x000000fffffb7224 */ /* 0x000fe200078e0046 */
[----:B------:R-:W-:Y:S04]  /*2c1b0*/  LDS R110, [R3+0x6000] ;  /* 0x00600000036e7984 */ /* 0x000fe80000000800 */
[----:B------:R-:W-:Y:S04]  /*2c1c0*/  STL.64 [R1+0x1440], R104 ;  /* 0x0014406801007387 */ /* 0x000fe80000100a00 */
[----:B------:R3:W-:Y:S01]  /*2c1d0*/  STL.64 [R1+0x1448], R106 ;  /* 0x0014486a01007387 */ /* 0x0007e20000100a00 */
[----:B------:R-:W-:-:S02]  /*2c1e0*/  IMAD.MOV.U32 R236, RZ, RZ, R146 ;  /* 0x000000ffffec7224 */ /* 0x000fc400078e0092 */
[----:B------:R-:W-:Y:S01]  /*2c1f0*/  IMAD.MOV.U32 R237, RZ, RZ, R147 ;  /* 0x000000ffffed7224 */ /* 0x000fe200078e0093 */
[----:B------:R-:W-:Y:S01]  /*2c200*/  LDS R109, [R240+0x4000] ;  /* 0x00400000f06d7984 */ /* 0x000fe20000000800 */
[----:B------:R-:W-:Y:S02]  /*2c210*/  IMAD.MOV.U32 R238, RZ, RZ, R75 ;  /* 0x000000ffffee7224 */ /* 0x000fe400078e004b */
[----:B------:R-:W-:Y:S01]  /*2c220*/  IMAD.MOV.U32 R239, RZ, RZ, R74 ;  /* 0x000000ffffef7224 */ /* 0x000fe200078e004a */
[----:B------:R-:W1:Y:S01]  /*2c230*/  LDS R111, [R240+0x6000] ;  /* 0x00600000f06f7984 */ /* 0x000e620000000800 */
[-C--:B---3--:R-:W-:Y:S03]  /*2c240*/  HMMA.1688.F32.TF32 R104, R80, R188.reuse, R88 ;  /* 0x000000bc5068723c */ /* 0x088fe60000081058 */
[----:B------:R-:W3:Y:S04]  /*2c250*/  LDL.LU.64 R88, [R1+0x1720] ;  /* 0x0017200001587983 */ /* 0x000ee80000300a00 */
[----:B------:R-:W3:Y:S01]  /*2c260*/  LDL.LU.64 R90, [R1+0x1728] ;  /* 0x00172800015a7983 */ /* 0x000ee20000300a00 */
[----:B----4-:R-:W-:Y:S11]  /*2c270*/  HMMA.1688.F32.TF32 R100, R84, R188, R100 ;  /* 0x000000bc5464723c */ /* 0x010ff60000081064 */
[----:B------:R-:W-:Y:S04]  /*2c280*/  @!UPT UIADD3 URZ, URZ, URZ, URZ ;  /* 0x0000003f3f3ff290 */ /* 0x000fe8000fffe03f */
[----:B------:R4:W-:Y:S04]  /*2c290*/  STL.64 [R1+0x12e0], R104 ;  /* 0x0012e06801007387 */ /* 0x0009e80000100a00 */
[----:B------:R1:W-:Y:S04]  /*2c2a0*/  STL.64 [R1+0x12e8], R106 ;  /* 0x0012e86a01007387 */ /* 0x0003e80000100a00 */
[----:B----4-:R-:W4:Y:S04]  /*2c2b0*/  LDL.LU.64 R104, [R1+0x1750] ;  /* 0x0017500001687983 */ /* 0x010f280000300a00 */
[----:B-1----:R-:W4:Y:S04]  /*2c2c0*/  LDL.LU.64 R106, [R1+0x1758] ;  /* 0x00175800016a7983 */ /* 0x002f280000300a00 */
[----:B------:R1:W-:Y:S04]  /*2c2d0*/  STL.64 [R1+0x1430], R100 ;  /* 0x0014306401007387 */ /* 0x0003e80000100a00 */
[----:B------:R1:W-:Y:S04]  /*2c2e0*/  STL.64 [R1+0x1438], R102 ;  /* 0x0014386601007387 */ /* 0x0003e80000100a00 */
[----:B-1----:R-:W4:Y:S04]  /*2c2f0*/  LDL.LU.64 R100, [R1+0x1760] ;  /* 0x0017600001647983 */ /* 0x002f280000300a00 */
[----:B------:R-:W4:Y:S01]  /*2c300*/  LDL.LU.64 R102, [R1+0x1768] ;  /* 0x0017680001667983 */ /* 0x000f220000300a00 */
[C---:B------:R-:W-:Y:S08]  /*2c310*/  HMMA.1688.F32.TF32 R120, R80.reuse, R184, R116 ;  /* 0x000000b85078723c */ /* 0x040ff00000081074 */
[C---:B------:R-:W-:Y:S01]  /*2c320*/  HMMA.1688.F32.TF32 R116, R80.reuse, R180, R96 ;  /* 0x000000b45074723c */ /* 0x040fe20000081060 */
[----:B------:R-:W4:Y:S11]  /*2c330*/  LDL.LU.64 R96, [R1+0x1770] ;  /* 0x0017700001607983 */ /* 0x000f360000300a00 */
[----:B------:R-:W-:Y:S03]  /*2c340*/  @!UPT UIADD3 URZ, URZ, URZ, URZ ;  /* 0x0000003f3f3ff290 */ /* 0x000fe6000fffe03f */
[----:B------:R-:W-:Y:S04]  /*2c350*/  STL.64 [R1+0x12d0], R120 ;  /* 0x0012d07801007387 */ /* 0x000fe80000100a00 */
[----:B------:R-:W-:Y:S04]  /*2c360*/  STL.64 [R1+0x12d8], R122 ;  /* 0x0012d87a01007387 */ /* 0x000fe80000100a00 */
[----:B------:R-:W4:Y:S04]  /*2c370*/  LDL.LU.64 R98, [R1+0x1778] ;  /* 0x0017780001627983 */ /* 0x000f280000300a00 */
        /* <DEDUP_REMOVED lines=9> */
[C---:B---3--:R-:W-:Y:S01]  /*2c410*/  HMMA.1688.F32.TF32 R112, R80.reuse, R168, R88 ;  /* 0x000000a85070723c */ /* 0x048fe20000081058 */
[----:B------:R-:W3:Y:S11]  /*2c420*/  LDL.LU.64 R88, [R1+0x1790] ;  /* 0x0017900001587983 */ /* 0x000ef60000300a00 */
[----:B------:R-:W-:Y:S03]  /*2c430*/  @!UPT UIADD3 URZ, URZ, URZ, URZ ;  /* 0x0000003f3f3ff290 */ /* 0x000fe6000fffe03f */
[----:B------:R1:W-:Y:S04]  /*2c440*/  STL.64 [R1+0x12a0], R116 ;  /* 0x0012a07401007387 */ /* 0x0003e80000100a00 */
[----:B------:R1:W-:Y:S04]  /*2c450*/  STL.64 [R1+0x12a8], R118 ;  /* 0x0012a87601007387 */ /* 0x0003e80000100a00 */
[----:B------:R-:W3:Y:S04]  /*2c460*/  LDL.LU.64 R90, [R1+0x1798] ;  /* 0x00179800015a7983 */ /* 0x000ee80000300a00 */
[----:B------:R1:W-:Y:S04]  /*2c470*/  STL.64 [R1+0x1290], R112 ;  /* 0x0012907001007387 */ /* 0x0003e80000100a00 */
[----:B------:R1:W-:Y:S01]  /*2c480*/  STL.64 [R1+0x1298], R114 ;  /* 0x0012987201007387 */ /* 0x0003e20000100a00 */
[C---:B----4-:R-:W-:Y:S08]  /*2c490*/  HMMA.1688.F32.TF32 R104, R80.reuse, R164, R104 ;  /* 0x000000a45068723c */ /* 0x050ff00000081068 */
[----:B------:R-:W-:Y:S11]  /*2c4a0*/  HMMA.1688.F32.TF32 R100, R80, R160, R100 ;  /* 0x000000a05064723c */ /* 0x000ff60000081064 */
[----:B------:R-:W-:Y:S04]  /*2c4b0*/  @!UPT UIADD3 URZ, URZ, URZ, URZ ;  /* 0x0000003f3f3ff290 */ /* 0x000fe8000fffe03f */
[----:B------:R-:W-:Y:S04]  /*2c4c0*/  STL.64 [R1+0x1280], R104 ;  /* 0x0012806801007387 */ /* 0x000fe80000100a00 */
[----:B------:R-:W-:Y:S04]  /*2c4d0*/  STL.64 [R1+0x1288], R106 ;  /* 0x0012886a01007387 */ /* 0x000fe80000100a00 */
[----:B------:R-:W3:Y:S04]  /*2c4e0*/  LDL.LU.64 R128, [R1+0x17b0] ;  /* 0x0017b00001807983 */ /* 0x000ee80000300a00 */
[----:B------:R-:W3:Y:S01]  /*2c4f0*/  LDL.LU.64 R130, [R1+0x17b8] ;  /* 0x0017b80001827983 */ /* 0x000ee20000300a00 */
[----:B------:R-:W-:-:S02]  /*2c500*/  IMAD.MOV.U32 R149, RZ, RZ, R103 ;  /* 0x000000ffff957224 */ /* 0x000fc400078e0067 */
[----:B------:R-:W-:Y:S02]  /*2c510*/  IMAD.MOV.U32 R148, RZ, RZ, R102 ;  /* 0x000000ffff947224 */ /* 0x000fe400078e0066 */
[----:B------:R-:W-:Y:S02]  /*2c520*/  IMAD.MOV.U32 R77, RZ, RZ, R101 ;  /* 0x000000ffff4d7224 */ /* 0x000fe400078e0065 */
[----:B------:R-:W-:Y:S01]  /*2c530*/  IMAD.MOV.U32 R76, RZ, RZ, R100 ;  /* 0x000000ffff4c7224 */ /* 0x000fe200078e0064 */
[----:B------:R-:W-:Y:S04]  /*2c540*/  STL [R1+0x3fb8], R149 ;  /* 0x003fb89501007387 */ /* 0x000fe80000100800 */
[----:B------:R-:W-:Y:S04]  /*2c550*/  STL [R1+0x3fb4], R148 ;  /* 0x003fb49401007387 */ /* 0x000fe80000100800 */
[----:B------:R-:W-:Y:S04]  /*2c560*/  STL [R1+0x3fb0], R77 ;  /* 0x003fb04d01007387 */ /* 0x000fe80000100800 */
[----:B------:R1:W-:Y:S01]  /*2c570*/  STL [R1+0x3fac], R76 ;  /* 0x003fac4c01007387 */ /* 0x0003e20000100800 */
[C---:B------:R-:W-:Y:S11]  /*2c580*/  HMMA.1688.F32.TF32 R96, R80.reuse, R156, R96 ;  /* 0x0000009c5060723c */ /* 0x040ff60000081060 */
[----:B------:R-:W-:Y:S11]  /*2c590*/  @!UPT UIADD3 URZ, URZ, URZ, URZ ;  /* 0x0000003f3f3ff290 */ /* 0x000ff6000fffe03f */
[----:B------:R-:W-:Y:S01]  /*2c5a0*/  @!UPT UIADD3 URZ, URZ, URZ, URZ ;  /* 0x0000003f3f3ff290 */ /* 0x000fe2000fffe03f */
[----:B------:R1:W-:Y:S04]  /*2c5b0*/  STL.64 [R1+0x1260], R96 ;  /* 0x0012606001007387 */ /* 0x0003e80000100a00 */
[----:B------:R1:W-:Y:S04]  /*2c5c0*/  STL.64 [R1+0x1268], R98 ;  /* 0x0012686201007387 */ /* 0x0003e80000100a00 */
[----:B------:R-:W4:Y:S04]  /*2c5d0*/  LDL.LU.64 R124, [R1+0x17a0] ;  /* 0x0017a000017c7983 */ /* 0x000f280000300a00 */
[----:B------:R-:W4:Y:S04]  /*2c5e0*/  LDL.LU.64 R126, [R1+0x17a8] ;  /* 0x0017a800017e7983 */ /* 0x000f280000300a00 */
[----:B------:R-:W4:Y:S04]  /*2c5f0*/  LDL.LU.64 R120, [R1+0x1530] ;  /* 0x0015300001787983 */ /* 0x000f280000300a00 */
[----:B------:R-:W4:Y:S04]  /*2c600*/  LDL.LU.64 R122, [R1+0x1538] ;  /* 0x00153800017a7983 */ /* 0x000f280000300a00 */
[----:B-1----:R-:W4:Y:S04]  /*2c610*/  LDL.LU.64 R116, [R1+0x1520] ;  /* 0x0015200001747983 */ /* 0x002f280000300a00 */
        /* <DEDUP_REMOVED lines=16> */
[C---:B---3--:R-:W-:Y:S11]  /*2c720*/  HMMA.1688.F32.TF32 R88, R80.reuse, R12, R88 ;  /* 0x0000000c5058723c */ /* 0x048ff60000081058 */
[----:B------:R-:W-:Y:S11]  /*2c730*/  @!UPT UIADD3 URZ, URZ, URZ, URZ ;  /* 0x0000003f3f3ff290 */ /* 0x000ff6000fffe03f */
[----:B------:R-:W-:Y:S01]  /*2c740*/  @!UPT UIADD3 URZ, URZ, URZ, URZ ;  /* 0x0000003f3f3ff290 */ /* 0x000fe2000fffe03f */
[----:B------:R1:W-:Y:S04]  /*2c750*/  STL.64 [R1+0x1240], R88 ;  /* 0x0012405801007387 */ /* 0x0003e80000100a00 */
[----:B------:R3:W-:Y:S04]  /*2c760*/  STL.64 [R1+0x1248], R90 ;  /* 0x0012485a01007387 */ /* 0x0007e80000100a00 */
[----:B------:R-:W2:Y:S04]  /*2c770*/  LDL.LU.64 R100, [R1+0x14f0] ;  /* 0x0014f00001647983 */ /* 0x000ea80000300a00 */
[----:B------:R-:W2:Y:S04]  /*2c780*/  LDL.LU.64 R102, [R1+0x14f8] ;  /* 0x0014f80001667983 */ /* 0x000ea80000300a00 */
[----:B------:R-:W2:Y:S04]  /*2c790*/  LDL.LU.64 R96, [R1+0x14e0] ;  /* 0x0014e00001607983 */ /* 0x000ea80000300a00 */
[----:B------:R-:W2:Y:S04]  /*2c7a0*/  LDL.LU.64 R98, [R1+0x14e8] ;  /* 0x0014e80001627983 */ /* 0x000ea80000300a00 */
[----:B------:R-:W2:Y:S04]  /*2c7b0*/  LDL.LU.64 R92, [R1+0x14d0] ;  /* 0x0014d000015c7983 */ /* 0x000ea80000300a00 */
[----:B------:R-:W2:Y:S04]  /*2c7c0*/  LDL.LU.64 R94, [R1+0x14d8] ;  /* 0x0014d800015e7983 */ /* 0x000ea80000300a00 */
[----:B-1----:R-:W2:Y:S04]  /*2c7d0*/  LDL.LU.64 R88, [R1+0x14c0] ;  /* 0x0014c00001587983 */ /* 0x002ea80000300a00 */
[----:B---3--:R-:W3:Y:S01]  /*2c7e0*/  LDL.LU.64 R90, [R1+0x14c8] ;  /* 0x0014c800015a7983 */ /* 0x008ee20000300a00 */
[C---:B------:R-:W-:Y:S08]  /*2c7f0*/  HMMA.1688.F32.TF32 R128, R80.reuse, R8, R128 ;  /* 0x000000085080723c */ /* 0x040ff00000081080 */
[----:B----4-:R-:W-:Y:S11]  /*2c800*/  HMMA.1688.F32.TF32 R80, R80, R4, R124 ;  /* 0x000000045050723c */ /* 0x010ff6000008107c */
[----:B------:R-:W-:Y:S11]  /*2c810*/  @!UPT UIADD3 URZ, URZ, URZ, URZ ;  /* 0x0000003f3f3ff290 */ /* 0x000ff6000fffe03f */
[----:B------:R-:W-:Y:S02]  /*2c820*/  @!UPT UIADD3 URZ, URZ, URZ, URZ ;  /* 0x0000003f3f3ff290 */ /* 0x000fe4000fffe03f */
[----:B------:R-:W-:Y:S02]  /*2c830*/  IMAD.MOV.U32 R76, RZ, RZ, R80 ;  /* 0x000000ffff4c7224 */ /* 0x000fe400078e0050 */
[----:B------:R-:W-:Y:S02]  /*2c840*/  IMAD.MOV.U32 R77, RZ, RZ, R81 ;  /* 0x000000ffff4d7224 */ /* 0x000fe400078e0051 */
[----:B------:R-:W-:Y:S02]  /*2c850*/  IMAD.MOV.U32 R149, RZ, RZ, R82 ;  /* 0x000000ffff957224 */ /* 0x000fe400078e0052 */
[----:B------:R-:W-:Y:S02]  /*2c860*/  IMAD.MOV.U32 R148, RZ, RZ, R83 ;  /* 0x000000ffff947224 */ /* 0x000fe400078e0053 */
[C---:B------:R-:W-:Y:S08]  /*2c870*/  HMMA.1688.F32.TF32 R80, R84.reuse, R184, R120 ;  /* 0x000000b85450723c */ /* 0x040ff00000081078 */
[C---:B------:R-:W-:Y:S08]  /*2c880*/  HMMA.1688.F32.TF32 R116, R84.reuse, R180, R116 ;  /* 0x000000b45474723c */ /* 0x040ff00000081074 */
[C---:B------:R-:W-:Y:S07]  /*2c890*/  HMMA.1688.F32.TF32 R112, R84.reuse, R176, R112 ;  /* 0x000000b05470723c */ /* 0x040fee0000081070 */
[----:B------:R-:W-:Y:S04]  /*2c8a0*/  STL.64 [R1+0x1420], R80 ;  /* 0x0014205001007387 */ /* 0x000fe80000100a00 */
[----:B------:R2:W-:Y:S04]  /*2c8b0*/  STL.64 [R1+0x1428], R82 ;  /* 0x0014285201007387 */ /* 0x0005e80000100a00 */
[----:B------:R-:W-:Y:S04]  /*2c8c0*/  STL.64 [R1+0x1410], R116 ;  /* 0x0014107401007387 */ /* 0x000fe80000100a00 */
[----:B------:R-:W-:Y:S04]  /*2c8d0*/  STL.64 [R1+0x1418], R118 ;  /* 0x0014187601007387 */ /* 0x000fe80000100a00 */
[----:B------:R-:W-:Y:S01]  /*2c8e0*/  STL.64 [R1+0x1400], R112 ;  /* 0x0014007001007387 */ /* 0x000fe20000100a00 */
[C---:B--2---:R-:W-:Y:S03]  /*2c8f0*/  HMMA.1688.F32.TF32 R80, R84.reuse, R172, R104 ;  /* 0x000000ac5450723c */ /* 0x044fe60000081068 */
[----:B------:R-:W-:Y:S11]  /*2c900*/  STL.64 [R1+0x1408], R114 ;  /* 0x0014087201007387 */ /* 0x000ff60000100a00 */
[----:B------:R-:W-:Y:S09]  /*2c910*/  @!UPT UIADD3 URZ, URZ, URZ, URZ ;  /* 0x0000003f3f3ff290 */ /* 0x000ff2000fffe03f */
[----:B------:R-:W-:Y:S04]  /*2c920*/  STL.64 [R1+0x13f0], R80 ;  /* 0x0013f05001007387 */ /* 0x000fe80000100a00 */
[----:B------:R1:W-:Y:S01]  /*2c930*/  STL.64 [R1+0x13f8], R82 ;  /* 0x0013f85201007387 */ /* 0x0003e20000100a00 */
[C---:B------:R-:W-:Y:S08]  /*2c940*/  HMMA.1688.F32.TF32 R100, R84.reuse, R168, R100 ;  /* 0x000000a85464723c */ /* 0x040ff00000081064 */
[C---:B------:R-:W-:Y:S08]  /*2c950*/  HMMA.1688.F32.TF32 R96, R84.reuse, R164, R96 ;  /* 0x000000a45460723c */ /* 0x040ff00000081060 */
[----:B-1----:R-:W-:Y:S07]  /*2c960*/  HMMA.1688.F32.TF32 R80, R84, R160, R92 ;  /* 0x000000a05450723c */ /* 0x002fee000008105c */
[----:B------:R-:W-:Y:S04]  /*2c970*/  STL.64 [R1+0x13e0], R100 ;  /* 0x0013e06401007387 */ /* 0x000fe80000100a00 */
[----:B------:R-:W-:Y:S11]  /*2c980*/  STL.64 [R1+0x13e8], R102 ;  /* 0x0013e86601007387 */ /* 0x000ff60000100a00 */
[----:B------:R-:W-:Y:S01]  /*2c990*/  @!UPT UIADD3 URZ, URZ, URZ, URZ ;  /* 0x0000003f3f3ff290 */ /* 0x000fe2000fffe03f */
[----:B------:R-:W-:Y:S01]  /*2c9a0*/  STL.64 [R1+0x13c0], R80 ;  /* 0x0013c05001007387 */ /* 0x000fe20000100a00 */
[----:B------:R-:W-:-:S03]  /*2c9b0*/  IMAD.MOV.U32 R241, RZ, RZ, R83 ;  /* 0x000000fffff17224 */ /* 0x000fc600078e0053 */
[----:B------:R-:W-:Y:S04]  /*2c9c0*/  STL.64 [R1+0x13d0], R96 ;  /* 0x0013d06001007387 */ /* 0x000fe80000100a00 */
[----:B------:R-:W-:Y:S04]  /*2c9d0*/  STL.64 [R1+0x13d8], R98 ;  /* 0x0013d86201007387 */ /* 0x000fe80000100a00 */
[----:B------:R3:W-:Y:S02]  /*2c9e0*/  STL [R1+0x13c8], R82 ;  /* 0x0013c85201007387 */ /* 0x0007e40000100800 */
[----:B---3--:R-:W-:Y:S02]  /*2c9f0*/  HMMA.1688.F32.TF32 R80, R84, R156, R88 ;  /* 0x0000009c5450723c */ /* 0x008fe40000081058 */
[----:B------:R-:W-:Y:S04]  /*2ca00*/  STL [R1+0x3f8c], R241 ;  /* 0x003f8cf101007387 */ /* 0x000fe80000100800 */
[----:B------:R-:W2:Y:S11]  /*2ca10*/  LDL.LU R79, [R1+0x43bc] ;  /* 0x0043bc00014f7983 */ /* 0x000eb60000300800 */
[----:B------:R-:W-:Y:S06]  /*2ca20*/  @!UPT UIADD3 URZ, URZ, URZ, URZ ;  /* 0x0000003f3f3ff290 */ /* 0x000fec000fffe03f */
[----:B------:R1:W-:Y:S04]  /*2ca30*/  STL.64 [R1+0x13b0], R80 ;  /* 0x0013b05001007387 */ /* 0x0003e80000100a00 */
[----:B------:R3:W-:Y:S04]  /*2ca40*/  STL.64 [R1+0x13b8], R82 ;  /* 0x0013b85201007387 */ /* 0x0007e80000100a00 */
[----:B------:R-:W4:Y:S04]  /*2ca50*/  LDL.LU R78, [R1+0x43b8] ;  /* 0x0043b800014e7983 */ /* 0x000f280000300800 */
[----:B------:R-:W2:Y:S04]  /*2ca60*/  LDL.LU R71, [R1+0x43b4] ;  /* 0x0043b40001477983 */ /* 0x000ea80000300800 */
[----:B------:R-:W2:Y:S04]  /*2ca70*/  LDL.LU R70, [R1+0x43b0] ;  /* 0x0043b00001467983 */ /* 0x000ea80000300800 */
[----:B------:R-:W2:Y:S04]  /*2ca80*/  LDL.LU R146, [R1+0x43ac] ;  /* 0x0043ac0001927983 */ /* 0x000ea80000300800 */
[----:B------:R-:W3:Y:S04]  /*2ca90*/  LDL.LU R147, [R1+0x43a8] ;  /* 0x0043a80001937983 */ /* 0x000ee80000300800 */
[----:B------:R-:W4:Y:S04]  /*2caa0*/  LDL.LU R75, [R1+0x43a4] ;  /* 0x0043a400014b7983 */ /* 0x000f280000300800 */
[----:B------:R-:W4:Y:S01]  /*2cab0*/  LDL.LU R74, [R1+0x43a0] ;  /* 0x0043a000014a7983 */ /* 0x000f220000300800 */
[----:B------:R-:W-:-:S02]  /*2cac0*/  IMAD.MOV.U32 R88, RZ, RZ, R58 ;  /* 0x000000ffff587224 */ /* 0x000fc400078e003a */
[----:B------:R-:W-:Y:S01]  /*2cad0*/  IMAD.MOV.U32 R89, RZ, RZ, R59 ;  /* 0x000000ffff597224 */ /* 0x000fe200078e003b */
[----:B------:R-:W4:Y:S01]  /*2cae0*/  LDL.LU R58, [R1+0x439c] ;  /* 0x00439c00013a7983 */ /* 0x000f220000300800 */
[----:B------:R-:W-:Y:S02]  /*2caf0*/  IMAD.MOV.U32 R90, RZ, RZ, R62 ;  /* 0x000000ffff5a7224 */ /* 0x000fe400078e003e */
[----:B------:R-:W-:Y:S01]  /*2cb00*/  IMAD.MOV.U32 R91, RZ, RZ, R63 ;  /* 0x000000ffff5b7224 */ /* 0x000fe200078e003f */
[----:B------:R-:W4:Y:S01]  /*2cb10*/  LDL.LU R59, [R1+0x4398] ;  /* 0x00439800013b7983 */ /* 0x000f220000300800 */
[----:B------:R-:W-:-:S03]  /*2cb20*/  IMAD.MOV.U32 R92, RZ, RZ, R151 ;  /* 0x000000ffff5c7224 */ /* 0x000fc600078e0097 */
[----:B------:R-:W4:Y:S01]  /*2cb30*/  LDL.LU R62, [R1+0x4394] ;  /* 0x00439400013e7983 */ /* 0x000f220000300800 */
[----:B------:R-:W-:-:S03]  /*2cb40*/  IMAD.MOV.U32 R93, RZ, RZ, R150 ;  /* 0x000000ffff5d7224 */ /* 0x000fc600078e0096 */
[----:B------:R-:W4:Y:S01]  /*2cb50*/  LDL.LU R63, [R1+0x4390] ;  /* 0x00439000013f7983 */ /* 0x000f220000300800 */
[----:B------:R-:W-:-:S03]  /*2cb60*/  IMAD.MOV.U32 R94, RZ, RZ, R66 ;  /* 0x000000ffff5e7224 */ /* 0x000fc600078e0042 */
[----:B------:R-:W4:Y:S01]  /*2cb70*/  LDL.LU R151, [R1+0x438c] ;  /* 0x00438c0001977983 */ /* 0x000f220000300800 */
[----:B------:R-:W-:-:S03]  /*2cb80*/  IMAD.MOV.U32 R95, RZ, RZ, R67 ;  /* 0x000000ffff5f7224 */ /* 0x000fc600078e0043 */
[----:B------:R-:W4:Y:S04]  /*2cb90*/  LDL.LU R150, [R1+0x4388] ;  /* 0x0043880001967983 */ /* 0x000f280000300800 */
[----:B------:R-:W4:Y:S04]  /*2cba0*/  LDL.LU R66, [R1+0x4384] ;  /* 0x0043840001427983 */ /* 0x000f280000300800 */
[----:B------:R-:W4:Y:S01]  /*2cbb0*/  LDL.LU R67, [R1+0x4380] ;  /* 0x0043800001437983 */ /* 0x000f220000300800 */
[----:B--2---:R-:W-:Y:S02]  /*2cbc0*/  IMAD.MOV.U32 R103, RZ, RZ, R146 ;  /* 0x000000ffff677224 */ /* 0x004fe400078e0092 */
[----:B---3--:R-:W-:-:S02]  /*2cbd0*/  IMAD.MOV.U32 R102, RZ, RZ, R147 ;  /* 0x000000ffff667224 */ /* 0x008fc400078e0093 */
[----:B----4-:R-:W-:Y:S02]  /*2cbe0*/  IMAD.MOV.U32 R101, RZ, RZ, R75 ;  /* 0x000000ffff657224 */ /* 0x010fe400078e004b */
[----:B------:R-:W-:Y:S02]  /*2cbf0*/  IMAD.MOV.U32 R100, RZ, RZ, R74 ;  /* 0x000000ffff647224 */ /* 0x000fe400078e004a */
[----:B------:R-:W2:Y:S04]  /*2cc00*/  LDL.LU R74, [R1+0x437c] ;  /* 0x00437c00014a7983 */ /* 0x000ea80000300800 */
[----:B------:R-:W3:Y:S04]  /*2cc10*/  LDL.LU R75, [R1+0x4378] ;  /* 0x00437800014b7983 */ /* 0x000ee80000300800 */
[----:B------:R-:W4:Y:S04]  /*2cc20*/  LDL.LU R147, [R1+0x4374] ;  /* 0x0043740001937983 */ /* 0x000f280000300800 */
[----:B------:R-:W4:Y:S01]  /*2cc30*/  LDL.LU R146, [R1+0x4370] ;  /* 0x0043700001927983 */ /* 0x000f220000300800 */
[----:B------:R-:W-:-:S02]  /*2cc40*/  IMAD.MOV.U32 R135, RZ, RZ, R151 ;  /* 0x000000ffff877224 */ /* 0x000fc400078e0097 */
[----:B------:R-:W-:Y:S02]  /*2cc50*/  IMAD.MOV.U32 R134, RZ, RZ, R150 ;  /* 0x000000ffff867224 */ /* 0x000fe400078e0096 */
[----:B------:R-:W-:Y:S02]  /*2cc60*/  IMAD.MOV.U32 R132, RZ, RZ, R66 ;  /* 0x000000ffff847224 */ /* 0x000fe400078e0042 */
        /* <DEDUP_REMOVED lines=8> */
[----:B------:R-:W2:Y:S01]  /*2ccf0*/  LDL.LU R147, [R1+0x435c] ;  /* 0x00435c0001937983 */ /* 0x000ea20000300800 */
[----:B------:R-:W-:-:S03]  /*2cd00*/  IMAD.MOV.U32 R105, RZ, RZ, R146 ;  /* 0x000000ffff697224 */ /* 0x000fc600078e0092 */
[----:B------:R-:W3:Y:S04]  /*2cd10*/  LDL.LU R146, [R1+0x4358] ;  /* 0x0043580001927983 */ /* 0x000ee80000300800 */
[----:B------:R-:W4:Y:S04]  /*2cd20*/  LDL.LU R75, [R1+0x4354] ;  /* 0x00435400014b7983 */ /* 0x000f280000300800 */
[----:B------:R-:W4:Y:S04]  /*2cd30*/  LDL.LU R74, [R1+0x4350] ;  /* 0x00435000014a7983 */ /* 0x000f280000300800 */
[----:B------:R-:W4:Y:S04]  /*2cd40*/  LDL.LU.64 R120, [R1+0x14b0] ;  /* 0x0014b00001787983 */ /* 0x000f280000300a00 */
[----:B------:R-:W4:Y:S04]  /*2cd50*/  LDL.LU.64 R122, [R1+0x14b8] ;  /* 0x0014b800017a7983 */ /* 0x000f280000300a00 */
[----:B------:R-:W4:Y:S04]  /*2cd60*/  LDL.LU.64 R116, [R1+0x14a0] ;  /* 0x0014a00001747983 */ /* 0x000f280000300a00 */
[----:B------:R-:W4:Y:S04]  /*2cd70*/  LDL.LU.64 R118, [R1+0x14a8] ;  /* 0x0014a80001767983 */ /* 0x000f280000300a00 */
[----:B------:R-:W4:Y:S04]  /*2cd80*/  LDL.LU.64 R112, [R1+0x1490] ;  /* 0x0014900001707983 */ /* 0x000f280000300a00 */
[----:B------:R-:W4:Y:S04]  /*2cd90*/  LDL.LU.64 R114, [R1+0x1498] ;  /* 0x0014980001727983 */ /* 0x000f280000300a00 */
[----:B-1----:R-:W4:Y:S04]  /*2cda0*/  LDL.LU.64 R80, [R1+0x1480] ;  /* 0x0014800001507983 */ /* 0x002f280000300a00 */
[----:B------:R-:W4:Y:S04]  /*2cdb0*/  LDL.LU.64 R82, [R1+0x1488] ;  /* 0x0014880001527983 */ /* 0x000f280000300a00 */
[----:B------:R-:W4:Y:S04]  /*2cdc0*/  LDL.LU R200, [R1+0x1c70] ;  /* 0x001c700001c87983 */ /* 0x000f280000300800 */
        /* <DEDUP_REMOVED lines=10> */
[----:B------:R-:W4:Y:S01]  /*2ce70*/  LDL.LU R199, [R1+0x1afc] ;  /* 0x001afc0001c77983 */ /* 0x000f220000300800 */
[----:B------:R-:W-:-:S02]  /*2ce80*/  IMAD.MOV.U32 R96, RZ, RZ, R70 ;  /* 0x000000ffff607224 */ /* 0x000fc400078e0046 */
[----:B------:R-:W-:Y:S02]  /*2ce90*/  IMAD.MOV.U32 R97, RZ, RZ, R71 ;  /* 0x000000ffff617224 */ /* 0x000fe400078e0047 */
[----:B--2---:R-:W-:Y:S02]  /*2cea0*/  IMAD.MOV.U32 R139, RZ, RZ, R147 ;  /* 0x000000ffff8b7224 */ /* 0x004fe400078e0093 */
[----:B---3--:R-:W-:Y:S02]  /*2ceb0*/  IMAD.MOV.U32 R138, RZ, RZ, R146 ;  /* 0x000000ffff8a7224 */ /* 0x008fe400078e0092 */
[----:B----4-:R-:W-:Y:S02]  /*2cec0*/  IMAD.MOV.U32 R137, RZ, RZ, R75 ;  /* 0x000000ffff897224 */ /* 0x010fe400078e004b */
[----:B------:R-:W-:Y:S02]  /*2ced0*/  IMAD.MOV.U32 R136, RZ, RZ, R74 ;  /* 0x000000ffff887224 */ /* 0x000fe400078e004a */
[----:B------:R-:W2:Y:S04]  /*2cee0*/  LDL.LU R74, [R1+0x434c] ;  /* 0x00434c00014a7983 */ /* 0x000ea80000300800 */
[----:B------:R-:W2:Y:S04]  /*2cef0*/  LDL.LU R75, [R1+0x4348] ;  /* 0x00434800014b7983 */ /* 0x000ea80000300800 */
[----:B------:R-:W3:Y:S04]  /*2cf00*/  LDL.LU R146, [R1+0x4344] ;  /* 0x0043440001927983 */ /* 0x000ee80000300800 */
[----:B------:R-:W3:Y:S04]  /*2cf10*/  LDL.LU R147, [R1+0x4340] ;  /* 0x0043400001937983 */ /* 0x000ee80000300800 */
[----:B------:R-:W4:Y:S04]  /*2cf20*/  LDL.LU R70, [R1+0x433c] ;  /* 0x00433c0001467983 */ /* 0x000f280000300800 */
[----:B------:R-:W4:Y:S01]  /*2cf30*/  LDL.LU R71, [R1+0x4338] ;  /* 0x0043380001477983 */ /* 0x000f220000300800 */
[C---:B------:R-:W-:Y:S08]  /*2cf40*/  HMMA.1688.F32.TF32 R120, R84.reuse, R152, R120 ;  /* 0x000000985478723c */ /* 0x040ff00000081078 */
[C---:B------:R-:W-:Y:S08]  /*2cf50*/  HMMA.1688.F32.TF32 R112, R84.reuse, R8, R112 ;  /* 0x000000085470723c */ /* 0x040ff00000081070 */
[----:B------:R-:W-:Y:S01]  /*2cf60*/  HMMA.1688.F32.TF32 R116, R84, R12, R116 ;  /* 0x0000000c5474723c */ /* 0x000fe20000081074 */
[----:B------:R-:W-:-:S02]  /*2cf70*/  IMAD.MOV.U32 R98, RZ, RZ, R78 ;  /* 0x000000ffff627224 */ /* 0x000fc400078e004e */
[----:B------:R-:W4:Y:S01]  /*2cf80*/  LDL.LU R78, [R1+0x4334] ;  /* 0x00433400014e7983 */ /* 0x000f220000300800 */
[----:B------:R-:W-:-:S03]  /*2cf90*/  IMAD.MOV.U32 R99, RZ, RZ, R79 ;  /* 0x000000ffff637224 */ /* 0x000fc600078e004f */
[----:B------:R-:W4:Y:S01]  /*2cfa0*/  LDL.LU R79, [R1+0x4330] ;  /* 0x00433000014f7983 */ /* 0x000f220000300800 */
[----:B------:R-:W-:Y:S01]  /*2cfb0*/  IMAD.MOV.U32 R241, RZ, RZ, R123 ;  /* 0x000000fffff17224 */ /* 0x000fe200078e007b */
[----:B------:R-:W-:Y:S02]  /*2cfc0*/  HMMA.1688.F32.TF32 R80, R84, R4, R80 ;  /* 0x000000045450723c */ /* 0x000fe40000081050 */
[----:B------:R-:W-:Y:S04]  /*2cfd0*/  STL.64 [R1+0x13a0], R120 ;  /* 0x0013a07801007387 */ /* 0x000fe80000100a00 */
[----:B------:R-:W-:Y:S01]  /*2cfe0*/  STL [R1+0x13a8], R122 ;  /* 0x0013a87a01007387 */ /* 0x000fe20000100800 */
[----:B------:R-:W-:Y:S02]  /*2cff0*/  IMAD.MOV.U32 R157, RZ, RZ, R112 ;  /* 0x000000ffff9d7224 */ /* 0x000fe400078e0070 */
[----:B------:R-:W-:Y:S01]  /*2d000*/  IMAD.MOV.U32 R156, RZ, RZ, R113 ;  /* 0x000000ffff9c7224 */ /* 0x000fe200078e0071 */
[----:B------:R-:W-:Y:S01]  /*2d010*/  STL [R1+0x3f90], R241 ;  /* 0x003f90f101007387 */ /* 0x000fe20000100800 */
[----:B------:R-:W-:-:S02]  /*2d020*/  IMAD.MOV.U32 R153, RZ, RZ, R114 ;  /* 0x000000ffff997224 */ /* 0x000fc400078e0072 */
[----:B------:R-:W-:Y:S01]  /*2d030*/  IMAD.MOV.U32 R152, RZ, RZ, R115 ;  /* 0x000000ffff987224 */ /* 0x000fe200078e0073 */
[----:B------:R-:W-:Y:S04]  /*2d040*/  STL.64 [R1+0x1390], R116 ;  /* 0x0013907401007387 */ /* 0x000fe80000100a00 */
[----:B------:R3:W-:Y:S05]  /*2d050*/  STL.64 [R1+0x1398], R118 ;  /* 0x0013987601007387 */ /* 0x0007ea0000100a00 */
[----:B------:R-:W-:Y:S04]  /*2d060*/  STL.64 [R1+0x1370], R80 ;  /* 0x0013705001007387 */ /* 0x000fe80000100a00 */
[----:B------:R-:W-:Y:S01]  /*2d070*/  STL [R1+0x1378], R82 ;  /* 0x0013785201007387 */ /* 0x000fe20000100800 */
[----:B------:R-:W-:-:S02]  /*2d080*/  IMAD.MOV.U32 R244, RZ, RZ, R73 ;  /* 0x000000fffff47224 */ /* 0x000fc400078e0049 */
[----:B------:R-:W-:Y:S02]  /*2d090*/  IMAD.MOV.U32 R245, RZ, RZ, R72 ;  /* 0x000000fffff57224 */ /* 0x000fe400078e0048 */
[----:B------:R-:W-:Y:S02]  /*2d0a0*/  IMAD.MOV.U32 R246, RZ, RZ, R69 ;  /* 0x000000fffff67224 */ /* 0x000fe400078e0045 */
[----:B------:R-:W-:Y:S01]  /*2d0b0*/  IMAD.MOV.U32 R247, RZ, RZ, R68 ;  /* 0x000000fffff77224 */ /* 0x000fe200078e0044 */
[C---:B--2---:R-:W-:Y:S08]  /*2d0c0*/  HMMA.1688.F32.TF32 R84, R108.reuse, R74, R136 ;  /* 0x0000004a6c54723c */ /* 0x044ff00000081088 */
[C---:B---3--:R-:W-:Y:S08]  /*2d0d0*/  HMMA.1688.F32.TF32 R116, R108.reuse, R146, R140 ;  /* 0x000000926c74723c */ /* 0x048ff0000008108c */
[C---:B----4-:R-:W-:Y:S11]  /*2d0e0*/  HMMA.1688.F32.TF32 R112, R108.reuse, R70, R196 ;  /* 0x000000466c70723c */ /* 0x050ff600000810c4 */
[----:B------:R-:W-:Y:S11]  /*2d0f0*/  @!UPT UIADD3 URZ, URZ, URZ, URZ ;  /* 0x0000003f3f3ff290 */ /* 0x000ff6000fffe03f */
[----:B------:R-:W-:Y:S01]  /*2d100*/  @!UPT UIADD3 URZ, URZ, URZ, URZ ;  /* 0x0000003f3f3ff290 */ /* 0x000fe2000fffe03f */
[----:B------:R-:W-:Y:S04]  /*2d110*/  STL.64 [R1+0x14f0], R112 ;  /* 0x0014f07001007387 */ /* 0x000fe80000100a00 */
[----:B------:R1:W-:Y:S04]  /*2d120*/  STL.64 [R1+0x14f8], R114 ;  /* 0x0014f87201007387 */ /* 0x0003e80000100a00 */
[----:B------:R-:W-:Y:S04]  /*2d130*/  STL.64 [R1+0x1530], R116 ;  /* 0x0015307401007387 */ /* 0x000fe80000100a00 */
[----:B------:R-:W-:Y:S01]  /*2d140*/  STL.64 [R1+0x1538], R118 ;  /* 0x0015387601007387 */ /* 0x000fe20000100a00 */
[C---:B-1----:R-:W-:Y:S03]  /*2d150*/  HMMA.1688.F32.TF32 R112, R108.reuse, R150, R104 ;  /* 0x000000966c70723c */ /* 0x042fe60000081068 */
[----:B------:R-:W-:Y:S04]  /*2d160*/  STL.64 [R1+0x1560], R84 ;  /* 0x0015605401007387 */ /* 0x000fe80000100a00 */
[----:B------:R1:W-:Y:S01]  /*2d170*/  STL.64 [R1+0x1568], R86 ;  /* 0x0015685601007387 */ /* 0x0003e20000100a00 */
[C---:B------:R-:W-:Y:S08]  /*2d180*/  HMMA.1688.F32.TF32 R104, R108.reuse, R66, R132 ;  /* 0x000000426c68723c */ /* 0x040ff00000081084 */
[C---:B-1----:R-:W-:Y:S07]  /*2d190*/  HMMA.1688.F32.TF32 R84, R108.reuse, R62, R100 ;  /* 0x0000003e6c54723c */ /* 0x042fee0000081064 */
        /* <DEDUP_REMOVED lines=17> */
[----:B-1----:R-:W-:Y:S02]  /*2d2b0*/  HMMA.1688.F32.TF32 R84, R108, R38, R248 ;  /* 0x000000266c54723c */ /* 0x002fe400000810f8 */
[----:B------:R-:W-:Y:S01]  /*2d2c0*/  STL.64 [R1+0x1fe0], R92 ;  /* 0x001fe05c01007387 */ /* 0x000fe20000100a00 */
[----:B------:R-:W-:-:S03]  /*2d2d0*/  IMAD.MOV.U32 R244, RZ, RZ, R22 ;  /* 0x000000fffff47224 */ /* 0x000fc600078e0016 */
[----:B------:R-:W-:Y:S04]  /*2d2e0*/  STL.64 [R1+0x1fe8], R94 ;  /* 0x001fe85e01007387 */ /* 0x000fe80000100a00 */
[----:B------:R1:W-:Y:S01]  /*2d2f0*/  STL.64 [R1+0x20b0], R88 ;  /* 0x0020b05801007387 */ /* 0x0003e20000100a00 */
[----:B------:R-:W-:-:S03]  /*2d300*/  IMAD.MOV.U32 R245, RZ, RZ, R194 ;  /* 0x000000fffff57224 */ /* 0x000fc600078e00c2 */
[----:B------:R2:W-:Y:S01]  /*2d310*/  STL.64 [R1+0x20b8], R90 ;  /* 0x0020b85a01007387 */ /* 0x0005e20000100a00 */
[----:B------:R-:W-:-:S03]  /*2d320*/  IMAD.MOV.U32 R246, RZ, RZ, R183 ;  /* 0x000000fffff67224 */ /* 0x000fc600078e00b7 */
[----:B------:R-:W3:Y:S01]  /*2d330*/  LDL.LU R22, [R1+0x432c] ;  /* 0x00432c0001167983 */ /* 0x000ee20000300800 */
[----:B------:R-:W-:-:S04]  /*2d340*/  IMAD.MOV.U32 R247, RZ, RZ, R182 ;  /* 0x000000fffff77224 */ /* 0x000fc800078e00b6 */
[----:B------:R-:W-:Y:S01]  /*2d350*/  STL.64 [R1+0x20e0], R84 ;  /* 0x0020e05401007387 */ /* 0x000fe20000100a00 */
[----:B------:R-:W-:-:S03]  /*2d360*/  IMAD.MOV.U32 R236, RZ, RZ, R179 ;  /* 0x000000ffffec7224 */ /* 0x000fc600078e00b3 */
[----:B------:R4:W-:Y:S01]  /*2d370*/  STL.64 [R1+0x20e8], R86 ;  /* 0x0020e85601007387 */ /* 0x0009e20000100a00 */
[----:B------:R-:W-:-:S03]  /*2d380*/  IMAD.MOV.U32 R237, RZ, RZ, R178 ;  /* 0x000000ffffed7224 */ /* 0x000fc600078e00b2 */
[----:B------:R-:W4:Y:S04]  /*2d390*/  LDL.LU R194, [R1+0x4328] ;  /* 0x0043280001c27983 */ /* 0x000f280000300800 */
[----:B------:R-:W4:Y:S04]  /*2d3a0*/  LDL.LU R183, [R1+0x4324] ;  /* 0x0043240001b77983 */ /* 0x000f280000300800 */
[----:B------:R-:W4:Y:S04]  /*2d3b0*/  LDL.LU R182, [R1+0x4320] ;  /* 0x0043200001b67983 */ /* 0x000f280000300800 */
[----:B------:R-:W4:Y:S04]  /*2d3c0*/  LDL.LU R179, [R1+0x431c] ;  /* 0x00431c0001b37983 */ /* 0x000f280000300800 */
[----:B------:R-:W4:Y:S01]  /*2d3d0*/  LDL.LU R178, [R1+0x4318] ;  /* 0x0043180001b27983 */ /* 0x000f220000300800 */
[----:B------:R-:W-:-:S02]  /*2d3e0*/  IMAD.MOV.U32 R238, RZ, RZ, R158 ;  /* 0x000000ffffee7224 */ /* 0x000fc400078e009e */
[----:B------:R-:W-:Y:S01]  /*2d3f0*/  IMAD.MOV.U32 R239, RZ, RZ, R159 ;  /* 0x000000ffffef7224 */ /* 0x000fe200078e009f */
        /* <DEDUP_REMOVED lines=17> */
[----:B------:R-:W-:-:S03]  /*2d510*/  IMAD.MOV.U32 R241, RZ, RZ, R83 ;  /* 0x000000fffff17224 */ /* 0x000fc600078e0053 */
[----:B------:R-:W4:Y:S01]  /*2d520*/  LDL.LU R207, [R1+0x81c] ;  /* 0x00081c0001cf7983 */ /* 0x000f220000300800 */
[----:B------:R-:W-:Y:S03]  /*2d530*/  HMMA.1688.F32.TF32 R80, R108, R78, R200 ;  /* 0x0000004e6c50723c */ /* 0x000fe600000810c8 */
[----:B------:R-:W4:Y:S04]  /*2d540*/  LDL.LU R208, [R1+0x960] ;  /* 0x0009600001d07983 */ /* 0x000f280000300800 */
[----:B------:R-:W4:Y:S04]  /*2d550*/  LDL.LU R209, [R1+0x964] ;  /* 0x0009640001d17983 */ /* 0x000f280000300800 */
[----:B------:R-:W4:Y:S04]  /*2d560*/  LDL.LU R210, [R1+0x968] ;  /* 0x0009680001d27983 */ /* 0x000f280000300800 */
[----:B------:R-:W4:Y:S01]  /*2d570*/  LDL.LU R211, [R1+0x96c] ;  /* 0x00096c0001d37983 */ /* 0x000f220000300800 */
[----:B-1----:R-:W-:-:S03]  /*2d580*/  IMAD.MOV.U32 R88, RZ, RZ, R162 ;  /* 0x000000ffff587224 */ /* 0x002fc600078e00a2 */
[----:B------:R-:W4:Y:S01]  /*2d590*/  LDL.LU R200, [R1+0x780] ;  /* 0x0007800001c87983 */ /* 0x000f220000300800 */
[----:B------:R-:W-:-:S03]  /*2d5a0*/  IMAD.MOV.U32 R89, RZ, RZ, R163 ;  /* 0x000000ffff597224 */ /* 0x000fc600078e00a3 */
[----:B------:R-:W4:Y:S01]  /*2d5b0*/  LDL.LU R201, [R1+0x784] ;  /* 0x0007840001c97983 */ /* 0x000f220000300800 */
[----:B--2---:R-:W-:-:S03]  /*2d5c0*/  IMAD.MOV.U32 R90, RZ, RZ, R166 ;  /* 0x000000ffff5a7224 */ /* 0x004fc600078e00a6 */
[----:B------:R-:W2:Y:S01]  /*2d5d0*/  LDL.LU R202, [R1+0x788] ;  /* 0x0007880001ca7983 */ /* 0x000ea20000300800 */
[----:B------:R-:W-:-:S03]  /*2d5e0*/  IMAD.MOV.U32 R91, RZ, RZ, R167 ;  /* 0x000000ffff5b7224 */ /* 0x000fc600078e00a7 */
        /* <DEDUP_REMOVED lines=8> */
[----:B------:R-:W2:Y:S04]  /*2d670*/  LDL.LU R167, [R1+0x4300] ;  /* 0x0043000001a77983 */ /* 0x000ea80000300800 */
[----:B------:R-:W2:Y:S04]  /*2d680*/  LDL.LU R170, [R1+0x42fc] ;  /* 0x0042fc0001aa7983 */ /* 0x000ea80000300800 */
[----:B------:R-:W2:Y:S04]  /*2d690*/  LDL.LU R171, [R1+0x42f8] ;  /* 0x0042f80001ab7983 */ /* 0x000ea80000300800 */
[----:B------:R-:W2:Y:S04]  /*2d6a0*/  LDL.LU R174, [R1+0x42f4] ;  /* 0x0042f40001ae7983 */ /* 0x000ea80000300800 */
[----:B------:R-:W2:Y:S01]  /*2d6b0*/  LDL.LU R175, [R1+0x42f0] ;  /* 0x0042f00001af7983 */ /* 0x000ea20000300800 */
[----:B------:R-:W-:-:S02]  /*2d6c0*/  IMAD.MOV.U32 R100, RZ, RZ, R186 ;  /* 0x000000ffff647224 */ /* 0x000fc400078e00ba */
[----:B------:R-:W-:Y:S02]  /*2d6d0*/  IMAD.MOV.U32 R101, RZ, RZ, R187 ;  /* 0x000000ffff657224 */ /* 0x000fe400078e00bb */
[----:B------:R-:W-:Y:S02]  /*2d6e0*/  IMAD.MOV.U32 R102, RZ, RZ, R190 ;  /* 0x000000ffff667224 */ /* 0x000fe400078e00be */
[----:B------:R-:W-:Y:S02]  /*2d6f0*/  IMAD.MOV.U32 R103, RZ, RZ, R191 ;  /* 0x000000ffff677224 */ /* 0x000fe400078e00bf */
[----:B------:R-:W-:Y:S02]  /*2d700*/  IMAD.MOV.U32 R134, RZ, RZ, R26 ;  /* 0x000000ffff867224 */ /* 0x000fe400078e001a */
[----:B------:R-:W-:Y:S02]  /*2d710*/  IMAD.MOV.U32 R135, RZ, RZ, R30 ;  /* 0x000000ffff877224 */ /* 0x000fe400078e001e */
        /* <DEDUP_REMOVED lines=8> */
[----:B---3--:R-:W-:Y:S02]  /*2d7a0*/  IMAD.MOV.U32 R133, RZ, RZ, R22 ;  /* 0x000000ffff857224 */ /* 0x008fe400078e0016 */
[----:B----4-:R-:W-:Y:S02]  /*2d7b0*/  IMAD.MOV.U32 R107, RZ, RZ, R183 ;  /* 0x000000ffff6b7224 */ /* 0x010fe400078e00b7 */
[----:B------:R-:W-:Y:S02]  /*2d7c0*/  IMAD.MOV.U32 R106, RZ, RZ, R182 ;  /* 0x000000ffff6a7224 */ /* 0x000fe400078e00b6 */
[----:B------:R-:W-:Y:S02]  /*2d7d0*/  IMAD.MOV.U32 R105, RZ, RZ, R179 ;  /* 0x000000ffff697224 */ /* 0x000fe400078e00b3 */
[----:B------:R-:W-:-:S02]  /*2d7e0*/  IMAD.MOV.U32 R104, RZ, RZ, R178 ;  /* 0x000000ffff687224 */ /* 0x000fc400078e00b2 */
[----:B------:R-:W3:Y:S04]  /*2d7f0*/  LDL.LU R178, [R1+0x42ec] ;  /* 0x0042ec0001b27983 */ /* 0x000ee80000300800 */
[----:B------:R-:W3:Y:S04]  /*2d800*/  LDL.LU R179, [R1+0x42e8] ;  /* 0x0042e80001b37983 */ /* 0x000ee80000300800 */
[----:B------:R-:W4:Y:S04]  /*2d810*/  LDL.LU R182, [R1+0x42e4] ;  /* 0x0042e40001b67983 */ /* 0x000f280000300800 */
[----:B------:R-:W4:Y:S01]  /*2d820*/  LDL.LU R183, [R1+0x42e0] ;  /* 0x0042e00001b77983 */ /* 0x000f220000300800 */
[----:B------:R-:W-:-:S03]  /*2d830*/  IMAD.MOV.U32 R132, RZ, RZ, R194 ;  /* 0x000000ffff847224 */ /* 0x000fc600078e00c2 */
[----:B------:R-:W2:Y:S04]  /*2d840*/  LDL.LU R186, [R1+0x42dc] ;  /* 0x0042dc0001ba7983 */ /* 0x000ea80000300800 */
        /* <DEDUP_REMOVED lines=8> */
[----:B------:R-:W3:Y:S04]  /*2d8d0*/  LDL.LU R34, [R1+0x42b8] ;  /* 0x0042b80001227983 */ /* 0x000ee80000300800 */
[----:B------:R-:W3:Y:S04]  /*2d8e0*/  LDL.LU R35, [R1+0x42b4] ;  /* 0x0042b40001237983 */ /* 0x000ee80000300800 */
[----:B------:R-:W4:Y:S04]  /*2d8f0*/  LDL.LU R27, [R1+0x42b0] ;  /* 0x0042b000011b7983 */ /* 0x000f280000300800 */
[----:B------:R-:W4:Y:S04]  /*2d900*/  LDL.LU R23, [R1+0x42ac] ;  /* 0x0042ac0001177983 */ /* 0x000f280000300800 */
[----:B------:R-:W4:Y:S04]  /*2d910*/  LDL.LU R18, [R1+0x42a8] ;  /* 0x0042a80001127983 */ /* 0x000f280000300800 */
[----:B------:R-:W4:Y:S04]  /*2d920*/  LDL.LU R19, [R1+0x42a4] ;  /* 0x0042a40001137983 */ /* 0x000f280000300800 */
[----:B------:R-:W4:Y:S01]  /*2d930*/  LDL.LU R195, [R1+0x42a0] ;  /* 0x0042a00001c37983 */ /* 0x000f220000300800 */
[----:B------:R-:W-:-:S02]  /*2d940*/  IMAD.MOV.U32 R228, RZ, RZ, R11 ;  /* 0x000000ffffe47224 */ /* 0x000fc400078e000b */
[----:B------:R-:W-:Y:S02]  /*2d950*/  IMAD.MOV.U32 R229, RZ, RZ, R10 ;  /* 0x000000ffffe57224 */ /* 0x000fe400078e000a */
[----:B------:R-:W-:Y:S02]  /*2d960*/  IMAD.MOV.U32 R230, RZ, RZ, R6 ;  /* 0x000000ffffe67224 */ /* 0x000fe400078e0006 */
[----:B------:R-:W-:Y:S01]  /*2d970*/  IMAD.MOV.U32 R231, RZ, RZ, R7 ;  /* 0x000000ffffe77224 */ /* 0x000fe200078e0007 */
[C---:B--2---:R-:W-:Y:S08]  /*2d980*/  HMMA.1688.F32.TF32 R112, R108.reuse, R30, R204 ;  /* 0x0000001e6c70723c */ /* 0x044ff000000810cc */
[C---:B---3--:R-:W-:Y:S08]  /*2d990*/  HMMA.1688.F32.TF32 R116, R108.reuse, R34, R208 ;  /* 0x000000226c74723c */ /* 0x048ff000000810d0 */
[C---:B----4-:R-:W-:Y:S11]  /*2d9a0*/  HMMA.1688.F32.TF32 R84, R108.reuse, R26, R200 ;  /* 0x0000001a6c54723c */ /* 0x050ff600000810c8 */
[----:B------:R-:W-:Y:S04]  /*2d9b0*/  @!UPT UIADD3 URZ, URZ, URZ, URZ ;  /* 0x0000003f3f3ff290 */ /* 0x000fe8000fffe03f */
[----:B------:R-:W-:Y:S04]  /*2d9c0*/  STL.64 [R1+0x21e0], R116 ;  /* 0x0021e07401007387 */ /* 0x000fe80000100a00 */
[----:B------:R-:W-:Y:S04]  /*2d9d0*/  STL.64 [R1+0x21e8], R118 ;  /* 0x0021e87601007387 */ /* 0x000fe80000100a00 */
[----:B------:R-:W-:Y:S04]  /*2d9e0*/  STL.64 [R1+0x2200], R112 ;  /* 0x0022007001007387 */ /* 0x000fe80000100a00 */
[----:B------:R-:W-:Y:S04]  /*2d9f0*/  STL.64 [R1+0x2208], R114 ;  /* 0x0022087201007387 */ /* 0x000fe80000100a00 */
[----:B------:R-:W-:Y:S04]  /*2da00*/  STL.64 [R1+0x2300], R84 ;  /* 0x0023005401007387 */ /* 0x000fe80000100a00 */
[----:B------:R1:W-:Y:S02]  /*2da10*/  STL.64 [R1+0x2308], R86 ;  /* 0x0023085601007387 */ /* 0x0003e40000100a00 */
[C---:B-1----:R-:W-:Y:S08]  /*2da20*/  HMMA.1688.F32.TF32 R84, R108.reuse, R194, R136 ;  /* 0x000000c26c54723c */ /* 0x042ff00000081088 */
[C---:B------:R-:W-:Y:S11]  /*2da30*/  HMMA.1688.F32.TF32 R116, R108.reuse, R22, R196 ;  /* 0x000000166c74723c */ /* 0x040ff600000810c4 */
[----:B------:R-:W-:Y:S05]  /*2da40*/  @!UPT UIADD3 URZ, URZ, URZ, URZ ;  /* 0x0000003f3f3ff290 */ /* 0x000fea000fffe03f */
[----:B------:R-:W-:Y:S02]  /*2da50*/  IMAD.MOV.U32 R165, RZ, RZ, R84 ;  /* 0x000000ffffa57224 */ /* 0x000fe400078e0054 */
[----:B------:R-:W-:Y:S02]  /*2da60*/  IMAD.MOV.U32 R164, RZ, RZ, R85 ;  /* 0x000000ffffa47224 */ /* 0x000fe400078e0055 */
[----:B------:R-:W-:Y:S02]  /*2da70*/  IMAD.MOV.U32 R161, RZ, RZ, R86 ;  /* 0x000000ffffa17224 */ /* 0x000fe400078e0056 */
[----:B------:R-:W-:Y:S02]  /*2da80*/  IMAD.MOV.U32 R160, RZ, RZ, R87 ;  /* 0x000000ffffa07224 */ /* 0x000fe400078e0057 */
[C---:B------:R-:W-:Y:S08]  /*2da90*/  HMMA.1688.F32.TF32 R84, R108.reuse, R190, R104 ;  /* 0x000000be6c54723c */ /* 0x040ff00000081068 */
[C---:B------:R-:W-:Y:S08]  /*2daa0*/  HMMA.1688.F32.TF32 R112, R108.reuse, R18, R140 ;  /* 0x000000126c70723c */ /* 0x040ff0000008108c */
[----:B------:R-:W-:Y:S08]  /*2dab0*/  HMMA.1688.F32.TF32 R104, R108, R186, R132 ;  /* 0x000000ba6c68723c */ /* 0x000ff00000081084 */
[----:B------:R-:W-:-:S02]  /*2dac0*/  IMAD.MOV.U32 R173, RZ, RZ, R84 ;  /* 0x000000ffffad7224 */ /* 0x000fc400078e0054 */
[----:B------:R-:W-:Y:S02]  /*2dad0*/  IMAD.MOV.U32 R172, RZ, RZ, R85 ;  /* 0x000000ffffac7224 */ /* 0x000fe400078e0055 */
[----:B------:R-:W-:Y:S02]  /*2dae0*/  IMAD.MOV.U32 R169, RZ, RZ, R86 ;  /* 0x000000ffffa97224 */ /* 0x000fe400078e0056 */
[----:B------:R-:W-:Y:S02]  /*2daf0*/  IMAD.MOV.U32 R168, RZ, RZ, R87 ;  /* 0x000000ffffa87224 */ /* 0x000fe400078e0057 */
[C---:B------:R-:W-:Y:S01]  /*2db00*/  HMMA.1688.F32.TF32 R84, R108.reuse, R182, R100 ;  /* 0x000000b66c54723c */ /* 0x040fe20000081064 */
[----:B------:R-:W-:Y:S04]  /*2db10*/  STL.64 [R1+0x2320], R116 ;  /* 0x0023207401007387 */ /* 0x000fe80000100a00 */
[----:B------:R-:W-:Y:S04]  /*2db20*/  STL.64 [R1+0x2328], R118 ;  /* 0x0023287601007387 */ /* 0x000fe80000100a00 */
[----:B------:R-:W-:Y:S04]  /*2db30*/  STL.64 [R1+0x2590], R112 ;  /* 0x0025907001007387 */ /* 0x000fe80000100a00 */
[----:B------:R-:W-:Y:S04]  /*2db40*/  STL.64 [R1+0x2598], R114 ;  /* 0x0025987201007387 */ /* 0x000fe80000100a00 */
[----:B------:R-:W-:Y:S04]  /*2db50*/  STL [R1+0x3c24], R160 ;  /* 0x003c24a001007387 */ /* 0x000fe80000100800 */
[----:B------:R-:W-:Y:S04]  /*2db60*/  STL [R1+0x3c20], R161 ;  /* 0x003c20a101007387 */ /* 0x000fe80000100800 */
[----:B------:R-:W-:Y:S04]  /*2db70*/  STL [R1+0x3c1c], R164 ;  /* 0x003c1ca401007387 */ /* 0x000fe80000100800 */
[----:B------:R-:W-:Y:S04]  /*2db80*/  STL [R1+0x3c18], R165 ;  /* 0x003c18a501007387 */ /* 0x000fe80000100800 */
[----:B------:R-:W-:Y:S01]  /*2db90*/  STL [R1+0x3c34], R168 ;  /* 0x003c34a801007387 */ /* 0x000fe20000100800 */
[C---:B------:R-:W-:Y:S03]  /*2dba0*/  HMMA.1688.F32.TF32 R100, R108.reuse, R178, R96 ;  /* 0x000000b26c64723c */ /* 0x040fe60000081060 */
[----:B------:R-:W-:Y:S04]  /*2dbb0*/  STL [R1+0x3c30], R169 ;  /* 0x003c30a901007387 */ /* 0x000fe80000100800 */
[----:B------:R-:W-:Y:S01]  /*2dbc0*/  STL [R1+0x3c2c], R172 ;  /* 0x003c2cac01007387 */ /* 0x000fe20000100800 */
[C---:B------:R-:W-:Y:S03]  /*2dbd0*/  HMMA.1688.F32.TF32 R96, R108.reuse, R174, R92 ;  /* 0x000000ae6c60723c */ /* 0x040fe6000008105c */
[----:B------:R-:W-:Y:S04]  /*2dbe0*/  STL [R1+0x3c28], R173 ;  /* 0x003c28ad01007387 */ /* 0x000fe80000100800 */
[----:B------:R-:W-:Y:S04]  /*2dbf0*/  STL.64 [R1+0x2950], R104 ;  /* 0x0029506801007387 */ /* 0x000fe80000100a00 */
        /* <DEDUP_REMOVED lines=13> */
[----:B------:R-:W-:Y:S04]  /*2dcd0*/  STL.64 [R1+0x2900], R92 ;  /* 0x0029005c01007387 */ /* 0x000fe80000100a00 */
[----:B------:R-:W-:Y:S04]  /*2dce0*/  STL.64 [R1+0x2908], R94 ;  /* 0x0029085e01007387 */ /* 0x000fe80000100a00 */
[----:B------:R-:W2:Y:S04]  /*2dcf0*/  LDL.LU R244, [R1+0x690] ;  /* 0x0006900001f47983 */ /* 0x000ea80000300800 */
[----:B------:R1:W-:Y:S04]  /*2dd00*/  STL.64 [R1+0x28f0], R88 ;  /* 0x0028f05801007387 */ /* 0x0003e80000100a00 */
[----:B------:R3:W-:Y:S05]  /*2dd10*/  STL.64 [R1+0x28f8], R90 ;  /* 0x0028f85a01007387 */ /* 0x0007ea0000100a00 */
[----:B------:R-:W-:Y:S04]  /*2dd20*/  STL.64 [R1+0x28e0], R84 ;  /* 0x0028e05401007387 */ /* 0x000fe80000100a00 */
[----:B------:R-:W-:Y:S04]  /*2dd30*/  STL.64 [R1+0x28e8], R86 ;  /* 0x0028e85601007387 */ /* 0x000fe80000100a00 */
[----:B------:R-:W2:Y:S04]  /*2dd40*/  LDL.LU R245, [R1+0x694] ;  /* 0x0006940001f57983 */ /* 0x000ea80000300800 */
[----:B------:R-:W2:Y:S04]  /*2dd50*/  LDL.LU R246, [R1+0x698] ;  /* 0x0006980001f67983 */ /* 0x000ea80000300800 */
[----:B------:R-:W2:Y:S04]  /*2dd60*/  LDL.LU R247, [R1+0x69c] ;  /* 0x00069c0001f77983 */ /* 0x000ea80000300800 */
[----:B------:R-:W4:Y:S04]  /*2dd70*/  LDL.LU R236, [R1+0x710] ;  /* 0x0007100001ec7983 */ /* 0x000f280000300800 */
[----:B------:R-:W4:Y:S04]  /*2dd80*/  LDL.LU R237, [R1+0x714] ;  /* 0x0007140001ed7983 */ /* 0x000f280000300800 */
[----:B------:R-:W4:Y:S04]  /*2dd90*/  LDL.LU R238, [R1+0x718] ;  /* 0x0007180001ee7983 */ /* 0x000f280000300800 */
[----:B------:R-:W4:Y:S04]  /*2dda0*/  LDL.LU R239, [R1+0x71c] ;  /* 0x00071c0001ef7983 */ /* 0x000f280000300800 */
[----:B-1----:R-:W2:Y:S04]  /*2ddb0*/  LDL.LU R88, [R1+0x790] ;  /* 0x0007900001587983 */ /* 0x002ea80000300800 */
[----:B------:R-:W2:Y:S04]  /*2ddc0*/  LDL.LU R89, [R1+0x794] ;  /* 0x0007940001597983 */ /* 0x000ea80000300800 */
[----:B---3--:R-:W2:Y:S04]  /*2ddd0*/  LDL.LU R90, [R1+0x798] ;  /* 0x00079800015a7983 */ /* 0x008ea80000300800 */
[----:B------:R-:W2:Y:S04]  /*2dde0*/  LDL.LU R91, [R1+0x79c] ;  /* 0x00079c00015b7983 */ /* 0x000ea80000300800 */
[----:B------:R-:W3:Y:S04]  /*2ddf0*/  LDL.LU R96, [R1+0x970] ;  /* 0x0009700001607983 */ /* 0x000ee80000300800 */
[----:B------:R-:W3:Y:S04]  /*2de00*/  LDL.LU R97, [R1+0x974] ;  /* 0x0009740001617983 */ /* 0x000ee80000300800 */
[----:B------:R-:W3:Y:S04]  /*2de10*/  LDL.LU R98, [R1+0x978] ;  /* 0x0009780001627983 */ /* 0x000ee80000300800 */
[----:B------:R-:W3:Y:S04]  /*2de20*/  LDL.LU R99, [R1+0x97c] ;  /* 0x00097c0001637983 */ /* 0x000ee80000300800 */
        /* <DEDUP_REMOVED lines=41> */
[----:B------:R-:W4:Y:S04]  /*2e0c0*/  LDL.LU R129, [R1+0x5c4] ;  /* 0x0005c40001817983 */ /* 0x000f280000300800 */
[----:B------:R-:W4:Y:S04]  /*2e0d0*/  LDL.LU R130, [R1+0x5c8] ;  /* 0x0005c80001827983 */ /* 0x000f280000300800 */
[----:B------:R-:W4:Y:S01]  /*2e0e0*/  LDL.LU R131, [R1+0x5cc] ;  /* 0x0005cc0001837983 */ /* 0x000f220000300800 */
[----:B------:R-:W-:-:S02]  /*2e0f0*/  IMAD.MOV.U32 R232, RZ, RZ, R14 ;  /* 0x000000ffffe87224 */ /* 0x000fc400078e000e */
[----:B------:R-:W-:Y:S02]  /*2e100*/  IMAD.MOV.U32 R233, RZ, RZ, R15 ;  /* 0x000000ffffe97224 */ /* 0x000fe400078e000f */
[----:B------:R-:W-:Y:S02]  /*2e110*/  IMAD.MOV.U32 R234, RZ, RZ, R154 ;  /* 0x000000ffffea7224 */ /* 0x000fe400078e009a */
[----:B------:R-:W-:Y:S02]  /*2e120*/  IMAD.MOV.U32 R235, RZ, RZ, R155 ;  /* 0x000000ffffeb7224 */ /* 0x000fe400078e009b */
[----:B--2---:R-:W-:Y:S02]  /*2e130*/  IMAD.MOV.U32 R127, RZ, RZ, R11 ;  /* 0x000000ffff7f7224 */ /* 0x004fe400078e000b */
[----:B---3--:R-:W-:Y:S02]  /*2e140*/  IMAD.MOV.U32 R126, RZ, RZ, R10 ;  /* 0x000000ffff7e7224 */ /* 0x008fe400078e000a */
[----:B----4-:R-:W-:-:S02]  /*2e150*/  IMAD.MOV.U32 R124, RZ, RZ, R6 ;  /* 0x000000ffff7c7224 */ /* 0x010fc400078e0006 */
[----:B------:R-:W2:Y:S01]  /*2e160*/  LDL.LU R6, [R1+0x428c] ;  /* 0x00428c0001067983 */ /* 0x000ea20000300800 */
[----:B------:R-:W-:-:S03]  /*2e170*/  IMAD.MOV.U32 R125, RZ, RZ, R7 ;  /* 0x000000ffff7d7224 */ /* 0x000fc600078e0007 */
[----:B------:R-:W2:Y:S04]  /*2e180*/  LDL.LU R7, [R1+0x4288] ;  /* 0x0042880001077983 */ /* 0x000ea80000300800 */
[----:B------:R-:W3:Y:S04]  /*2e190*/  LDL.LU R10, [R1+0x4284] ;  /* 0x00428400010a7983 */ /* 0x000ee80000300800 */
[----:B------:R-:W3:Y:S04]  /*2e1a0*/  LDL.LU R11, [R1+0x4280] ;  /* 0x00428000010b7983 */ /* 0x000ee80000300800 */
[----:B------:R-:W4:Y:S04]  /*2e1b0*/  LDL.LU R14, [R1+0x427c] ;  /* 0x00427c00010e7983 */ /* 0x000f280000300800 */
[----:B------:R-:W4:Y:S04]  /*2e1c0*/  LDL.LU R15, [R1+0x4278] ;  /* 0x00427800010f7983 */ /* 0x000f280000300800 */
[----:B------:R-:W2:Y:S04]  /*2e1d0*/  LDL.LU R154, [R1+0x4274] ;  /* 0x00427400019a7983 */ /* 0x000ea80000300800 */
[----:B------:R-:W2:Y:S04]  /*2e1e0*/  LDL.LU R155, [R1+0x4270] ;  /* 0x00427000019b7983 */ /* 0x000ea80000300800 */
[----:B------:R-:W3:Y:S04]  /*2e1f0*/  LDL.LU R220, [R1+0x1b60] ;  /* 0x001b600001dc7983 */ /* 0x000ee80000300800 */
        /* <DEDUP_REMOVED lines=24> */
[----:B------:R-:W3:Y:S01]  /*2e380*/  LDL.LU R249, [R1+0x5a4] ;  /* 0x0005a40001f97983 */ /* 0x000ee20000300800 */
[----:B------:R-:W-:-:S02]  /*2e390*/  IMAD.MOV.U32 R73, RZ, RZ, R80 ;  /* 0x000000ffff497224 */ /* 0x000fc400078e0050 */
[----:B------:R-:W-:Y:S01]  /*2e3a0*/  IMAD.MOV.U32 R72, RZ, RZ, R81 ;  /* 0x000000ffff487224 */ /* 0x000fe200078e0051 */
[----:B------:R-:W-:Y:S01]  /*2e3b0*/  LDS R80, [R3+0x4080] ;  /* 0x0040800003507984 */ /* 0x000fe20000000800 */
[----:B------:R-:W-:Y:S02]  /*2e3c0*/  IMAD.MOV.U32 R69, RZ, RZ, R82 ;  /* 0x000000ffff457224 */ /* 0x000fe400078e0052 */
[----:B------:R-:W-:Y:S01]  /*2e3d0*/  IMAD.MOV.U32 R68, RZ, RZ, R83 ;  /* 0x000000ffff447224 */ /* 0x000fe200078e0053 */
[----:B------:R-:W-:Y:S04]  /*2e3e0*/  LDS R82, [R3+0x6080] ;  /* 0x0060800003527984 */ /* 0x000fe80000000800 */
[----:B------:R-:W-:Y:S04]  /*2e3f0*/  LDS R81, [R240+0x4080] ;  /* 0x00408000f0517984 */ /* 0x000fe80000000800 */
[----:B------:R-:W1:Y:S01]  /*2e400*/  LDS R83, [R240+0x6080] ;  /* 0x00608000f0537984 */ /* 0x000e620000000800 */
[----:B------:R-:W-:-:S02]  /*2e410*/  IMAD.MOV.U32 R250, RZ, RZ, R243 ;  /* 0x000000fffffa7224 */ /* 0x000fc400078e00f3 */
[----:B------:R-:W-:Y:S01]  /*2e420*/  IMAD.MOV.U32 R251, RZ, RZ, R242 ;  /* 0x000000fffffb7224 */ /* 0x000fe200078e00f2 */
[----:B-1----:R-:W-:Y:S08]  /*2e430*/  HMMA.1688.F32.TF32 R100, R80, R38, R100 ;  /* 0x000000265064723c */ /* 0x002ff00000081064 */
[C---:B--2---:R-:W-:Y:S08]  /*2e440*/  HMMA.1688.F32.TF32 R112, R108.reuse, R154, R124 ;  /* 0x0000009a6c70723c */ /* 0x044ff0000008107c */
[C---:B----4-:R-:W-:Y:S08]  /*2e450*/  HMMA.1688.F32.TF32 R116, R108.reuse, R14, R128 ;  /* 0x0000000e6c74723c */ /* 0x050ff00000081080 */
[C---:B---3--:R-:W-:Y:S07]  /*2e460*/  HMMA.1688.F32.TF32 R84, R108.reuse, R10, R232 ;  /* 0x0000000a6c54723c */ /* 0x048fee00000810e8 */
[----:B------:R-:W-:Y:S04]  /*2e470*/  STL.64 [R1+0x28d0], R112 ;  /* 0x0028d07001007387 */ /* 0x000fe80000100a00 */
[----:B------:R1:W-:Y:S02]  /*2e480*/  STL.64 [R1+0x28d8], R114 ;  /* 0x0028d87201007387 */ /* 0x0003e40000100a00 */
[----:B-1----:R-:W-:Y:S08]  /*2e490*/  HMMA.1688.F32.TF32 R112, R108, R6, R228 ;  /* 0x000000066c70723c */ /* 0x002ff000000810e4 */
[C---:B------:R-:W-:Y:S01]  /*2e4a0*/  HMMA.1688.F32.TF32 R108, R80.reuse, R78, R224 ;  /* 0x0000004e506c723c */ /* 0x040fe200000810e0 */
[----:B------:R-:W-:Y:S04]  /*2e4b0*/  STL.64 [R1+0x28c0], R116 ;  /* 0x0028c07401007387 */ /* 0x000fe80000100a00 */
[----:B------:R1:W-:Y:S04]  /*2e4c0*/  STL.64 [R1+0x28c8], R118 ;  /* 0x0028c87601007387 */ /* 0x0003e80000100a00 */
[----:B------:R-:W-:Y:S04]  /*2e4d0*/  STL.64 [R1+0x28b0], R84 ;  /* 0x0028b05401007387 */ /* 0x000fe80000100a00 */
[----:B------:R-:W-:Y:S04]  /*2e4e0*/  STL.64 [R1+0x28b8], R86 ;  /* 0x0028b85601007387 */ /* 0x000fe80000100a00 */
[----:B------:R-:W-:Y:S01]  /*2e4f0*/  STL.64 [R1+0x2890], R112 ;  /* 0x0028907001007387 */ /* 0x000fe20000100a00 */
[C---:B-1----:R-:W-:Y:S03]  /*2e500*/  HMMA.1688.F32.TF32 R116, R80.reuse, R70, R220 ;  /* 0x000000465074723c */ /* 0x042fe600000810dc */
[----:B------:R1:W-:Y:S04]  /*2e510*/  STL.64 [R1+0x2898], R114 ;  /* 0x0028987201007387 */ /* 0x0003e80000100a00 */
[----:B------:R-:W-:Y:S04]  /*2e520*/  STL.64 [R1+0x1320], R108 ;  /* 0x0013206c01007387 */ /* 0x000fe80000100a00 */
[----:B------:R2:W-:Y:S01]  /*2e530*/  STL.64 [R1+0x1328], R110 ;  /* 0x0013286e01007387 */ /* 0x0005e20000100a00 */
[C---:B-1----:R-:W-:Y:S03]  /*2e540*/  HMMA.1688.F32.TF32 R112, R80.reuse, R146, R216 ;  /* 0x000000925070723c */ /* 0x042fe600000810d8 */
[----:B------:R-:W-:Y:S04]  /*2e550*/  LDS R84, [R3+0x4100] ;  /* 0x0041000003547984 */ /* 0x000fe80000000800 */
[----:B------:R-:W-:Y:S01]  /*2e560*/  LDS R86, [R3+0x6100] ;  /* 0x0061000003567984 */ /* 0x000fe20000000800 */
[C---:B--2---:R-:W-:Y:S03]  /*2e570*/  HMMA.1688.F32.TF32 R108, R80.reuse, R74, R212 ;  /* 0x0000004a506c723c */ /* 0x044fe600000810d4 */
[----:B------:R-:W-:Y:S04]  /*2e580*/  STL.64 [R1+0x1350], R116 ;  /* 0x0013507401007387 */ /* 0x000fe80000100a00 */
[----:B------:R1:W-:Y:S01]  /*2e590*/  STL.64 [R1+0x1358], R118 ;  /* 0x0013587601007387 */ /* 0x0003e20000100a00 */
[C---:B------:R-:W-:Y:S03]  /*2e5a0*/  HMMA.1688.F32.TF32 R96, R80.reuse, R34, R96 ;  /* 0x000000225060723c */ /* 0x040fe60000081060 */
[----:B------:R-:W-:Y:S04]  /*2e5b0*/  LDS R85, [R240+0x4100] ;  /* 0x00410000f0557984 */ /* 0x000fe80000000800 */
[----:B------:R-:W2:Y:S04]  /*2e5c0*/  LDS R87, [R240+0x6100] ;  /* 0x00610000f0577984 */ /* 0x000ea80000000800 */
[----:B------:R-:W-:Y:S01]  /*2e5d0*/  STL.64 [R1+0x1360], R112 ;  /* 0x0013607001007387 */ /* 0x000fe20000100a00 */
[C---:B-1----:R-:W-:Y:S03]  /*2e5e0*/  HMMA.1688.F32.TF32 R116, R80.reuse, R150, R208 ;  /* 0x000000965074723c */ /* 0x042fe600000810d0 */
[----:B------:R1:W-:Y:S04]  /*2e5f0*/  STL.64 [R1+0x1368], R114 ;  /* 0x0013687201007387 */ /* 0x0003e80000100a00 */
[----:B------:R-:W-:Y:S04]  /*2e600*/  STL.64 [R1+0x1460], R108 ;  /* 0x0014606c01007387 */ /* 0x000fe80000100a00 */
[----:B------:R3:W-:Y:S01]  /*2e610*/  STL.64 [R1+0x1468], R110 ;  /* 0x0014686e01007387 */ /* 0x0007e20000100a00 */
[C---:B-1----:R-:W-:Y:S08]  /*2e620*/  HMMA.1688.F32.TF32 R112, R80.reuse, R66, R204 ;  /* 0x000000425070723c */ /* 0x042ff000000810cc */
[----:B---3--:R-:W-:Y:S03]  /*2e630*/  HMMA.1688.F32.TF32 R108, R80, R62, R200 ;  /* 0x0000003e506c723c */ /* 0x008fe600000810c8 */
[----:B------:R-:W-:Y:S04]  /*2e640*/  STL.64 [R1+0x1490], R116 ;  /* 0x0014907401007387 */ /* 0x000fe80000100a00 */
[----:B------:R-:W-:Y:S08]  /*2e650*/  STL.64 [R1+0x1498], R118 ;  /* 0x0014987601007387 */ /* 0x000ff00000100a00 */
[----:B------:R-:W-:Y:S04]  /*2e660*/  STL.64 [R1+0x1510], R112 ;  /* 0x0015107001007387 */ /* 0x000fe80000100a00 */
[----:B------:R-:W-:Y:S04]  /*2e670*/  STL.64 [R1+0x1518], R114 ;  /* 0x0015187201007387 */ /* 0x000fe80000100a00 */
[----:B------:R1:W-:Y:S01]  /*2e680*/  STL.64 [R1+0x15b0], R108 ;  /* 0x0015b06c01007387 */ /* 0x0003e20000100a00 */
[----:B------:R-:W-:-:S02]  /*2e690*/  IMAD.MOV.U32 R243, RZ, RZ, R110 ;  /* 0x000000fffff37224 */ /* 0x000fc400078e006e */
[----:B------:R-:W-:Y:S02]  /*2e6a0*/  IMAD.MOV.U32 R242, RZ, RZ, R111 ;  /* 0x000000fffff27224 */ /* 0x000fe400078e006f */
[C---:B-1----:R-:W-:Y:S03]  /*2e6b0*/  HMMA.1688.F32.TF32 R108, R80.reuse, R58, R196 ;  /* 0x0000003a506c723c */ /* 0x042fe600000810c4 */
[----:B------:R-:W-:Y:S04]  /*2e6c0*/  STL [R1+0x3e54], R242 ;  /* 0x003e54f201007387 */ /* 0x000fe80000100800 */
[----:B------:R-:W-:Y:S01]  /*2e6d0*/  STL [R1+0x3e50], R243 ;  /* 0x003e50f301007387 */ /* 0x000fe20000100800 */
[C---:B------:R-:W-:Y:S08]  /*2e6e0*/  HMMA.1688.F32.TF32 R116, R80.reuse, R54, R140 ;  /* 0x000000365074723c */ /* 0x040ff0000008108c */
[C---:B------:R-:W-:Y:S07]  /*2e6f0*/  HMMA.1688.F32.TF32 R112, R80.reuse, R50, R136 ;  /* 0x000000325070723c */ /* 0x040fee0000081088 */
[----:B------:R-:W-:Y:S04]  /*2e700*/  STL.64 [R1+0x1660], R108 ;  /* 0x0016606c01007387 */ /* 0x000fe80000100a00 */
[----:B------:R1:W-:Y:S01]  /*2e710*/  STL.64 [R1+0x1668], R110 ;  /* 0x0016686e01007387 */ /* 0x0003e20000100a00 */
[C---:B------:R-:W-:Y:S08]  /*2e720*/  HMMA.1688.F32.TF32 R92, R80.reuse, R30, R92 ;  /* 0x0000001e505c723c */ /* 0x040ff0000008105c */
[C---:B-1----:R-:W-:Y:S08]  /*2e730*/  HMMA.1688.F32.TF32 R108, R80.reuse, R46, R104 ;  /* 0x0000002e506c723c */ /* 0x042ff00000081068 */
[C---:B------:R-:W-:Y:S08]  /*2e740*/  HMMA.1688.F32.TF32 R104, R80.reuse, R42, R132 ;  /* 0x0000002a5068723c */ /* 0x040ff00000081084 */
[C---:B------:R-:W-:Y:S01]  /*2e750*/  HMMA.1688.F32.TF32 R88, R80.reuse, R26, R88 ;  /* 0x0000001a5058723c */ /* 0x040fe20000081058 */
[----:B------:R-:W-:Y:S04]  /*2e760*/  STL.64 [R1+0x16d0], R116 ;  /* 0x0016d07401007387 */ /* 0x000fe80000100a00 */
        /* <DEDUP_REMOVED lines=10> */
[----:B------:R1:W-:Y:S04]  /*2e810*/  STL.64 [R1+0x1f98], R98 ;  /* 0x001f986201007387 */ /* 0x0003e80000100a00 */
[----:B------:R-:W-:Y:S04]  /*2e820*/  STL.64 [R1+0x20a0], R92 ;  /* 0x0020a05c01007387 */ /* 0x000fe80000100a00 */
[----:B------:R3:W-:Y:S01]  /*2e830*/  STL.64 [R1+0x20a8], R94 ;  /* 0x0020a85e01007387 */ /* 0x0007e20000100a00 */
[C---:B-1----:R-:W-:Y:S03]  /*2e840*/  HMMA.1688.F32.TF32 R96, R80.reuse, R22, R236 ;  /* 0x000000165060723c */ /* 0x042fe600000810ec */
[----:B------:R-:W-:Y:S04]  /*2e850*/  STL.64 [R1+0x20d0], R88 ;  /* 0x0020d05801007387 */ /* 0x000fe80000100a00 */
[----:B------:R1:W-:Y:S01]  /*2e860*/  STL.64 [R1+0x20d8], R90 ;  /* 0x0020d85a01007387 */ /* 0x0003e20000100a00 */
[C---:B---3--:R-:W-:Y:S08]  /*2e870*/  HMMA.1688.F32.TF32 R92, R80.reuse, R18, R244 ;  /* 0x00000012505c723c */ /* 0x048ff000000810f4 */
[C---:B-1----:R-:W-:Y:S07]  /*2e880*/  HMMA.1688.F32.TF32 R88, R80.reuse, R194, R248 ;  /* 0x000000c25058723c */ /* 0x042fee00000810f8 */
[----:B------:R-:W-:Y:S04]  /*2e890*/  STL.64 [R1+0x21f0], R96 ;  /* 0x0021f06001007387 */ /* 0x000fe80000100a00 */
[----:B------:R-:W-:Y:S04]  /*2e8a0*/  STL.64 [R1+0x21f8], R98 ;  /* 0x0021f86201007387 */ /* 0x000fe80000100a00 */
[----:B------:R-:W3:Y:S04]  /*2e8b0*/  LDL.LU R244, [R1+0xa00] ;  /* 0x000a000001f47983 */ /* 0x000ee80000300800 */
[----:B------:R-:W-:Y:S04]  /*2e8c0*/  STL.64 [R1+0x2220], R92 ;  /* 0x0022205c01007387 */ /* 0x000fe80000100a00 */
[----:B------:R-:W-:Y:S04]  /*2e8d0*/  STL.64 [R1+0x2228], R94 ;  /* 0x0022285e01007387 */ /* 0x000fe80000100a00 */
[----:B------:R1:W-:Y:S04]  /*2e8e0*/  STL.64 [R1+0x2710], R88 ;  /* 0x0027105801007387 */ /* 0x0003e80000100a00 */
[----:B------:R4:W-:Y:S04]  /*2e8f0*/  STL.64 [R1+0x2718], R90 ;  /* 0x0027185a01007387 */ /* 0x0009e80000100a00 */
[----:B------:R-:W3:Y:S04]  /*2e900*/  LDL.LU R245, [R1+0xa04] ;  /* 0x000a040001f57983 */ /* 0x000ee80000300800 */
[----:B------:R-:W3:Y:S04]  /*2e910*/  LDL.LU R246, [R1+0xa08] ;  /* 0x000a080001f67983 */ /* 0x000ee80000300800 */
[----:B------:R-:W3:Y:S04]  /*2e920*/  LDL.LU R247, [R1+0xa0c] ;  /* 0x000a0c0001f77983 */ /* 0x000ee80000300800 */
[----:B------:R-:W2:Y:S04]  /*2e930*/  LDL.LU R236, [R1+0xa70] ;  /* 0x000a700001ec7983 */ /* 0x000ea80000300800 */
[----:B------:R-:W2:Y:S04]  /*2e940*/  LDL.LU R237, [R1+0xa74] ;  /* 0x000a740001ed7983 */ /* 0x000ea80000300800 */
[----:B------:R-:W2:Y:S04]  /*2e950*/  LDL.LU R238, [R1+0xa78] ;  /* 0x000a780001ee7983 */ /* 0x000ea80000300800 */
[----:B------:R-:W2:Y:S04]  /*2e960*/  LDL.LU R239, [R1+0xa7c] ;  /* 0x000a7c0001ef7983 */ /* 0x000ea80000300800 */
[----:B-1----:R-:W2:Y:S04]  /*2e970*/  LDL.LU R88, [R1+0xb00] ;  /* 0x000b000001587983 */ /* 0x002ea80000300800 */
[----:B------:R-:W2:Y:S04]  /*2e980*/  LDL.LU R89, [R1+0xb04] ;  /* 0x000b040001597983 */ /* 0x000ea80000300800 */
[----:B----4-:R-:W2:Y:S04]  /*2e990*/  LDL.LU R90, [R1+0xb08] ;  /* 0x000b0800015a7983 */ /* 0x010ea80000300800 */
[----:B------:R-:W2:Y:S04]  /*2e9a0*/  LDL.LU R91, [R1+0xb0c] ;  /* 0x000b0c00015b7983 */ /* 0x000ea80000300800 */
[----:B------:R-:W4:Y:S04]  /*2e9b0*/  LDL.LU R96, [R1+0xcd0] ;  /* 0x000cd00001607983 */ /* 0x000f280000300800 */
[----:B------:R-:W4:Y:S04]  /*2e9c0*/  LDL.LU R97, [R1+0xcd4] ;  /* 0x000cd40001617983 */ /* 0x000f280000300800 */
[----:B------:R-:W4:Y:S04]  /*2e9d0*/  LDL.LU R98, [R1+0xcd8] ;  /* 0x000cd80001627983 */ /* 0x000f280000300800 */
[----:B------:R-:W4:Y:S04]  /*2e9e0*/  LDL.LU R99, [R1+0xcdc] ;  /* 0x000cdc0001637983 */ /* 0x000f280000300800 */
        /* <DEDUP_REMOVED lines=92> */
[C---:B--2---:R-:W-:Y:S11]  /*2efb0*/  HMMA.1688.F32.TF32 R108, R80.reuse, R190, R108 ;  /* 0x000000be506c723c */ /* 0x044ff6000008106c */
[----:B------:R-:W-:Y:S11]  /*2efc0*/  @!UPT UIADD3 URZ, URZ, URZ, URZ ;  /* 0x0000003f3f3ff290 */ /* 0x000ff6000fffe03f */
[----:B------:R-:W-:Y:S01]  /*2efd0*/  @!UPT UIADD3 URZ, URZ, URZ, URZ ;  /* 0x0000003f3f3ff290 */ /* 0x000fe2000fffe03f */
[----:B------:R-:W-:Y:S04]  /*2efe0*/  STL.64 [R1+0x2700], R108 ;  /* 0x0027006c01007387 */ /* 0x000fe80000100a00 */
[----:B------:R1:W-:Y:S02]  /*2eff0*/  STL.64 [R1+0x2708], R110 ;  /* 0x0027086e01007387 */ /* 0x0003e40000100a00 */
[C---:B-1----:R-:W-:Y:S08]  /*2f000*/  HMMA.1688.F32.TF32 R108, R80.reuse, R186, R112 ;  /* 0x000000ba506c723c */ /* 0x042ff00000081070 */
[C---:B---3--:R-:W-:Y:S08]  /*2f010*/  HMMA.1688.F32.TF32 R116, R80.reuse, R182, R116 ;  /* 0x000000b65074723c */ /* 0x048ff00000081074 */
[C---:B------:R-:W-:Y:S07]  /*2f020*/  HMMA.1688.F32.TF32 R112, R80.reuse, R178, R120 ;  /* 0x000000b25070723c */ /* 0x040fee0000081078 */
[----:B------:R-:W-:Y:S04]  /*2f030*/  STL.64 [R1+0x26f0], R108 ;  /* 0x0026f06c01007387 */ /* 0x000fe80000100a00 */
[----:B------:R1:W-:Y:S02]  /*2f040*/  STL.64 [R1+0x26f8], R110 ;  /* 0x0026f86e01007387 */ /* 0x0003e40000100a00 */
[C---:B-1----:R-:W-:Y:S02]  /*2f050*/  HMMA.1688.F32.TF32 R108, R80.reuse, R174, R124 ;  /* 0x000000ae506c723c */ /* 0x042fe4000008107c */
[----:B------:R-:W-:Y:S04]  /*2f060*/  STL.64 [R1+0x26e0], R116 ;  /* 0x0026e07401007387 */ /* 0x000fe80000100a00 */
[----:B------:R1:W-:Y:S04]  /*2f070*/  STL.64 [R1+0x26e8], R118 ;  /* 0x0026e87601007387 */ /* 0x0003e80000100a00 */
[----:B------:R-:W-:Y:S04]  /*2f080*/  STL.64 [R1+0x26d0], R112 ;  /* 0x0026d07001007387 */ /* 0x000fe80000100a00 */
[----:B------:R2:W-:Y:S01]  /*2f090*/  STL.64 [R1+0x26d8], R114 ;  /* 0x0026d87201007387 */ /* 0x0005e20000100a00 */
[C---:B-1----:R-:W-:Y:S08]  /*2f0a0*/  HMMA.1688.F32.TF32 R116, R80.reuse, R170, R128 ;  /* 0x000000aa5074723c */ /* 0x042ff00000081080 */
[----:B------:R-:W-:Y:S01]  /*2f0b0*/  STL.64 [R1+0x26c0], R108 ;  /* 0x0026c06c01007387 */ /* 0x000fe20000100a00 */
[C---:B--2---:R-:W-:Y:S03]  /*2f0c0*/  HMMA.1688.F32.TF32 R112, R80.reuse, R166, R232 ;  /* 0x000000a65070723c */ /* 0x044fe600000810e8 */
[----:B------:R1:W-:Y:S05]  /*2f0d0*/  STL.64 [R1+0x26c8], R110 ;  /* 0x0026c86e01007387 */ /* 0x0003ea0000100a00 */
[C---:B-1----:R-:W-:Y:S06]  /*2f0e0*/  HMMA.1688.F32.TF32 R108, R80.reuse, R162, R228 ;  /* 0x000000a2506c723c */ /* 0x042fec00000810e4 */
[----:B------:R-:W-:Y:S04]  /*2f0f0*/  STL.64 [R1+0x26b0], R116 ;  /* 0x0026b07401007387 */ /* 0x000fe80000100a00 */
[----:B------:R1:W-:Y:S05]  /*2f100*/  STL.64 [R1+0x26b8], R118 ;  /* 0x0026b87601007387 */ /* 0x0003ea0000100a00 */
[----:B------:R-:W-:Y:S04]  /*2f110*/  STL.64 [R1+0x26a0], R112 ;  /* 0x0026a07001007387 */ /* 0x000fe80000100a00 */
[----:B------:R2:W-:Y:S01]  /*2f120*/  STL.64 [R1+0x26a8], R114 ;  /* 0x0026a87201007387 */ /* 0x0005e20000100a00 */
[C---:B-1----:R-:W-:Y:S03]  /*2f130*/  HMMA.1688.F32.TF32 R116, R80.reuse, R158, R224 ;  /* 0x0000009e5074723c */ /* 0x042fe600000810e0 */
[----:B------:R-:W-:Y:S05]  /*2f140*/  STL.64 [R1+0x2690], R108 ;  /* 0x0026906c01007387 */ /* 0x000fea0000100a00 */
[C---:B--2---:R-:W-:Y:S01]  /*2f150*/  HMMA.1688.F32.TF32 R112, R80.reuse, R154, R220 ;  /* 0x0000009a5070723c */ /* 0x044fe200000810dc */
[----:B------:R4:W-:Y:S07]  /*2f160*/  STL.64 [R1+0x2698], R110 ;  /* 0x0026986e01007387 */ /* 0x0009ee0000100a00 */
[C---:B----4-:R-:W-:Y:S07]  /*2f170*/  HMMA.1688.F32.TF32 R108, R80.reuse, R14, R216 ;  /* 0x0000000e506c723c */ /* 0x050fee00000810d8 */
[----:B------:R-:W-:Y:S04]  /*2f180*/  STL.64 [R1+0x2680], R116 ;  /* 0x0026807401007387 */ /* 0x000fe80000100a00 */
[----:B------:R1:W-:Y:S04]  /*2f190*/  STL.64 [R1+0x2688], R118 ;  /* 0x0026887601007387 */ /* 0x0003e80000100a00 */
[----:B------:R-:W-:Y:S04]  /*2f1a0*/  STL.64 [R1+0x2670], R112 ;  /* 0x0026707001007387 */ /* 0x000fe80000100a00 */
[----:B------:R2:W-:Y:S01]  /*2f1b0*/  STL.64 [R1+0x2678], R114 ;  /* 0x0026787201007387 */ /* 0x0005e20000100a00 */
[C---:B-1----:R-:W-:Y:S03]  /*2f1c0*/  HMMA.1688.F32.TF32 R116, R80.reuse, R10, R212 ;  /* 0x0000000a5074723c */ /* 0x042fe600000810d4 */
[----:B------:R-:W-:Y:S05]  /*2f1d0*/  STL.64 [R1+0x2660], R108 ;  /* 0x0026606c01007387 */ /* 0x000fea0000100a00 */
[----:B--2---:R-:W-:Y:S01]  /*2f1e0*/  HMMA.1688.F32.TF32 R112, R80, R6, R208 ;  /* 0x000000065070723c */ /* 0x004fe200000810d0 */
[----:B------:R1:W-:Y:S04]  /*2f1f0*/  STL.64 [R1+0x2668], R110 ;  /* 0x0026686e01007387 */ /* 0x0003e80000100a00 */
[----:B------:R-:W-:Y:S03]  /*2f200*/  LDS R80, [R3+0x4180] ;  /* 0x0041800003507984 */ /* 0x000fe60000000800 */
[C---:B------:R-:W-:Y:S01]  /*2f210*/  HMMA.1688.F32.TF32 R88, R84.reuse, R46, R88 ;  /* 0x0000002e5458723c */ /* 0x040fe20000081058 */
[----:B------:R-:W-:Y:S04]  /*2f220*/  LDS R82, [R3+0x6180] ;  /* 0x0061800003527984 */ /* 0x000fe80000000800 */
[----:B------:R-:W-:Y:S03]  /*2f230*/  LDS R81, [R240+0x4180] ;  /* 0x00418000f0517984 */ /* 0x000fe60000000800 */
[C---:B-1----:R-:W-:Y:S01]  /*2f240*/  HMMA.1688.F32.TF32 R108, R84.reuse, R78, R204 ;  /* 0x0000004e546c723c */ /* 0x042fe200000810cc */
[----:B------:R-:W-:Y:S04]  /*2f250*/  STL.64 [R1+0x2650], R116 ;  /* 0x0026507401007387 */ /* 0x000fe80000100a00 */
[----:B------:R1:W-:Y:S04]  /*2f260*/  STL.64 [R1+0x2658], R118 ;  /* 0x0026587601007387 */ /* 0x0003e80000100a00 */
[----:B------:R-:W-:Y:S04]  /*2f270*/  STL.64 [R1+0x2630], R112 ;  /* 0x0026307001007387 */ /* 0x000fe80000100a00 */
[----:B------:R2:W-:Y:S01]  /*2f280*/  STL.64 [R1+0x2638], R114 ;  /* 0x0026387201007387 */ /* 0x0005e20000100a00 */
[C---:B-1----:R-:W-:Y:S03]  /*2f290*/  HMMA.1688.F32.TF32 R116, R84.reuse, R70, R200 ;  /* 0x000000465474723c */ /* 0x042fe600000810c8 */
[----:B------:R-:W1:Y:S06]  /*2f2a0*/  LDS R83, [R240+0x6180] ;  /* 0x00618000f0537984 */ /* 0x000e6c0000000800 */
[----:B------:R-:W-:Y:S01]  /*2f2b0*/  STL.64 [R1+0x10a0], R108 ;  /* 0x0010a06c01007387 */ /* 0x000fe20000100a00 */
[C---:B--2---:R-:W-:Y:S03]  /*2f2c0*/  HMMA.1688.F32.TF32 R112, R84.reuse, R146, R196 ;  /* 0x000000925470723c */ /* 0x044fe600000810c4 */
[----:B------:R2:W-:Y:S05]  /*2f2d0*/  STL.64 [R1+0x10a8], R110 ;  /* 0x0010a86e01007387 */ /* 0x0005ea0000100a00 */
[C---:B--2---:R-:W-:Y:S05]  /*2f2e0*/  HMMA.1688.F32.TF32 R108, R84.reuse, R74, R140 ;  /* 0x0000004a546c723c */ /* 0x044fea000008108c */
[----:B------:R-:W-:Y:S04]  /*2f2f0*/  STL.64 [R1+0x1090], R116 ;  /* 0x0010907401007387 */ /* 0x000fe80000100a00 */
[----:B------:R2:W-:Y:S06]  /*2f300*/  STL.64 [R1+0x1098], R118 ;  /* 0x0010987601007387 */ /* 0x0005ec0000100a00 */
[----:B------:R-:W-:Y:S04]  /*2f310*/  STL.64 [R1+0x10c0], R112 ;  /* 0x0010c07001007387 */ /* 0x000fe80000100a00 */
[----:B------:R3:W-:Y:S01]  /*2f320*/  STL.64 [R1+0x10c8], R114 ;  /* 0x0010c87201007387 */ /* 0x0007e20000100a00 */
[C---:B--2---:R-:W-:Y:S03]  /*2f330*/  HMMA.1688.F32.TF32 R116, R84.reuse, R150, R136 ;  /* 0x000000965474723c */ /* 0x044fe60000081088 */
[----:B------:R-:W-:Y:S05]  /*2f340*/  STL.64 [R1+0x11d0], R108 ;  /* 0x0011d06c01007387 */ /* 0x000fea0000100a00 */
[C---:B---3--:R-:W-:Y:S01]  /*2f350*/  HMMA.1688.F32.TF32 R112, R84.reuse, R66, R104 ;  /* 0x000000425470723c */ /* 0x048fe20000081068 */
[----:B------:R2:W-:Y:S07]  /*2f360*/  STL.64 [R1+0x11d8], R110 ;  /* 0x0011d86e01007387 */ /* 0x0005ee0000100a00 */
[C---:B------:R-:W-:Y:S08]  /*2f370*/  HMMA.1688.F32.TF32 R104, R84.reuse, R58, R100 ;  /* 0x0000003a5468723c */ /* 0x040ff00000081064 */
[C---:B--2---:R-:W-:Y:S08]  /*2f380*/  HMMA.1688.F32.TF32 R108, R84.reuse, R62, R132 ;  /* 0x0000003e546c723c */ /* 0x044ff00000081084 */
[C---:B------:R-:W-:Y:S08]  /*2f390*/  HMMA.1688.F32.TF32 R100, R84.reuse, R54, R96 ;  /* 0x000000365464723c */ /* 0x040ff00000081060 */
[C---:B------:R-:W-:Y:S01]  /*2f3a0*/  HMMA.1688.F32.TF32 R96, R84.reuse, R50, R92 ;  /* 0x000000325460723c */ /* 0x040fe2000008105c */
[----:B------:R-:W-:Y:S04]  /*2f3b0*/  STL.64 [R1+0x1200], R116 ;  /* 0x0012007401007387 */ /* 0x000fe80000100a00 */
[----:B------:R-:W-:Y:S04]  /*2f3c0*/  STL.64 [R1+0x1208], R118 ;  /* 0x0012087601007387 */ /* 0x000fe80000100a00 */
[----:B------:R-:W-:Y:S04]  /*2f3d0*/  STL.64 [R1+0x1210], R112 ;  /* 0x0012107001007387 */ /* 0x000fe80000100a00 */
[----:B------:R-:W-:Y:S04]  /*2f3e0*/  STL.64 [R1+0x1218], R114 ;  /* 0x0012187201007387 */ /* 0x000fe80000100a00 */
[----:B------:R-:W-:Y:S04]  /*2f3f0*/  STL.64 [R1+0x12f0], R108 ;  /* 0x0012f06c01007387 */ /* 0x000fe80000100a00 */
[----:B------:R-:W-:Y:S01]  /*2f400*/  STL.64 [R1+0x12f8], R110 ;  /* 0x0012f86e01007387 */ /* 0x000fe20000100a00 */
[C---:B------:R-:W-:Y:S03]  /*2f410*/  HMMA.1688.F32.TF32 R92, R84.reuse, R42, R236 ;  /* 0x0000002a545c723c */ /* 0x040fe600000810ec */
        /* <DEDUP_REMOVED lines=8> */
[C---:B--2---:R-:W-:Y:S08]  /*2f4a0*/  HMMA.1688.F32.TF32 R96, R84.reuse, R38, R244 ;  /* 0x000000265460723c */ /* 0x044ff000000810f4 */
[----:B---3--:R-:W-:Y:S01]  /*2f4b0*/  HMMA.1688.F32.TF32 R88, R84, R34, R248 ;  /* 0x000000225458723c */ /* 0x008fe200000810f8 */
[----:B------:R2:W-:Y:S04]  /*2f4c0*/  STL.64 [R1+0x16c0], R92 ;  /* 0x0016c05c01007387 */ /* 0x0005e80000100a00 */
[----:B------:R-:W-:Y:S04]  /*2f4d0*/  STL.64 [R1+0x16c8], R94 ;  /* 0x0016c85e01007387 */ /* 0x000fe80000100a00 */
[----:B--2---:R-:W2:Y:S06]  /*2f4e0*/  LDL.LU R92, [R1+0x60] ;  /* 0x00006000015c7983 */ /* 0x004eac0000300800 */
[----:B------:R-:W-:Y:S04]  /*2f4f0*/  STL.64 [R1+0x1700], R96 ;  /* 0x0017006001007387 */ /* 0x000fe80000100a00 */
[----:B------:R3:W-:Y:S04]  /*2f500*/  STL.64 [R1+0x1708], R98 ;  /* 0x0017086201007387 */ /* 0x0007e80000100a00 */
[----:B------:R4:W-:Y:S04]  /*2f510*/  STL.64 [R1+0x1ab0], R88 ;  /* 0x001ab05801007387 */ /* 0x0009e80000100a00 */
[----:B------:R1:W-:Y:S04]  /*2f520*/  STL.64 [R1+0x1ab8], R90 ;  /* 0x001ab85a01007387 */ /* 0x0003e80000100a00 */
[----:B------:R-:W2:Y:S01]  /*2f530*/  LDL.LU R93, [R1+0x64] ;  /* 0x00006400015d7983 */ /* 0x000ea20000300800 */
[----:B---3--:R-:W-:-:S03]  /*2f540*/  IMAD.MOV.U32 R98, RZ, RZ, R60 ;  /* 0x000000ffff627224 */ /* 0x008fc600078e003c */
[----:B------:R-:W2:Y:S01]  /*2f550*/  LDL.LU R94, [R1+0x68] ;  /* 0x00006800015e7983 */ /* 0x000ea20000300800 */
[----:B------:R-:W-:-:S03]  /*2f560*/  IMAD.MOV.U32 R99, RZ, RZ, R61 ;  /* 0x000000ffff637224 */ /* 0x000fc600078e003d */
[----:B------:R-:W2:Y:S04]  /*2f570*/  LDL.LU R95, [R1+0x6c] ;  /* 0x00006c00015f7983 */ /* 0x000ea80000300800 */
        /* <DEDUP_REMOVED lines=66> */
[----:B----4-:R-:W4:Y:S04]  /*2f9a0*/  LDL.LU R88, [R1+0x1fa0] ;  /* 0x001fa00001587983 */ /* 0x010f280000300800 */
[----:B------:R-:W4:Y:S04]  /*2f9b0*/  LDL.LU R89, [R1+0x1fa4] ;  /* 0x001fa40001597983 */ /* 0x000f280000300800 */
[----:B-1----:R-:W4:Y:S04]  /*2f9c0*/  LDL.LU R90, [R1+0x1fa8] ;  /* 0x001fa800015a7983 */ /* 0x002f280000300800 */
[----:B------:R-:W4:Y:S04]  /*2f9d0*/  LDL.LU R91, [R1+0x1fac] ;  /* 0x001fac00015b7983 */ /* 0x000f280000300800 */
[----:B------:R-:W4:Y:S01]  /*2f9e0*/  LDL.LU R236, [R1+0x1e40] ;  /* 0x001e400001ec7983 */ /* 0x000f220000300800 */
[C---:B--2---:R-:W-:Y:S11]  /*2f9f0*/  HMMA.1688.F32.TF32 R108, R84.reuse, R30, R248 ;  /* 0x0000001e546c723c */ /* 0x044ff600000810f8 */
[----:B------:R-:W-:Y:S11]  /*2fa00*/  @!UPT UIADD3 URZ, URZ, URZ, URZ ;  /* 0x0000003f3f3ff290 */ /* 0x000ff6000fffe03f */
[----:B------:R-:W-:Y:S01]  /*2fa10*/  @!UPT UIADD3 URZ, URZ, URZ, URZ ;  /* 0x0000003f3f3ff290 */ /* 0x000fe2000fffe03f */
[----:B------:R-:W-:Y:S04]  /*2fa20*/  STL.64 [R1+0x1d50], R108 ;  /* 0x001d506c01007387 */ /* 0x000fe80000100a00 */
[----:B------:R3:W-:Y:S04]  /*2fa30*/  STL.64 [R1+0x1d58], R110 ;  /* 0x001d586e01007387 */ /* 0x0007e80000100a00 */
        /* <DEDUP_REMOVED lines=10> */
[----:B------:R-:W2:Y:S01]  /*2fae0*/  LDL.LU R251, [R1+0x1aec] ;  /* 0x001aec0001fb7983 */ /* 0x000ea20000300800 */
[C---:B---3--:R-:W-:Y:S08]  /*2faf0*/  HMMA.1688.F32.TF32 R108, R84.reuse, R26, R232 ;  /* 0x0000001a546c723c */ /* 0x048ff000000810e8 */
[C---:B------:R-:W-:Y:S08]  /*2fb00*/  HMMA.1688.F32.TF32 R116, R84.reuse, R22, R228 ;  /* 0x000000165474723c */ /* 0x040ff000000810e4 */
        /* <DEDUP_REMOVED lines=10> */
[C---:B---3--:R-:W-:Y:S03]  /*2fbb0*/  HMMA.1688.F32.TF32 R112, R84.reuse, R186, R212 ;  /* 0x000000ba5470723c */ /* 0x048fe600000810d4 */
        /* <DEDUP_REMOVED lines=8> */
[C---:B---3--:R-:W-:Y:S01]  /*2fc40*/  HMMA.1688.F32.TF32 R112, R84.reuse, R174, R200 ;  /* 0x000000ae5470723c */ /* 0x048fe200000810c8 */
[----:B------:R1:W-:Y:S07]  /*2fc50*/  STL.64 [R1+0x2498], R110 ;  /* 0x0024986e01007387 */ /* 0x0003ee0000100a00 */
[----:B-1----:R-:W-:Y:S07]  /*2fc60*/  HMMA.1688.F32.TF32 R108, R84, R170, R196 ;  /* 0x000000aa546c723c */ /* 0x002fee00000810c4 */
[----:B------:R-:W-:Y:S01]  /*2fc70*/  STL.64 [R1+0x2400], R116 ;  /* 0x0024007401007387 */ /* 0x000fe20000100a00 */
[----:B------:R-:W-:-:S02]  /*2fc80*/  IMAD.MOV.U32 R134, RZ, RZ, R61 ;  /* 0x000000ffff867224 */ /* 0x000fc400078e003d */
[----:B------:R-:W-:Y:S01]  /*2fc90*/  IMAD.MOV.U32 R135, RZ, RZ, R60 ;  /* 0x000000ffff877224 */ /* 0x000fe200078e003c */
[----:B------:R1:W-:Y:S04]  /*2fca0*/  STL.64 [R1+0x2408], R118 ;  /* 0x0024087601007387 */ /* 0x0003e80000100a00 */
[----:B------:R-:W-:Y:S04]  /*2fcb0*/  STL.64 [R1+0x23f0], R112 ;  /* 0x0023f07001007387 */ /* 0x000fe80000100a00 */
[----:B------:R3:W-:Y:S01]  /*2fcc0*/  STL.64 [R1+0x23f8], R114 ;  /* 0x0023f87201007387 */ /* 0x0007e20000100a00 */
[C---:B-1----:R-:W-:Y:S03]  /*2fcd0*/  HMMA.1688.F32.TF32 R116, R84.reuse, R166, R140 ;  /* 0x000000a65474723c */ /* 0x042fe6000008108c */
[----:B------:R-:W-:Y:S05]  /*2fce0*/  STL.64 [R1+0x2390], R108 ;  /* 0x0023906c01007387 */ /* 0x000fea0000100a00 */
[C---:B---3--:R-:W-:Y:S01]  /*2fcf0*/  HMMA.1688.F32.TF32 R112, R84.reuse, R162, R136 ;  /* 0x000000a25470723c */ /* 0x048fe20000081088 */
[----:B------:R1:W-:Y:S07]  /*2fd00*/  STL.64 [R1+0x2398], R110 ;  /* 0x0023986e01007387 */ /* 0x0003ee0000100a00 */
[C---:B------:R-:W-:Y:S08]  /*2fd10*/  HMMA.1688.F32.TF32 R100, R84.reuse, R14, R100 ;  /* 0x0000000e5464723c */ /* 0x040ff00000081064 */
[C---:B-1----:R-:W-:Y:S08]  /*2fd20*/  HMMA.1688.F32.TF32 R108, R84.reuse, R158, R104 ;  /* 0x0000009e546c723c */ /* 0x042ff00000081068 */
[C---:B------:R-:W-:Y:S08]  /*2fd30*/  HMMA.1688.F32.TF32 R104, R84.reuse, R154, R132 ;  /* 0x0000009a5468723c */ /* 0x040ff00000081084 */
[C---:B------:R-:W-:Y:S08]  /*2fd40*/  HMMA.1688.F32.TF32 R96, R84.reuse, R10, R96 ;  /* 0x0000000a5460723c */ /* 0x040ff00000081060 */
[----:B------:R-:W-:Y:S08]  /*2fd50*/  HMMA.1688.F32.TF32 R92, R84, R6, R92 ;  /* 0x00000006545c723c */ /* 0x000ff0000008105c */
[C---:B----4-:R-:W-:Y:S01]  /*2fd60*/  HMMA.1688.F32.TF32 R88, R80.reuse, R78, R88 ;  /* 0x0000004e5058723c */ /* 0x050fe20000081058 */
        /* <DEDUP_REMOVED lines=16> */
[----:B------:R-:W-:Y:S04]  /*2fe70*/  LDS R84, [R3+0x4200] ;  /* 0x0042000003547984 */ /* 0x000fe80000000800 */
[----:B------:R-:W-:Y:S04]  /*2fe80*/  LDS R86, [R3+0x6200] ;  /* 0x0062000003567984 */ /* 0x000fe80000000800 */
[----:B------:R-:W-:Y:S01]  /*2fe90*/  LDS R85, [R240+0x4200] ;  /* 0x00420000f0557984 */ /* 0x000fe20000000800 */
[C---:B--2---:R-:W-:Y:S03]  /*2fea0*/  HMMA.1688.F32.TF32 R88, R80.reuse, R70, R236 ;  /* 0x000000465058723c */ /* 0x044fe600000810ec */
[----:B------:R-:W1:Y:S11]  /*2feb0*/  LDS R87, [R240+0x6200] ;  /* 0x00620000f0577984 */ /* 0x000e760000000800 */
[----:B------:R-:W-:Y:S09]  /*2fec0*/  @!UPT UIADD3 URZ, URZ, URZ, URZ ;  /* 0x0000003f3f3ff290 */ /* 0x000ff2000fffe03f */
[----:B------:R2:W-:Y:S01]  /*2fed0*/  STL.64 [R1+0xe78], R90 ;  /* 0x000e785a01007387 */ /* 0x0005e20000100a00 */
[----:B------:R-:W-:Y:S02]  /*2fee0*/  IMAD.MOV.U32 R60, RZ, RZ, R88 ;  /* 0x000000ffff3c7224 */ /* 0x000fe400078e0058 */
[----:B------:R-:W-:Y:S02]  /*2fef0*/  IMAD.MOV.U32 R61, RZ, RZ, R89 ;  /* 0x000000ffff3d7224 */ /* 0x000fe400078e0059 */
[C---:B--2---:R-:W-:Y:S03]  /*2ff00*/  HMMA.1688.F32.TF32 R88, R80.reuse, R146, R244 ;  /* 0x000000925058723c */ /* 0x044fe600000810f4 */
[----:B------:R-:W-:Y:S04]  /*2ff10*/  STL [R1+0x3f74], R61 ;  /* 0x003f743d01007387 */ /* 0x000fe80000100800 */
[----:B------:R-:W-:Y:S04]  /*2ff20*/  STL [R1+0x3f70], R60 ;  /* 0x003f703c01007387 */ /* 0x000fe80000100800 */
[----:B------:R-:W-:Y:S04]  /*2ff30*/  STL.64 [R1+0x4220], R146 ;  /* 0x0042209201007387 */ /* 0x000fe80000100a00 */
[----:B------:R-:W-:Y:S08]  /*2ff40*/  STL.64 [R1+0x4218], R144 ;  /* 0x0042189001007387 */ /* 0x000ff00000100a00 */
[----:B------:R-:W-:Y:S04]  /*2ff50*/  STL.64 [R1+0xef0], R88 ;  /* 0x000ef05801007387 */ /* 0x000fe80000100a00 */
[----:B------:R2:W-:Y:S02]  /*2ff60*/  STL.64 [R1+0xef8], R90 ;  /* 0x000ef85a01007387 */ /* 0x0005e40000100a00 */
[C---:B--2---:R-:W-:Y:S02]  /*2ff70*/  HMMA.1688.F32.TF32 R88, R80.reuse, R74, R248 ;  /* 0x0000004a5058723c */ /* 0x044fe400000810f8 */
[----:B------:R-:W1:Y:S11]  /*2ff80*/  LDL.LU R248, [R1+0x20f0] ;  /* 0x0020f00001f87983 */ /* 0x000e760000300800 */
[----:B------:R-:W-:Y:S10]  /*2ff90*/  @!UPT UIADD3 URZ, URZ, URZ, URZ ;  /* 0x0000003f3f3ff290 */ /* 0x000ff4000fffe03f */
[----:B------:R2:W-:Y:S04]  /*2ffa0*/  STL.64 [R1+0xee0], R88 ;  /* 0x000ee05801007387 */ /* 0x0005e80000100a00 */
[----:B------:R3:W-:Y:S04]  /*2ffb0*/  STL.64 [R1+0xee8], R90 ;  /* 0x000ee85a01007387 */ /* 0x0007e80000100a00 */
[----:B------:R-:W1:Y:S04]  /*2ffc0*/  LDL.LU R249, [R1+0x20f4] ;  /* 0x0020f40001f97983 */ /* 0x000e680000300800 */
[----:B------:R-:W1:Y:S04]  /*2ffd0*/  LDL.LU R250, [R1+0x20f8] ;  /* 0x0020f80001fa7983 */ /* 0x000e680000300800 */
[----:B------:R-:W1:Y:S04]  /*2ffe0*/  LDL.LU R251, [R1+0x20fc] ;  /* 0x0020fc0001fb7983 */ /* 0x000e680000300800 */
[----:B------:R-:W4:Y:S04]  /*2fff0*/  LDL.LU R244, [R1+0x50] ;  /* 0x0000500001f47983 */ /* 0x000f280000300800 */
[----:B------:R-:W4:Y:S04]  /*30000*/  LDL.LU R245, [R1+0x54] ;  /* 0x0000540001f57983 */ /* 0x000f280000300800 */
[----:B------:R-:W4:Y:S04]  /*30010*/  LDL.LU R246, [R1+0x58] ;  /* 0x0000580001f67983 */ /* 0x000f280000300800 */
[----:B------:R-:W4:Y:S04]  /*30020*/  LDL.LU R247, [R1+0x5c] ;  /* 0x00005c0001f77983 */ /* 0x000f280000300800 */
[----:B--2---:R-:W2:Y:S04]  /*30030*/  LDL.LU R88, [R1+0x350] ;  /* 0x0003500001587983 */ /* 0x004ea80000300800 */
        /* <DEDUP_REMOVED lines=103> */
[----:B------:R-:W-:Y:S04]  /*306b0*/  STL.64 [R1+0x4210], R74 ;  /* 0x0042104a01007387 */ /* 0x000fe80000100a00 */
[----:B------:R1:W-:Y:S04]  /*306c0*/  STL.64 [R1+0x4208], R72 ;  /* 0x0042084801007387 */ /* 0x0003e80000100a00 */
[----:B-1----:R-:W4:Y:S04]  /*306d0*/  LDL.LU R72, [R1+0x1930] ;  /* 0x0019300001487983 */ /* 0x002f280000300800 */
[----:B------:R-:W4:Y:S04]  /*306e0*/  LDL.LU R73, [R1+0x1934] ;  /* 0x0019340001497983 */ /* 0x000f280000300800 */
[----:B------:R-:W4:Y:S04]  /*306f0*/  LDL.LU R74, [R1+0x1938] ;  /* 0x00193800014a7983 */ /* 0x000f280000300800 */
[----:B------:R-:W4:Y:S04]  /*30700*/  LDL.LU R75, [R1+0x193c] ;  /* 0x00193c00014b7983 */ /* 0x000f280000300800 */
[----:B------:R-:W-:Y:S04]  /*30710*/  STL.64 [R1+0x4200], R150 ;  /* 0x0042009601007387 */ /* 0x000fe80000100a00 */
[----:B------:R-:W-:Y:S01]  /*30720*/  STL.64 [R1+0x41f8], R148 ;  /* 0x0041f89401007387 */ /* 0x000fe20000100a00 */
[C---:B--2---:R-:W-:Y:S08]  /*30730*/  HMMA.1688.F32.TF32 R112, R80.reuse, R58, R112 ;  /* 0x0000003a5070723c */ /* 0x044ff00000081070 */
[C---:B---3--:R-:W-:Y:S08]  /*30740*/  HMMA.1688.F32.TF32 R108, R80.reuse, R62, R108 ;  /* 0x0000003e506c723c */ /* 0x048ff0000008106c */
[C---:B----4-:R-:W-:Y:S11]  /*30750*/  HMMA.1688.F32.TF32 R72, R80.reuse, R150, R72 ;  /* 0x000000965048723c */ /* 0x050ff60000081048 */
[----:B------:R-:W-:Y:S11]  /*30760*/  @!UPT UIADD3 URZ, URZ, URZ, URZ ;  /* 0x0000003f3f3ff290 */ /* 0x000ff6000fffe03f */
[----:B------:R-:W-:Y:S01]  /*30770*/  @!UPT UIADD3 URZ, URZ, URZ, URZ ;  /* 0x0000003f3f3ff290 */ /* 0x000fe2000fffe03f */
[----:B------:R-:W-:Y:S04]  /*30780*/  STL.64 [R1+0xf00], R72 ;  /* 0x000f004801007387 */ /* 0x000fe80000100a00 */
[----:B------:R1:W-:Y:S02]  /*30790*/  STL.64 [R1+0xf08], R74 ;  /* 0x000f084a01007387 */ /* 0x0003e40000100a00 */
[C---:B-1----:R-:W-:Y:S11]  /*307a0*/  HMMA.1688.F32.TF32 R72, R80.reuse, R66, R144 ;  /* 0x000000425048723c */ /* 0x042ff60000081090 */
[----:B------:R-:W-:Y:S11]  /*307b0*/  @!UPT UIADD3 URZ, URZ, URZ, URZ ;  /* 0x0000003f3f3ff290 */ /* 0x000ff6000fffe03f */
[----:B------:R-:W-:Y:S01]  /*307c0*/  @!UPT UIADD3 URZ, URZ, URZ, URZ ;  /* 0x0000003f3f3ff290 */ /* 0x000fe2000fffe03f */
        /* <DEDUP_REMOVED lines=20> */
[C---:B-1----:R-:W-:Y:S07]  /*30910*/  HMMA.1688.F32.TF32 R72, R80.reuse, R30, R224 ;  /* 0x0000001e5048723c */ /* 0x042fee00000810e0 */
[----:B------:R-:W-:Y:S04]  /*30920*/  STL.64 [R1+0x15d0], R108 ;  /* 0x0015d06c01007387 */ /* 0x000fe80000100a00 */
[----:B------:R1:W-:Y:S04]  /*30930*/  STL.64 [R1+0x15d8], R110 ;  /* 0x0015d86e01007387 */ /* 0x0003e80000100a00 */
        /* <DEDUP_REMOVED lines=28> */
[----:B------:R-:W-:Y:S01]  /*30b00*/  STL.64 [R1+0x22b8], R114 ;  /* 0x0022b87201007387 */ /* 0x000fe20000100a00 */
[C---:B-1----:R-:W-:Y:S03]  /*30b10*/  HMMA.1688.F32.TF32 R108, R80.reuse, R170, R104 ;  /* 0x000000aa506c723c */ /* 0x042fe60000081068 */
[----:B------:R-:W-:Y:S05]  /*30b20*/  STL.64 [R1+0x22a0], R72 ;  /* 0x0022a04801007387 */ /* 0x000fea0000100a00 */
[C---:B------:R-:W-:Y:S01]  /*30b30*/  HMMA.1688.F32.TF32 R104, R80.reuse, R166, R132 ;  /* 0x000000a65068723c */ /* 0x040fe20000081084 */
[----:B------:R1:W-:Y:S07]  /*30b40*/  STL.64 [R1+0x22a8], R74 ;  /* 0x0022a84a01007387 */ /* 0x0003ee0000100a00 */
[C---:B-1----:R-:W-:Y:S07]  /*30b50*/  HMMA.1688.F32.TF32 R72, R80.reuse, R162, R100 ;  /* 0x000000a25048723c */ /* 0x042fee0000081064 */
[----:B------:R-:W-:Y:S04]  /*30b60*/  STL.64 [R1+0x2290], R108 ;  /* 0x0022906c01007387 */ /* 0x000fe80000100a00 */
[----:B------:R-:W-:Y:S01]  /*30b70*/  STL.64 [R1+0x2298], R110 ;  /* 0x0022986e01007387 */ /* 0x000fe20000100a00 */
[C---:B------:R-:W-:Y:S03]  /*30b80*/  HMMA.1688.F32.TF32 R96, R80.reuse, R158, R96 ;  /* 0x0000009e5060723c */ /* 0x040fe60000081060 */
[----:B------:R-:W-:Y:S04]  /*30b90*/  STL.64 [R1+0x2280], R104 ;  /* 0x0022806801007387 */ /* 0x000fe80000100a00 */
[----:B------:R-:W-:Y:S01]  /*30ba0*/  STL.64 [R1+0x2288], R106 ;  /* 0x0022886a01007387 */ /* 0x000fe20000100a00 */
[C---:B------:R-:W-:Y:S03]  /*30bb0*/  HMMA.1688.F32.TF32 R92, R80.reuse, R154, R92 ;  /* 0x0000009a505c723c */ /* 0x040fe6000008105c */
[----:B------:R-:W-:Y:S04]  /*30bc0*/  STL.64 [R1+0x2270], R72 ;  /* 0x0022704801007387 */ /* 0x000fe80000100a00 */
[----:B------:R1:W-:Y:S02]  /*30bd0*/  STL.64 [R1+0x2278], R74 ;  /* 0x0022784a01007387 */ /* 0x0003e40000100a00 */
[C---:B-1----:R-:W-:Y:S06]  /*30be0*/  HMMA.1688.F32.TF32 R72, R80.reuse, R14, R88 ;  /* 0x0000000e5048723c */ /* 0x042fec0000081058 */
[----:B------:R-:W-:Y:S04]  /*30bf0*/  STL.64 [R1+0x2260], R96 ;  /* 0x0022606001007387 */ /* 0x000fe80000100a00 */
[----:B------:R-:W-:Y:S01]  /*30c00*/  STL.64 [R1+0x2268], R98 ;  /* 0x0022686201007387 */ /* 0x000fe20000100a00 */
[C---:B------:R-:W-:Y:S03]  /*30c10*/  HMMA.1688.F32.TF32 R88, R80.reuse, R10, R236 ;  /* 0x0000000a5058723c */ /* 0x040fe600000810ec */
[----:B------:R-:W-:Y:S04]  /*30c20*/  STL.64 [R1+0x2250], R92 ;  /* 0x0022505c01007387 */ /* 0x000fe80000100a00 */
[----:B------:R-:W-:Y:S01]  /*30c30*/  STL.64 [R1+0x2258], R94 ;  /* 0x0022585e01007387 */ /* 0x000fe20000100a00 */
[----:B------:R-:W-:Y:S04]  /*30c40*/  HMMA.1688.F32.TF32 R80, R80, R6, R244 ;  /* 0x000000065050723c */ /* 0x000fe800000810f4 */
[----:B------:R-:W-:Y:S04]  /*30c50*/  STL.64 [R1+0x2240], R72 ;  /* 0x0022404801007387 */ /* 0x000fe80000100a00 */
[----:B------:R1:W-:Y:S02]  /*30c60*/  STL.64 [R1+0x2248], R74 ;  /* 0x0022484a01007387 */ /* 0x0003e40000100a00 */
[----:B-1----:R-:W-:Y:S05]  /*30c70*/  HMMA.1688.F32.TF32 R72, R84, R78, R248 ;  /* 0x0000004e5448723c */ /* 0x002fea00000810f8 */
[----:B------:R-:W-:Y:S04]  /*30c80*/  STL.64 [R1+0x2230], R88 ;  /* 0x0022305801007387 */ /* 0x000fe80000100a00 */
[----:B------:R-:W-:Y:S04]  /*30c90*/  STL.64 [R1+0x2238], R90 ;  /* 0x0022385a01007387 */ /* 0x000fe80000100a00 */
[----:B------:R-:W2:Y:S04]  /*30ca0*/  LDL.LU R248, [R1+0x270] ;  /* 0x0002700001f87983 */ /* 0x000ea80000300800 */
[----:B------:R-:W-:Y:S01]  /*30cb0*/  STL.64 [R1+0x2210], R80 ;  /* 0x0022105001007387 */ /* 0x000fe20000100a00 */
[----:B------:R-:W-:-:S03]  /*30cc0*/  IMAD.MOV.U32 R250, RZ, RZ, R49 ;  /* 0x000000fffffa7224 */ /* 0x000fc600078e0031 */
[----:B------:R-:W-:Y:S01]  /*30cd0*/  STL.64 [R1+0x2218], R82 ;  /* 0x0022185201007387 */ /* 0x000fe20000100a00 */
[----:B------:R-:W-:Y:S02]  /*30ce0*/  IMAD.MOV.U32 R251, RZ, RZ, R48 ;  /* 0x000000fffffb7224 */ /* 0x000fe400078e0030 */
[----:B------:R-:W-:Y:S01]  /*30cf0*/  IMAD.MOV.U32 R244, RZ, RZ, R65 ;  /* 0x000000fffff47224 */ /* 0x000fe200078e0041 */
[----:B------:R-:W-:Y:S04]  /*30d00*/  LDS R80, [R3+0x4280] ;  /* 0x0042800003507984 */ /* 0x000fe80000000800 */
[----:B------:R1:W-:Y:S04]  /*30d10*/  STL.64 [R1+0xc60], R72 ;  /* 0x000c604801007387 */ /* 0x0003e80000100a00 */
[----:B------:R3:W-:Y:S04]  /*30d20*/  STL.64 [R1+0xc68], R74 ;  /* 0x000c684a01007387 */ /* 0x0007e80000100a00 */
[----:B------:R-:W2:Y:S04]  /*30d30*/  LDL.LU R249, [R1+0x274] ;  /* 0x0002740001f97983 */ /* 0x000ea80000300800 */
[----:B------:R-:W4:Y:S04]  /*30d40*/  LDL.LU R49, [R1+0x4264] ;  /* 0x0042640001317983 */ /* 0x000f280000300800 */
[----:B------:R-:W2:Y:S01]  /*30d50*/  LDL.LU R48, [R1+0x4260] ;  /* 0x0042600001307983 */ /* 0x000ea20000300800 */
[----:B------:R-:W-:-:S02]  /*30d60*/  IMAD.MOV.U32 R245, RZ, RZ, R64 ;  /* 0x000000fffff57224 */ /* 0x000fc400078e0040 */
[----:B------:R-:W-:Y:S01]  /*30d70*/  IMAD.MOV.U32 R246, RZ, RZ, R57 ;  /* 0x000000fffff67224 */ /* 0x000fe200078e0039 */
[----:B------:R-:W3:Y:S01]  /*30d80*/  LDL.LU R65, [R1+0x425c] ;  /* 0x00425c0001417983 */ /* 0x000ee20000300800 */
[----:B------:R-:W-:-:S03]  /*30d90*/  IMAD.MOV.U32 R247, RZ, RZ, R56 ;  /* 0x000000fffff77224 */ /* 0x000fc600078e0038 */
[----:B------:R-:W3:Y:S04]  /*30da0*/  LDL.LU R64, [R1+0x4258] ;  /* 0x0042580001407983 */ /* 0x000ee80000300800 */
[----:B------:R-:W3:Y:S04]  /*30db0*/  LDL.LU R57, [R1+0x4254] ;  /* 0x0042540001397983 */ /* 0x000ee80000300800 */
[----:B------:R-:W3:Y:S04]  /*30dc0*/  LDL.LU R56, [R1+0x4250] ;  /* 0x0042500001387983 */ /* 0x000ee80000300800 */
[----:B------:R-:W3:Y:S04]  /*30dd0*/  LDL.LU R236, [R1+0x290] ;  /* 0x0002900001ec7983 */ /* 0x000ee80000300800 */
[----:B------:R-:W3:Y:S04]  /*30de0*/  LDL.LU R237, [R1+0x294] ;  /* 0x0002940001ed7983 */ /* 0x000ee80000300800 */
[----:B------:R-:W-:Y:S04]  /*30df0*/  LDS R82, [R3+0x6280] ;  /* 0x0062800003527984 */ /* 0x000fe80000000800 */
[----:B------:R-:W-:Y:S04]  /*30e00*/  LDS R81, [R240+0x4280] ;  /* 0x00428000f0517984 */ /* 0x000fe80000000800 */
[----:B------:R-:W1:Y:S01]  /*30e10*/  LDS R83, [R240+0x6280] ;  /* 0x00628000f0537984 */ /* 0x000e620000000800 */
[----:B----4-:R-:W-:-:S02]  /*30e20*/  IMAD.MOV.U32 R239, RZ, RZ, R49 ;  /* 0x000000ffffef7224 */ /* 0x010fc400078e0031 */
[----:B--2---:R-:W-:Y:S02]  /*30e30*/  IMAD.MOV.U32 R238, RZ, RZ, R48 ;  /* 0x000000ffffee7224 */ /* 0x004fe400078e0030 */
[----:B------:R-:W2:Y:S04]  /*30e40*/  LDL.LU R48, [R1+0x424c] ;  /* 0x00424c0001307983 */ /* 0x000ea80000300800 */
[----:B------:R-:W4:Y:S04]  /*30e50*/  LDL.LU R49, [R1+0x4248] ;  /* 0x0042480001317983 */ /* 0x000f280000300800 */
[----:B------:R-:W3:Y:S04]  /*30e60*/  LDL.LU R92, [R1+0x2b0] ;  /* 0x0002b000015c7983 */ /* 0x000ee80000300800 */
[----:B------:R-:W3:Y:S04]  /*30e70*/  LDL.LU R93, [R1+0x2b4] ;  /* 0x0002b400015d7983 */ /* 0x000ee80000300800 */
[----:B------:R-:W3:Y:S04]  /*30e80*/  LDL.LU R94, [R1+0x2b8] ;  /* 0x0002b800015e7983 */ /* 0x000ee80000300800 */
[----:B------:R-:W3:Y:S04]  /*30e90*/  LDL.LU R95, [R1+0x2bc] ;  /* 0x0002bc00015f7983 */ /* 0x000ee80000300800 */
[----:B------:R-:W3:Y:S04]  /*30ea0*/  LDL.LU R96, [R1+0x2c0] ;  /* 0x0002c00001607983 */ /* 0x000ee80000300800 */
[----:B------:R-:W3:Y:S01]  /*30eb0*/  LDL.LU R97, [R1+0x2c4] ;  /* 0x0002c40001617983 */ /* 0x000ee20000300800 */
[----:B--2---:R-:W-:-:S02]  /*30ec0*/  IMAD.MOV.U32 R99, RZ, RZ, R48 ;  /* 0x000000ffff637224 */ /* 0x004fc400078e0030 */
[----:B----4-:R-:W-:Y:S02]  /*30ed0*/  IMAD.MOV.U32 R98, RZ, RZ, R49 ;  /* 0x000000ffff627224 */ /* 0x010fe400078e0031 */
[----:B------:R-:W2:Y:S04]  /*30ee0*/  LDL.LU R49, [R1+0x4244] ;  /* 0x0042440001317983 */ /* 0x000ea80000300800 */
        /* <DEDUP_REMOVED lines=65> */
[----:B-1----:R-:W2:Y:S04]  /*31300*/  LDL.LU R72, [R1+0x1e60] ;  /* 0x001e600001487983 */ /* 0x002ea80000300800 */
[----:B------:R-:W2:Y:S04]  /*31310*/  LDL.LU R73, [R1+0x1e64] ;  /* 0x001e640001497983 */ /* 0x000ea80000300800 */
[----:B---3--:R-:W3:Y:S04]  /*31320*/  LDL.LU R74, [R1+0x1e68] ;  /* 0x001e6800014a7983 */ /* 0x008ee80000300800 */
        /* <DEDUP_REMOVED lines=23> */
[----:B----4-:R-:W-:-:S03]  /*314a0*/  IMAD.MOV.U32 R134, RZ, RZ, R48 ;  /* 0x000000ffff867224 */ /* 0x010fc600078e0030 */
[----:B------:R-:W4:Y:S01]  /*314b0*/  LDL.LU R198, [R1+0x328] ;  /* 0x0003280001c67983 */ /* 0x000f220000300800 */
[----:B--2---:R-:W-:-:S03]  /*314c0*/  IMAD.MOV.U32 R135, RZ, RZ, R49 ;  /* 0x000000ffff877224 */ /* 0x004fc600078e0031 */
[----:B------:R-:W4:Y:S01]  /*314d0*/  LDL.LU R199, [R1+0x32c] ;  /* 0x00032c0001c77983 */ /* 0x000f220000300800 */
        /* <DEDUP_REMOVED lines=12> */
[C---:B---3--:R-:W-:Y:S11]  /*315a0*/  HMMA.1688.F32.TF32 R144, R84.reuse, R70, R144 ;  /* 0x000000465490723c */ /* 0x048ff60000081090 */
[----:B------:R-:W-:Y:S11]  /*315b0*/  @!UPT UIADD3 URZ, URZ, URZ, URZ ;  /* 0x0000003f3f3ff290 */ /* 0x000ff6000fffe03f */
[----:B------:R-:W-:Y:S01]  /*315c0*/  @!UPT UIADD3 URZ, URZ, URZ, URZ ;  /* 0x0000003f3f3ff290 */ /* 0x000fe2000fffe03f */
[----:B------:R-:W-:Y:S04]  /*315d0*/  STL.64 [R1+0xc30], R144 ;  /* 0x000c309001007387 */ /* 0x000fe80000100a00 */
[----:B------:R1:W-:Y:S04]  /*315e0*/  STL.64 [R1+0xc38], R146 ;  /* 0x000c389201007387 */ /* 0x0003e80000100a00 */
[----:B-1----:R-:W3:Y:S04]  /*315f0*/  LDL.LU.64 R146, [R1+0x4220] ;  /* 0x0042200001927983 */ /* 0x002ee80000300a00 */
[----:B------:R-:W2:Y:S01]  /*31600*/  LDL.LU.64 R144, [R1+0x4218] ;  /* 0x0042180001907983 */ /* 0x000ea20000300a00 */
        /* <DEDUP_REMOVED lines=12> */
[----:B-1----:R-:W3:Y:S01]  /*316d0*/  LDL.LU.64 R150, [R1+0x4200] ;  /* 0x0042000001967983 */ /* 0x002ee20000300a00 */
[C---:B------:R-:W-:Y:S03]  /*316e0*/  HMMA.1688.F32.TF32 R116, R84.reuse, R66, R116 ;  /* 0x000000425474723c */ /* 0x040fe60000081074 */
[----:B------:R-:W2:Y:S05]  /*316f0*/  LDL.LU.64 R148, [R1+0x41f8] ;  /* 0x0041f80001947983 */ /* 0x000eaa0000300a00 */
[C---:B------:R-:W-:Y:S08]  /*31700*/  HMMA.1688.F32.TF32 R120, R84.reuse, R62, R120 ;  /* 0x0000003e5478723c */ /* 0x040ff00000081078 */
[C---:B------:R-:W-:Y:S08]  /*31710*/  HMMA.1688.F32.TF32 R108, R84.reuse, R58, R108 ;  /* 0x0000003a546c723c */ /* 0x040ff0000008106c */
[C---:B------:R-:W-:Y:S08]  /*31720*/  HMMA.1688.F32.TF32 R100, R84.reuse, R170, R100 ;  /* 0x000000aa5464723c */ /* 0x040ff00000081064 */
[C---:B------:R-:W-:Y:S08]  /*31730*/  HMMA.1688.F32.TF32 R96, R84.reuse, R166, R96 ;  /* 0x000000a65460723c */ /* 0x040ff00000081060 */
[C---:B------:R-:W-:Y:S08]  /*31740*/  HMMA.1688.F32.TF32 R92, R84.reuse, R162, R92 ;  /* 0x000000a2545c723c */ /* 0x040ff0000008105c */
[C---:B------:R-:W-:Y:S08]  /*31750*/  HMMA.1688.F32.TF32 R88, R84.reuse, R158, R88 ;  /* 0x0000009e5458723c */ /* 0x040ff00000081058 */
[C---:B---3--:R-:W-:Y:S11]  /*31760*/  HMMA.1688.F32.TF32 R112, R84.reuse, R150, R112 ;  /* 0x000000965470723c */ /* 0x048ff60000081070 */
[----:B------:R-:W-:Y:S11]  /*31770*/  @!UPT UIADD3 URZ, URZ, URZ, URZ ;  /* 0x0000003f3f3ff290 */ /* 0x000ff6000fffe03f */
[----:B------:R-:W-:Y:S01]  /*31780*/  @!UPT UIADD3 URZ, URZ, URZ, URZ ;  /* 0x0000003f3f3ff290 */ /* 0x000fe2000fffe03f */
[----:B------:R-:W-:Y:S04]  /*31790*/  STL.64 [R1+0xcc0], R112 ;  /* 0x000cc07001007387 */ /* 0x000fe80000100a00 */
[----:B------:R1:W-:Y:S04]  /*317a0*/  STL.64 [R1+0xcc8], R114 ;  /* 0x000cc87201007387 */ /* 0x0003e80000100a00 */
[----:B-1----:R-:W3:Y:S04]  /*317b0*/  LDL.LU.64 R114, [R1+0x41f0] ;  /* 0x0041f00001727983 */ /* 0x002ee80000300a00 */
[----:B------:R-:W3:Y:S04]  /*317c0*/  LDL.LU.64 R112, [R1+0x41e8] ;  /* 0x0041e80001707983 */ /* 0x000ee80000300a00 */
        /* <DEDUP_REMOVED lines=9> */
[----:B------:R1:W-:Y:S02]  /*31860*/  STL.64 [R1+0xe38], R110 ;  /* 0x000e386e01007387 */ /* 0x0003e40000100a00 */
[C---:B-1----:R-:W-:Y:S08]  /*31870*/  HMMA.1688.F32.TF32 R108, R84.reuse, R54, R124 ;  /* 0x00000036546c723c */ /* 0x042ff0000008107c */
[C---:B------:R-:W-:Y:S11]  /*31880*/  HMMA.1688.F32.TF32 R124, R84.reuse, R50, R128 ;  /* 0x00000032547c723c */ /* 0x040ff60000081080 */
[----:B------:R-:W-:Y:S04]  /*31890*/  @!UPT UIADD3 URZ, URZ, URZ, URZ ;  /* 0x0000003f3f3ff290 */ /* 0x000fe8000fffe03f */
[----:B------:R-:W-:Y:S04]  /*318a0*/  STL.64 [R1+0xe50], R108 ;  /* 0x000e506c01007387 */ /* 0x000fe80000100a00 */
[----:B------:R1:W-:Y:S02]  /*318b0*/  STL.64 [R1+0xe58], R110 ;  /* 0x000e586e01007387 */ /* 0x0003e40000100a00 */
[C---:B-1----:R-:W-:Y:S02]  /*318c0*/  HMMA.1688.F32.TF32 R108, R84.reuse, R46, R232 ;  /* 0x0000002e546c723c */ /* 0x042fe400000810e8 */
[----:B------:R-:W-:Y:S04]  /*318d0*/  STL.64 [R1+0xed0], R124 ;  /* 0x000ed07c01007387 */ /* 0x000fe80000100a00 */
[----:B------:R1:W-:Y:S02]  /*318e0*/  STL.64 [R1+0xed8], R126 ;  /* 0x000ed87e01007387 */ /* 0x0003e40000100a00 */
[C---:B------:R-:W-:Y:S08]  /*318f0*/  HMMA.1688.F32.TF32 R128, R84.reuse, R42, R228 ;  /* 0x0000002a5480723c */ /* 0x040ff000000810e4 */
[C---:B-1----:R-:W-:Y:S07]  /*31900*/  HMMA.1688.F32.TF32 R124, R84.reuse, R38, R224 ;  /* 0x00000026547c723c */ /* 0x042fee00000810e0 */
        /* <DEDUP_REMOVED lines=29> */
[C---:B-1----:R-:W-:Y:S08]  /*31ae0*/  HMMA.1688.F32.TF32 R108, R84.reuse, R178, R104 ;  /* 0x000000b2546c723c */ /* 0x042ff00000081068 */
        /* <DEDUP_REMOVED lines=18> */
[C---:B--2---:R-:W-:Y:S08]  /*31c10*/  HMMA.1688.F32.TF32 R92, R84.reuse, R14, R244 ;  /* 0x0000000e545c723c */ /* 0x044ff000000810f4 */
[----:B-1----:R-:W-:Y:S07]  /*31c20*/  HMMA.1688.F32.TF32 R88, R84, R10, R248 ;  /* 0x0000000a5458723c */ /* 0x002fee00000810f8 */
[----:B------:R-:W-:Y:S04]  /*31c30*/  STL.64 [R1+0x2130], R96 ;  /* 0x0021306001007387 */ /* 0x000fe80000100a00 */
[----:B------:R-:W-:Y:S04]  /*31c40*/  STL.64 [R1+0x2138], R98 ;  /* 0x0021386201007387 */ /* 0x000fe80000100a00 */
[----:B------:R-:W2:Y:S04]  /*31c50*/  LDL.LU R236, [R1+0xd20] ;  /* 0x000d200001ec7983 */ /* 0x000ea80000300800 */
[----:B------:R-:W-:Y:S04]  /*31c60*/  STL.64 [R1+0x2120], R92 ;  /* 0x0021205c01007387 */ /* 0x000fe80000100a00 */
[----:B------:R-:W-:Y:S04]  /*31c70*/  STL.64 [R1+0x2128], R94 ;  /* 0x0021285e01007387 */ /* 0x000fe80000100a00 */
[----:B------:R1:W-:Y:S04]  /*31c80*/  STL.64 [R1+0x2110], R88 ;  /* 0x0021105801007387 */ /* 0x0003e80000100a00 */
[----:B------:R4:W-:Y:S04]  /*31c90*/  STL.64 [R1+0x2118], R90 ;  /* 0x0021185a01007387 */ /* 0x0009e80000100a00 */
        /* <DEDUP_REMOVED lines=44> */
[----:B------:R-:W-:-:S07]  /*31f60*/  IMAD.MOV.U32 R203, RZ, RZ, R24 ;  /* 0x000000ffffcb7224 */ /* 0x000fce00078e0018 */
[----:B------:R-:W-:Y:S01]  /*31f70*/  HMMA.1688.F32.TF32 R124, R84, R6, R200 ;  /* 0x00000006547c723c */ /* 0x000fe200000810c8 */
[----:B------:R-:W-:Y:S01]  /*31f80*/  IMAD.MOV.U32 R246, RZ, RZ, R65 ;  /* 0x000000fffff67224 */ /* 0x000fe200078e0041 */
[----:B------:R-:W-:Y:S01]  /*31f90*/  LDS R84, [R3+0x4300] ;  /* 0x0043000003547984 */ /* 0x000fe20000000800 */
[----:B------:R-:W-:Y:S02]  /*31fa0*/  IMAD.MOV.U32 R247, RZ, RZ, R64 ;  /* 0x000000fffff77224 */ /* 0x000fe400078e0040 */
[----:B------:R-:W-:Y:S01]  /*31fb0*/  IMAD.MOV.U32 R248, RZ, RZ, R57 ;  /* 0x000000fffff87224 */ /* 0x000fe200078e0039 */
[----:B------:R-:W-:Y:S01]  /*31fc0*/  LDS R86, [R3+0x6300] ;  /* 0x0063000003567984 */ /* 0x000fe20000000800 */
[----:B------:R-:W-:Y:S02]  /*31fd0*/  IMAD.MOV.U32 R249, RZ, RZ, R56 ;  /* 0x000000fffff97224 */ /* 0x000fe400078e0038 */
[----:B------:R-:W-:Y:S01]  /*31fe0*/  IMAD.MOV.U32 R250, RZ, RZ, R49 ;  /* 0x000000fffffa7224 */ /* 0x000fe200078e0031 */
[----:B------:R-:W-:Y:S01]  /*31ff0*/  LDS R85, [R240+0x4300] ;  /* 0x00430000f0557984 */ /* 0x000fe20000000800 */
[----:B------:R-:W-:-:S03]  /*32000*/  IMAD.MOV.U32 R251, RZ, RZ, R48 ;  /* 0x000000fffffb7224 */ /* 0x000fc600078e0030 */
[----:B------:R-:W1:Y:S09]  /*32010*/  LDS R87, [R240+0x6300] ;  /* 0x00630000f0577984 */ /* 0x000e720000000800 */
[----:B------:R-:W-:Y:S04]  /*32020*/  STL.64 [R1+0x2100], R124 ;  /* 0x0021007c01007387 */ /* 0x000fe80000100a00 */
[----:B------:R-:W-:Y:S01]  /*32030*/  STL.64 [R1+0x2108], R126 ;  /* 0x0021087e01007387 */ /* 0x000fe20000100a00 */
[C---:B--2---:R-:W-:Y:S11]  /*32040*/  HMMA.1688.F32.TF32 R108, R80.reuse, R78, R196 ;  /* 0x0000004e506c723c */ /* 0x044ff600000810c4 */
[----:B------:R-:W-:Y:S11]  /*32050*/  @!UPT UIADD3 URZ, URZ, URZ, URZ ;  /* 0x0000003f3f3ff290 */ /* 0x000ff6000fffe03f */
[----:B------:R-:W-:Y:S01]  /*32060*/  @!UPT UIADD3 URZ, URZ, URZ, URZ ;  /* 0x0000003f3f3ff290 */ /* 0x000fe2000fffe03f */
[----:B------:R-:W-:Y:S04]  /*32070*/  STL.64 [R1+0xa00], R108 ;  /* 0x000a006c01007387 */ /* 0x000fe80000100a00 */
[----:B------:R3:W-:Y:S02]  /*32080*/  STL.64 [R1+0xa08], R110 ;  /* 0x000a086e01007387 */ /* 0x0007e40000100a00 */
[C---:B---3--:R-:W-:Y:S08]  /*32090*/  HMMA.1688.F32.TF32 R108, R80.reuse, R70, R140 ;  /* 0x00000046506c723c */ /* 0x048ff0000008108c */
[C---:B----4-:R-:W-:Y:S11]  /*320a0*/  HMMA.1688.F32.TF32 R104, R80.reuse, R74, R104 ;  /* 0x0000004a5068723c */ /* 0x050ff60000081068 */
[----:B------:R-:W-:Y:S04]  /*320b0*/  @!UPT UIADD3 URZ, URZ, URZ, URZ ;  /* 0x0000003f3f3ff290 */ /* 0x000fe8000fffe03f */
[----:B------:R2:W-:Y:S01]  /*320c0*/  STL.64 [R1+0x9e8], R110 ;  /* 0x0009e86e01007387 */ /* 0x0005e20000100a00 */
[----:B------:R-:W-:Y:S02]  /*320d0*/  IMAD.MOV.U32 R64, RZ, RZ, R108 ;  /* 0x000000ffff407224 */ /* 0x000fe400078e006c */
[----:B------:R-:W-:Y:S02]  /*320e0*/  IMAD.MOV.U32 R65, RZ, RZ, R109 ;  /* 0x000000ffff417224 */ /* 0x000fe400078e006d */
[----:B--2---:R-:W-:Y:S04]  /*320f0*/  HMMA.1688.F32.TF32 R108, R80, R146, R136 ;  /* 0x00000092506c723c */ /* 0x004fe80000081088 */
[----:B------:R-:W-:Y:S02]  /*32100*/  IMAD.MOV.U32 R56, RZ, RZ, R104 ;  /* 0x000000ffff387224 */ /* 0x000fe400078e0068 */
[----:B------:R-:W-:-:S02]  /*32110*/  IMAD.MOV.U32 R57, RZ, RZ, R105 ;  /* 0x000000ffff397224 */ /* 0x000fc400078e0069 */
[C---:B------:R-:W-:Y:S11]  /*32120*/  HMMA.1688.F32.TF32 R100, R80.reuse, R66, R100 ;  /* 0x000000425064723c */ /* 0x040ff60000081064 */
[----:B------:R-:W-:Y:S04]  /*32130*/  @!UPT UIADD3 URZ, URZ, URZ, URZ ;  /* 0x0000003f3f3ff290 */ /* 0x000fe8000fffe03f */
[----:B------:R-:W-:Y:S04]  /*32140*/  STL.64 [R1+0xa20], R108 ;  /* 0x000a206c01007387 */ /* 0x000fe80000100a00 */
[----:B------:R-:W-:Y:S04]  /*32150*/  STL.64 [R1+0xa28], R110 ;  /* 0x000a286e01007387 */ /* 0x000fe80000100a00 */
[----:B------:R2:W-:Y:S02]  /*32160*/  STL.64 [R1+0xa18], R106 ;  /* 0x000a186a01007387 */ /* 0x0005e40000100a00 */
[----:B--2---:R-:W-:Y:S02]  /*32170*/  HMMA.1688.F32.TF32 R104, R80, R150, R132 ;  /* 0x000000965068723c */ /* 0x004fe40000081084 */
[----:B------:R-:W-:Y:S01]  /*32180*/  STL [R1+0x3ec4], R57 ;  /* 0x003ec43901007387 */ /* 0x000fe20000100800 */
[----:B------:R-:W-:-:S03]  /*32190*/  IMAD.MOV.U32 R48, RZ, RZ, R100 ;  /* 0x000000ffff307224 */ /* 0x000fc600078e0064 */
[----:B------:R-:W-:Y:S01]  /*321a0*/  STL [R1+0x3ec0], R56 ;  /* 0x003ec03801007387 */ /* 0x000fe20000100800 */
[----:B------:R-:W-:Y:S11]  /*321b0*/  IMAD.MOV.U32 R49, RZ, RZ, R101 ;  /* 0x000000ffff317224 */ /* 0x000ff600078e0065 */
[----:B------:R-:W-:Y:S05]  /*321c0*/  @!UPT UIADD3 URZ, URZ, URZ, URZ ;  /* 0x0000003f3f3ff290 */ /* 0x000fea000fffe03f */
[----:B------:R-:W-:Y:S04]  /*321d0*/  STL.64 [R1+0xa90], R104 ;  /* 0x000a906801007387 */ /* 0x000fe80000100a00 */
[----:B------:R-:W-:Y:S04]  /*321e0*/  STL.64 [R1+0xa98], R106 ;  /* 0x000a986a01007387 */ /* 0x000fe80000100a00 */
[----:B------:R2:W-:Y:S02]  /*321f0*/  STL.64 [R1+0xa88], R102 ;  /* 0x000a886601007387 */ /* 0x0005e40000100a00 */
[C---:B--2---:R-:W-:Y:S08]  /*32200*/  HMMA.1688.F32.TF32 R100, R80.reuse, R62, R96 ;  /* 0x0000003e5064723c */ /* 0x044ff00000081060 */
[C---:B------:R-:W-:Y:S08]  /*32210*/  HMMA.1688.F32.TF32 R96, R80.reuse, R58, R92 ;  /* 0x0000003a5060723c */ /* 0x040ff0000008105c */
[C---:B------:R-:W-:Y:S08]  /*32220*/  HMMA.1688.F32.TF32 R92, R80.reuse, R54, R88 ;  /* 0x00000036505c723c */ /* 0x040ff00000081058 */
[----:B------:R-:W-:Y:S01]  /*32230*/  HMMA.1688.F32.TF32 R88, R80, R50, R236 ;  /* 0x000000325058723c */ /* 0x000fe200000810ec */
[----:B------:R-:W-:Y:S04]  /*32240*/  STL [R1+0x3e94], R49 ;  /* 0x003e943101007387 */ /* 0x000fe80000100800 */
[----:B------:R-:W-:Y:S04]  /*32250*/  STL [R1+0x3e90], R48 ;  /* 0x003e903001007387 */ /* 0x000fe80000100800 */
[----:B------:R-:W-:Y:S04]  /*32260*/  STL.64 [R1+0xaf0], R100 ;  /* 0x000af06401007387 */ /* 0x000fe80000100a00 */
[----:B------:R-:W-:Y:S04]  /*32270*/  STL.64 [R1+0xaf8], R102 ;  /* 0x000af86601007387 */ /* 0x000fe80000100a00 */
[----:B------:R-:W-:Y:S04]  /*32280*/  STL.64 [R1+0xae0], R96 ;  /* 0x000ae06001007387 */ /* 0x000fe80000100a00 */
[----:B------:R-:W-:Y:S04]  /*32290*/  STL.64 [R1+0xae8], R98 ;  /* 0x000ae86201007387 */ /* 0x000fe80000100a00 */
[----:B------:R-:W-:Y:S01]  /*322a0*/  STL.64 [R1+0xb10], R92 ;  /* 0x000b105c01007387 */ /* 0x000fe20000100a00 */
[----:B------:R-:W-:-:S03]  /*322b0*/  IMAD.MOV.U32 R32, RZ, RZ, R88 ;  /* 0x000000ffff207224 */ /* 0x000fc600078e0058 */
[----:B------:R2:W-:Y:S01]  /*322c0*/  STL.64 [R1+0xb18], R94 ;  /* 0x000b185e01007387 */ /* 0x0005e20000100a00 */
[----:B------:R-:W-:-:S03]  /*322d0*/  IMAD.MOV.U32 R33, RZ, RZ, R89 ;  /* 0x000000ffff217224 */ /* 0x000fc600078e0059 */
[----:B------:R3:W-:Y:S01]  /*322e0*/  STL.64 [R1+0xc08], R90 ;  /* 0x000c085a01007387 */ /* 0x0007e20000100a00 */
[C---:B--2---:R-:W-:Y:S08]  /*322f0*/  HMMA.1688.F32.TF32 R92, R80.reuse, R46, R244 ;  /* 0x0000002e505c723c */ /* 0x044ff000000810f4 */
[----:B---3--:R-:W-:Y:S01]  /*32300*/  HMMA.1688.F32.TF32 R88, R80, R42, R248 ;  /* 0x0000002a5058723c */ /* 0x008fe200000810f8 */
[----:B------:R-:W-:Y:S01]  /*32310*/  STL [R1+0x3db0], R33 ;  /* 0x003db02101007387 */ /* 0x000fe20000100800 */
[----:B------:R-:W-:-:S03]  /*32320*/  IMAD.MOV.U32 R244, RZ, RZ, R16 ;  /* 0x000000fffff47224 */ /* 0x000fc600078e0010 */
[----:B------:R-:W-:Y:S01]  /*32330*/  STL [R1+0x3dac], R32 ;  /* 0x003dac2001007387 */ /* 0x000fe20000100800 */
[----:B------:R-:W-:Y:S02]  /*32340*/  IMAD.MOV.U32 R245, RZ, RZ, R17 ;  /* 0x000000fffff57224 */ /* 0x000fe400078e0011 */
[----:B------:R-:W-:Y:S02]  /*32350*/  IMAD.MOV.U32 R246, RZ, RZ, R20 ;  /* 0x000000fffff67224 */ /* 0x000fe400078e0014 */
[----:B------:R-:W-:-:S05]  /*32360*/  IMAD.MOV.U32 R247, RZ, RZ, R21 ;  /* 0x000000fffff77224 */ /* 0x000fca00078e0015 */
[----:B------:R-:W-:Y:S04]  /*32370*/  STL.64 [R1+0xcd0], R92 ;  /* 0x000cd05c01007387 */ /* 0x000fe80000100a00 */
[----:B------:R-:W-:Y:S04]  /*32380*/  STL.64 [R1+0xcd8], R94 ;  /* 0x000cd85e01007387 */ /* 0x000fe80000100a00 */
[----:B------:R2:W-:Y:S01]  /*32390*/  STL.64 [R1+0xd28], R90 ;  /* 0x000d285a01007387 */ /* 0x0005e20000100a00 */
[----:B------:R-:W-:-:S03]  /*323a0*/  IMAD.MOV.U32 R236, RZ, RZ, R45 ;  /* 0x000000ffffec7224 */ /* 0x000fc600078e002d */
[----:B------:R-:W3:Y:S01]  /*323b0*/  LDL.LU R16, [R1+0x41c4] ;  /* 0x0041c40001107983 */ /* 0x000ee20000300800 */
[----:B------:R-:W-:-:S03]  /*323c0*/  IMAD.MOV.U32 R237, RZ, RZ, R44 ;  /* 0x000000ffffed7224 */ /* 0x000fc600078e002c */
[----:B------:R-:W4:Y:S01]  /*323d0*/  LDL.LU R17, [R1+0x41c0] ;  /* 0x0041c00001117983 */ /* 0x000f220000300800 */
[----:B------:R-:W-:-:S03]  /*323e0*/  IMAD.MOV.U32 R238, RZ, RZ, R52 ;  /* 0x000000ffffee7224 */ /* 0x000fc600078e0034 */
[----:B------:R-:W3:Y:S01]  /*323f0*/  LDL.LU R20, [R1+0x41bc] ;  /* 0x0041bc0001147983 */ /* 0x000ee20000300800 */
[----:B------:R-:W-:-:S03]  /*32400*/  IMAD.MOV.U32 R239, RZ, RZ, R53 ;  /* 0x000000ffffef7224 */ /* 0x000fc600078e0035 */
[----:B------:R-:W3:Y:S04]  /*32410*/  LDL.LU R21, [R1+0x41b8] ;  /* 0x0041b80001157983 */ /* 0x000ee80000300800 */
[----:B------:R-:W3:Y:S04]  /*32420*/  LDL.LU R45, [R1+0x41b4] ;  /* 0x0041b400012d7983 */ /* 0x000ee80000300800 */
[----:B------:R-:W4:Y:S04]  /*32430*/  LDL.LU R44, [R1+0x41b0] ;  /* 0x0041b000012c7983 */ /* 0x000f280000300800 */
[----:B------:R-:W4:Y:S04]  /*32440*/  LDL.LU R52, [R1+0x41ac] ;  /* 0x0041ac0001347983 */ /* 0x000f280000300800 */
[----:B------:R-:W4:Y:S01]  /*32450*/  LDL.LU R53, [R1+0x41a8] ;  /* 0x0041a80001357983 */ /* 0x000f220000300800 */
[----:B------:R-:W-:-:S02]  /*32460*/  IMAD.MOV.U32 R24, RZ, RZ, R88 ;  /* 0x000000ffff187224 */ /* 0x000fc400078e0058 */
[----:B------:R-:W-:Y:S02]  /*32470*/  IMAD.MOV.U32 R25, RZ, RZ, R89 ;  /* 0x000000ffff197224 */ /* 0x000fe400078e0059 */
[----:B------:R-:W-:Y:S02]  /*32480*/  IMAD.MOV.U32 R88, RZ, RZ, R37 ;  /* 0x000000ffff587224 */ /* 0x000fe400078e0025 */
[----:B------:R-:W4:Y:S01]  /*32490*/  LDL.LU R37, [R1+0x41a4] ;  /* 0x0041a40001257983 */ /* 0x000f220000300800 */
[----:B------:R-:W-:Y:S02]  /*324a0*/  IMAD.MOV.U32 R89, RZ, RZ, R36 ;  /* 0x000000ffff597224 */ /* 0x000fe400078e0024 */
[----:B--2---:R-:W-:Y:S01]  /*324b0*/  IMAD.MOV.U32 R90, RZ, RZ, R28 ;  /* 0x000000ffff5a7224 */ /* 0x004fe200078e001c */
[----:B------:R-:W2:Y:S01]  /*324c0*/  LDL.LU R36, [R1+0x41a0] ;  /* 0x0041a00001247983 */ /* 0x000ea20000300800 */
[----:B------:R-:W-:-:S03]  /*324d0*/  IMAD.MOV.U32 R91, RZ, RZ, R29 ;  /* 0x000000ffff5b7224 */ /* 0x000fc600078e001d */
[----:B------:R-:W2:Y:S04]  /*324e0*/  LDL.LU R28, [R1+0x419c] ;  /* 0x00419c00011c7983 */ /* 0x000ea80000300800 */
[----:B------:R-:W2:Y:S01]  /*324f0*/  LDL.LU R29, [R1+0x4198] ;  /* 0x00419800011d7983 */ /* 0x000ea20000300800 */
[----:B---3--:R-:W-:Y:S02]  /*32500*/  IMAD.MOV.U32 R99, RZ, RZ, R45 ;  /* 0x000000ffff637224 */ /* 0x008fe400078e002d */
[----:B----4-:R-:W-:Y:S02]  /*32510*/  IMAD.MOV.U32 R98, RZ, RZ, R44 ;  /* 0x000000ffff627224 */ /* 0x010fe400078e002c */
[----:B------:R-:W-:Y:S02]  /*32520*/  IMAD.MOV.U32 R96, RZ, RZ, R52 ;  /* 0x000000ffff607224 */ /* 0x000fe400078e0034 */
[----:B------:R-:W3:Y:S01]  /*32530*/  LDL.LU R52, [R1+0x4194] ;  /* 0x0041940001347983 */ /* 0x000ee20000300800 */
[----:B------:R-:W-:-:S03]  /*32540*/  IMAD.MOV.U32 R97, RZ, RZ, R53 ;  /* 0x000000ffff617224 */ /* 0x000fc600078e0035 */
[----:B------:R-:W4:Y:S04]  /*32550*/  LDL.LU R53, [R1+0x4190] ;  /* 0x0041900001357983 */ /* 0x000f280000300800 */
[----:B------:R-:W4:Y:S04]  /*32560*/  LDL.LU R44, [R1+0x418c] ;  /* 0x00418c00012c7983 */ /* 0x000f280000300800 */
[----:B------:R-:W4:Y:S01]  /*32570*/  LDL.LU R45, [R1+0x4188] ;  /* 0x00418800012d7983 */ /* 0x000f220000300800 */
[----:B--2---:R-:W-:Y:S02]  /*32580*/  IMAD.MOV.U32 R102, RZ, RZ, R36 ;  /* 0x000000ffff667224 */ /* 0x004fe400078e0024 */
[----:B------:R-:W-:-:S02]  /*32590*/  IMAD.MOV.U32 R100, RZ, RZ, R28 ;  /* 0x000000ffff647224 */ /* 0x000fc400078e001c */
[----:B------:R-:W2:Y:S01]  /*325a0*/  LDL.LU R28, [R1+0x4184] ;  /* 0x00418400011c7983 */ /* 0x000ea20000300800 */
[----:B------:R-:W-:-:S03]  /*325b0*/  IMAD.MOV.U32 R101, RZ, RZ, R29 ;  /* 0x000000ffff657224 */ /* 0x000fc600078e001d */
        /* <DEDUP_REMOVED lines=10> */
[----:B------:R-:W2:Y:S04]  /*32660*/  LDL.LU R53, [R1+0x416c] ;  /* 0x00416c0001357983 */ /* 0x000ea80000300800 */
[----:B------:R-:W2:Y:S04]  /*32670*/  LDL.LU R52, [R1+0x4168] ;  /* 0x0041680001347983 */ /* 0x000ea80000300800 */
[----:B------:R-:W2:Y:S04]  /*32680*/  LDL.LU R136, [R1+0x210] ;  /* 0x0002100001887983 */ /* 0x000ea80000300800 */
[----:B------:R-:W2:Y:S04]  /*32690*/  LDL.LU R137, [R1+0x214] ;  /* 0x0002140001897983 */ /* 0x000ea80000300800 */
[----:B------:R-:W2:Y:S04]  /*326a0*/  LDL.LU R138, [R1+0x218] ;  /* 0x00021800018a7983 */ /* 0x000ea80000300800 */
[----:B------:R-:W2:Y:S01]  /*326b0*/  LDL.LU R139, [R1+0x21c] ;  /* 0x00021c00018b7983 */ /* 0x000ea20000300800 */
[----:B---3--:R-:W-:-:S02]  /*326c0*/  IMAD.MOV.U32 R143, RZ, RZ, R44 ;  /* 0x000000ffff8f7224 */ /* 0x008fc400078e002c */
[----:B----4-:R-:W-:Y:S02]  /*326d0*/  IMAD.MOV.U32 R142, RZ, RZ, R45 ;  /* 0x000000ffff8e7224 */ /* 0x010fe400078e002d */
[----:B--2---:R-:W-:Y:S02]  /*326e0*/  IMAD.MOV.U32 R140, RZ, RZ, R53 ;  /* 0x000000ffff8c7224 */ /* 0x004fe400078e0035 */
[----:B------:R-:W2:Y:S01]  /*326f0*/  LDL.LU R53, [R1+0x4164] ;  /* 0x0041640001357983 */ /* 0x000ea20000300800 */
[----:B------:R-:W-:-:S03]  /*32700*/  IMAD.MOV.U32 R141, RZ, RZ, R52 ;  /* 0x000000ffff8d7224 */ /* 0x000fc600078e0034 */
        /* <DEDUP_REMOVED lines=39> */
[----:B--2---:R-:W-:-:S02]  /*32980*/  IMAD.MOV.U32 R203, RZ, RZ, R53 ;  /* 0x000000ffffcb7224 */ /* 0x004fc400078e0035 */
[----:B---3--:R-:W-:Y:S02]  /*32990*/  IMAD.MOV.U32 R202, RZ, RZ, R52 ;  /* 0x000000ffffca7224 */ /* 0x008fe400078e0034 */
[----:B----4-:R-:W-:Y:S02]  /*329a0*/  IMAD.MOV.U32 R201, RZ, RZ, R45 ;  /* 0x000000ffffc97224 */ /* 0x010fe400078e002d */
[----:B------:R-:W-:Y:S02]  /*329b0*/  IMAD.MOV.U32 R200, RZ, RZ, R44 ;  /* 0x000000ffffc87224 */ /* 0x000fe400078e002c */
[----:B------:R-:W2:Y:S04]  /*329c0*/  LDL.LU R44, [R1+0x4154] ;  /* 0x00415400012c7983 */ /* 0x000ea80000300800 */
[----:B------:R-:W1:Y:S04]  /*329d0*/  LDL.LU R45, [R1+0x4150] ;  /* 0x00415000012d7983 */ /* 0x000e680000300800 */
[----:B------:R-:W2:Y:S04]  /*329e0*/  LDL.LU R52, [R1+0x414c] ;  /* 0x00414c0001347983 */ /* 0x000ea80000300800 */
[----:B------:R-:W2:Y:S04]  /*329f0*/  LDL.LU R53, [R1+0x4148] ;  /* 0x0041480001357983 */ /* 0x000ea80000300800 */
[----:B------:R-:W1:Y:S04]  /*32a00*/  LDL.LU R248, [R1+0x25b0] ;  /* 0x0025b00001f87983 */ /* 0x000e680000300800 */
[----:B------:R-:W1:Y:S04]  /*32a10*/  LDL.LU R249, [R1+0x25b4] ;  /* 0x0025b40001f97983 */ /* 0x000e680000300800 */
[----:B------:R-:W1:Y:S04]  /*32a20*/  LDL.LU R250, [R1+0x25b8] ;  /* 0x0025b80001fa7983 */ /* 0x000e680000300800 */
[----:B------:R-:W1:Y:S04]  /*32a30*/  LDL.LU R251, [R1+0x25bc] ;  /* 0x0025bc0001fb7983 */ /* 0x000e680000300800 */
[----:B------:R-:W-:Y:S01]  /*32a40*/  STL [R1+0x3d6c], R25 ;  /* 0x003d6c1901007387 */ /* 0x000fe20000100800 */
[----:B------:R-:W-:-:S03]  /*32a50*/  IMAD.MOV.U32 R94, RZ, RZ, R17 ;  /* 0x000000ffff5e7224 */ /* 0x000fc600078e0011 */
[----:B------:R-:W-:Y:S01]  /*32a60*/  STL [R1+0x3d68], R24 ;  /* 0x003d681801007387 */ /* 0x000fe20000100800 */
[----:B------:R-:W-:Y:S01]  /*32a70*/  IMAD.MOV.U32 R95, RZ, RZ, R16 ;  /* 0x000000ffff5f7224 */ /* 0x000fe200078e0010 */
[C---:B------:R-:W-:Y:S08]  /*32a80*/  HMMA.1688.F32.TF32 R108, R80.reuse, R34, R228 ;  /* 0x00000022506c723c */ /* 0x040ff000000810e4 */
[----:B------:R-:W-:Y:S11]  /*32a90*/  HMMA.1688.F32.TF32 R124, R80, R38, R232 ;  /* 0x00000026507c723c */ /* 0x000ff600000810e8 */
[----:B------:R-:W-:Y:S05]  /*32aa0*/  @!UPT UIADD3 URZ, URZ, URZ, URZ ;  /* 0x0000003f3f3ff290 */ /* 0x000fea000fffe03f */
[----:B------:R-:W-:Y:S02]  /*32ab0*/  IMAD.MOV.U32 R16, RZ, RZ, R108 ;  /* 0x000000ffff107224 */ /* 0x000fe400078e006c */
[----:B------:R-:W-:-:S05]  /*32ac0*/  IMAD.MOV.U32 R17, RZ, RZ, R109 ;  /* 0x000000ffff117224 */ /* 0x000fca00078e006d */
[----:B------:R-:W-:Y:S04]  /*32ad0*/  STL.64 [R1+0xe80], R124 ;  /* 0x000e807c01007387 */ /* 0x000fe80000100a00 */
[----:B------:R3:W-:Y:S04]  /*32ae0*/  STL.64 [R1+0xe88], R126 ;  /* 0x000e887e01007387 */ /* 0x0007e80000100a00 */
[----:B------:R3:W-:Y:S02]  /*32af0*/  STL.64 [R1+0x1038], R110 ;  /* 0x0010386e01007387 */ /* 0x0007e40000100a00 */
[C---:B---3--:R-:W-:Y:S08]  /*32b00*/  HMMA.1688.F32.TF32 R124, R80.reuse, R30, R224 ;  /* 0x0000001e507c723c */ /* 0x048ff000000810e0 */
[----:B------:R-:W-:Y:S01]  /*32b10*/  HMMA.1688.F32.TF32 R108, R80, R26, R220 ;  /* 0x0000001a506c723c */ /* 0x000fe200000810dc */
[----:B------:R-:W-:Y:S04]  /*32b20*/  STL [R1+0x3ce0], R17 ;  /* 0x003ce01101007387 */ /* 0x000fe80000100800 */
[----:B------:R-:W-:Y:S10]  /*32b30*/  STL [R1+0x3cdc], R16 ;  /* 0x003cdc1001007387 */ /* 0x000ff40000100800 */
[----:B------:R-:W-:Y:S04]  /*32b40*/  STL.64 [R1+0x11c0], R124 ;  /* 0x0011c07c01007387 */ /* 0x000fe80000100a00 */
[----:B------:R3:W-:Y:S04]  /*32b50*/  STL.64 [R1+0x11c8], R126 ;  /* 0x0011c87e01007387 */ /* 0x0007e80000100a00 */
[----:B------:R3:W-:Y:S01]  /*32b60*/  STL.64 [R1+0x1308], R110 ;  /* 0x0013086e01007387 */ /* 0x0007e20000100a00 */
[----:B------:R-:W-:-:S02]  /*32b70*/  IMAD.MOV.U32 R8, RZ, RZ, R108 ;  /* 0x000000ffff087224 */ /* 0x000fc400078e006c */
[----:B------:R-:W-:Y:S01]  /*32b80*/  IMAD.MOV.U32 R9, RZ, RZ, R109 ;  /* 0x000000ffff097224 */ /* 0x000fe200078e006d */
[C---:B---3--:R-:W-:Y:S08]  /*32b90*/  HMMA.1688.F32.TF32 R124, R80.reuse, R22, R216 ;  /* 0x00000016507c723c */ /* 0x048ff000000810d8 */
[C---:B------:R-:W-:Y:S01]  /*32ba0*/  HMMA.1688.F32.TF32 R108, R80.reuse, R18, R212 ;  /* 0x00000012506c723c */ /* 0x040fe200000810d4 */
[----:B------:R-:W-:Y:S04]  /*32bb0*/  STL [R1+0x3c94], R9 ;  /* 0x003c940901007387 */ /* 0x000fe80000100800 */
[----:B------:R-:W-:Y:S03]  /*32bc0*/  STL [R1+0x3c90], R8 ;  /* 0x003c900801007387 */ /* 0x000fe60000100800 */
[C---:B------:R-:W-:Y:S07]  /*32bd0*/  HMMA.1688.F32.TF32 R128, R80.reuse, R194, R208 ;  /* 0x000000c25080723c */ /* 0x040fee00000810d0 */
[----:B------:R-:W-:Y:S04]  /*32be0*/  STL.64 [R1+0x1550], R124 ;  /* 0x0015507c01007387 */ /* 0x000fe80000100a00 */
[----:B------:R3:W-:Y:S04]  /*32bf0*/  STL.64 [R1+0x1558], R126 ;  /* 0x0015587e01007387 */ /* 0x0007e80000100a00 */
[----:B------:R-:W-:Y:S04]  /*32c00*/  STL.64 [R1+0x1630], R108 ;  /* 0x0016306c01007387 */ /* 0x000fe80000100a00 */
[----:B------:R3:W-:Y:S02]  /*32c10*/  STL.64 [R1+0x1638], R110 ;  /* 0x0016386e01007387 */ /* 0x0007e40000100a00 */
[C---:B---3--:R-:W-:Y:S08]  /*32c20*/  HMMA.1688.F32.TF32 R124, R80.reuse, R190, R204 ;  /* 0x000000be507c723c */ /* 0x048ff000000810cc */
[----:B------:R-:W-:Y:S01]  /*32c30*/  HMMA.1688.F32.TF32 R108, R80, R186, R200 ;  /* 0x000000ba506c723c */ /* 0x000fe200000810c8 */
[----:B------:R-:W-:Y:S01]  /*32c40*/  STL.64 [R1+0x2090], R128 ;  /* 0x0020908001007387 */ /* 0x000fe20000100a00 */
[----:B------:R-:W-:-:S02]  /*32c50*/  IMAD.MOV.U32 R104, RZ, RZ, R37 ;  /* 0x000000ffff687224 */ /* 0x000fc400078e0025 */
[----:B------:R-:W-:Y:S01]  /*32c60*/  IMAD.MOV.U32 R105, RZ, RZ, R36 ;  /* 0x000000ffff697224 */ /* 0x000fe200078e0024 */
[----:B------:R3:W-:Y:S01]  /*32c70*/  STL.64 [R1+0x2098], R130 ;  /* 0x0020988201007387 */ /* 0x0007e20000100a00 */
[----:B------:R-:W-:Y:S02]  /*32c80*/  IMAD.MOV.U32 R106, RZ, RZ, R29 ;  /* 0x000000ffff6a7224 */ /* 0x000fe400078e001d */
[----:B------:R-:W-:-:S07]  /*32c90*/  IMAD.MOV.U32 R107, RZ, RZ, R28 ;  /* 0x000000ffff6b7224 */ /* 0x000fce00078e001c */
[----:B------:R-:W-:Y:S01]  /*32ca0*/  STL.64 [R1+0x2080], R124 ;  /* 0x0020807c01007387 */ /* 0x000fe20000100a00 */
[C---:B---3--:R-:W-:Y:S03]  /*32cb0*/  HMMA.1688.F32.TF32 R128, R80.reuse, R182, R196 ;  /* 0x000000b65080723c */ /* 0x048fe600000810c4 */
[----:B------:R3:W-:Y:S04]  /*32cc0*/  STL.64 [R1+0x2088], R126 ;  /* 0x0020887e01007387 */ /* 0x0007e80000100a00 */
[----:B------:R-:W-:Y:S04]  /*32cd0*/  STL.64 [R1+0x2070], R108 ;  /* 0x0020706c01007387 */ /* 0x000fe80000100a00 */
[----:B------:R3:W-:Y:S02]  /*32ce0*/  STL.64 [R1+0x2078], R110 ;  /* 0x0020786e01007387 */ /* 0x0007e40000100a00 */
[C---:B---3--:R-:W-:Y:S08]  /*32cf0*/  HMMA.1688.F32.TF32 R124, R80.reuse, R178, R140 ;  /* 0x000000b2507c723c */ /* 0x048ff0000008108c */
[C---:B------:R-:W-:Y:S08]  /*32d00*/  HMMA.1688.F32.TF32 R108, R80.reuse, R174, R136 ;  /* 0x000000ae506c723c */ /* 0x040ff00000081088 */
[----:B------:R-:W-:Y:S01]  /*32d10*/  HMMA.1688.F32.TF32 R104, R80, R170, R104 ;  /* 0x000000aa5068723c */ /* 0x000fe20000081068 */
[----:B------:R-:W-:Y:S01]  /*32d20*/  STL.64 [R1+0x2060], R128 ;  /* 0x0020608001007387 */ /* 0x000fe20000100a00 */
[----:B------:R-:W-:-:S03]  /*32d30*/  IMAD.MOV.U32 R92, RZ, RZ, R21 ;  /* 0x000000ffff5c7224 */ /* 0x000fc600078e0015 */
[----:B------:R-:W-:Y:S01]  /*32d40*/  STL.64 [R1+0x2068], R130 ;  /* 0x0020688201007387 */ /* 0x000fe20000100a00 */
[----:B------:R-:W-:-:S03]  /*32d50*/  IMAD.MOV.U32 R93, RZ, RZ, R20 ;  /* 0x000000ffff5d7224 */ /* 0x000fc600078e0014 */
[----:B------:R-:W-:Y:S04]  /*32d60*/  STL.64 [R1+0x2050], R124 ;  /* 0x0020507c01007387 */ /* 0x000fe80000100a00 */
[----:B------:R3:W-:Y:S04]  /*32d70*/  STL.64 [R1+0x2058], R126 ;  /* 0x0020587e01007387 */ /* 0x0007e80000100a00 */
[----:B------:R-:W-:Y:S04]  /*32d80*/  STL.64 [R1+0x2040], R108 ;  /* 0x0020406c01007387 */ /* 0x000fe80000100a00 */
[----:B------:R3:W-:Y:S02]  /*32d90*/  STL.64 [R1+0x2048], R110 ;  /* 0x0020486e01007387 */ /* 0x0007e40000100a00 */
[C---:B---3--:R-:W-:Y:S02]  /*32da0*/  HMMA.1688.F32.TF32 R124, R80.reuse, R166, R132 ;  /* 0x000000a6507c723c */ /* 0x048fe40000081084 */
[----:B------:R-:W-:Y:S04]  /*32db0*/  STL.64 [R1+0x2030], R104 ;  /* 0x0020306801007387 */ /* 0x000fe80000100a00 */
[----:B------:R3:W-:Y:S02]  /*32dc0*/  STL.64 [R1+0x2038], R106 ;  /* 0x0020386a01007387 */ /* 0x0007e40000100a00 */
[C---:B------:R-:W-:Y:S08]  /*32dd0*/  HMMA.1688.F32.TF32 R108, R80.reuse, R162, R100 ;  /* 0x000000a2506c723c */ /* 0x040ff00000081064 */
[C---:B---3--:R-:W-:Y:S08]  /*32de0*/  HMMA.1688.F32.TF32 R104, R80.reuse, R158, R96 ;  /* 0x0000009e5068723c */ /* 0x048ff00000081060 */
[C---:B------:R-:W-:Y:S08]  /*32df0*/  HMMA.1688.F32.TF32 R100, R80.reuse, R154, R92 ;  /* 0x0000009a5064723c */ /* 0x040ff0000008105c */
[C---:B------:R-:W-:Y:S08]  /*32e00*/  HMMA.1688.F32.TF32 R96, R80.reuse, R14, R88 ;  /* 0x0000000e5060723c */ /* 0x040ff00000081058 */
[C---:B------:R-:W-:Y:S08]  /*32e10*/  HMMA.1688.F32.TF32 R92, R80.reuse, R10, R236 ;  /* 0x0000000a505c723c */ /* 0x040ff000000810ec */
[----:B------:R-:W-:Y:S08]  /*32e20*/  HMMA.1688.F32.TF32 R88, R80, R6, R244 ;  /* 0x000000065058723c */ /* 0x000ff000000810f4 */
[----:B-1----:R-:W-:Y:S01]  /*32e30*/  HMMA.1688.F32.TF32 R80, R84, R78, R248 ;  /* 0x0000004e5450723c */ /* 0x002fe200000810f8 */
        /* <DEDUP_REMOVED lines=8> */
[----:B------:R1:W-:Y:S04]  /*32ec0*/  STL.64 [R1+0x1fd0], R96 ;  /* 0x001fd06001007387 */ /* 0x0003e80000100a00 */
[----:B------:R1:W-:Y:S04]  /*32ed0*/  STL.64 [R1+0x1fd8], R98 ;  /* 0x001fd86201007387 */ /* 0x0003e80000100a00 */
[----:B------:R1:W-:Y:S04]  /*32ee0*/  STL.64 [R1+0x1fc0], R92 ;  /* 0x001fc05c01007387 */ /* 0x0003e80000100a00 */
[----:B------:R1:W-:Y:S04]  /*32ef0*/  STL.64 [R1+0x1fc8], R94 ;  /* 0x001fc85e01007387 */ /* 0x0003e80000100a00 */
[----:B------:R-:W4:Y:S04]  /*32f00*/  LDL.LU R236, [R1+0xeb0] ;  /* 0x000eb00001ec7983 */ /* 0x000f280000300800 */
[----:B------:R1:W-:Y:S04]  /*32f10*/  STL.64 [R1+0x1fa0], R88 ;  /* 0x001fa05801007387 */ /* 0x0003e80000100a00 */
[----:B------:R1:W-:Y:S04]  /*32f20*/  STL.64 [R1+0x1fa8], R90 ;  /* 0x001fa85a01007387 */ /* 0x0003e80000100a00 */
[----:B------:R-:W-:Y:S04]  /*32f30*/  STL.64 [R1+0x810], R80 ;  /* 0x0008105001007387 */ /* 0x000fe80000100a00 */
[----:B------:R-:W-:Y:S04]  /*32f40*/  STL.64 [R1+0x818], R82 ;  /* 0x0008185201007387 */ /* 0x000fe80000100a00 */
[----:B------:R-:W4:Y:S04]  /*32f50*/  LDL.LU R237, [R1+0xeb4] ;  /* 0x000eb40001ed7983 */ /* 0x000f280000300800 */
[----:B------:R-:W4:Y:S04]  /*32f60*/  LDL.LU R238, [R1+0xeb8] ;  /* 0x000eb80001ee7983 */ /* 0x000f280000300800 */
[----:B------:R-:W4:Y:S04]  /*32f70*/  LDL.LU R239, [R1+0xebc] ;  /* 0x000ebc0001ef7983 */ /* 0x000f280000300800 */
[----:B-1----:R-:W4:Y:S04]  /*32f80*/  LDL.LU R100, [R1+0x1cf0] ;  /* 0x001cf00001647983 */ /* 0x002f280000300800 */
[----:B------:R-:W4:Y:S04]  /*32f90*/  LDL.LU R101, [R1+0x1cf4] ;  /* 0x001cf40001657983 */ /* 0x000f280000300800 */
[----:B---3--:R-:W4:Y:S04]  /*32fa0*/  LDL.LU R102, [R1+0x1cf8] ;  /* 0x001cf80001667983 */ /* 0x008f280000300800 */
[----:B------:R-:W4:Y:S04]  /*32fb0*/  LDL.LU R103, [R1+0x1cfc] ;  /* 0x001cfc0001677983 */ /* 0x000f280000300800 */
        /* <DEDUP_REMOVED lines=33> */
[----:B------:R-:W-:Y:S01]  /*331d0*/  IMAD.MOV.U32 R249, RZ, RZ, R52 ;  /* 0x000000fffff97224 */ /* 0x000fe200078e0034 */
[----:B------:R-:W-:Y:S01]  /*331e0*/  LDS R80, [R3+0x4380] ;  /* 0x0043800003507984 */ /* 0x000fe20000000800 */
[----:B------:R-:W-:Y:S02]  /*331f0*/  IMAD.MOV.U32 R250, RZ, RZ, R45 ;  /* 0x000000fffffa7224 */ /* 0x000fe400078e002d */
[----:B------:R-:W-:Y:S01]  /*33200*/  IMAD.MOV.U32 R251, RZ, RZ, R44 ;  /* 0x000000fffffb7224 */ /* 0x000fe200078e002c */
[----:B------:R-:W-:Y:S04]  /*33210*/  LDS R82, [R3+0x6380] ;  /* 0x0063800003527984 */ /* 0x000fe80000000800 */
[----:B------:R-:W-:Y:S04]  /*33220*/  LDS R81, [R240+0x4380] ;  /* 0x00438000f0517984 */ /* 0x000fe80000000800 */
[----:B------:R-:W1:Y:S01]  /*33230*/  LDS R83, [R240+0x6380] ;  /* 0x00638000f0537984 */ /* 0x000e620000000800 */
[C---:B---3--:R-:W-:Y:S08]  /*33240*/  HMMA.1688.F32.TF32 R108, R84.reuse, R146, R136 ;  /* 0x00000092546c723c */ /* 0x048ff00000081088 */
[C---:B----4-:R-:W-:Y:S08]  /*33250*/  HMMA.1688.F32.TF32 R124, R84.reuse, R70, R140 ;  /* 0x00000046547c723c */ /* 0x050ff0000008108c */
[C---:B------:R-:W-:Y:S11]  /*33260*/  HMMA.1688.F32.TF32 R104, R84.reuse, R74, R104 ;  /* 0x0000004a5468723c */ /* 0x040ff60000081068 */
[----:B------:R-:W-:Y:S04]  /*33270*/  @!UPT UIADD3 URZ, URZ, URZ, URZ ;  /* 0x0000003f3f3ff290 */ /* 0x000fe8000fffe03f */
[----:B------:R-:W-:Y:S01]  /*33280*/  STL.64 [R1+0x820], R124 ;  /* 0x0008207c01007387 */ /* 0x000fe20000100a00 */
[----:B------:R-:W-:Y:S03]  /*33290*/  HMMA.1688.F32.TF32 R100, R84, R66, R100 ;  /* 0x000000425464723c */ /* 0x000fe60000081064 */
[----:B------:R-:W-:Y:S04]  /*332a0*/  STL.64 [R1+0x828], R126 ;  /* 0x0008287e01007387 */ /* 0x000fe80000100a00 */
[----:B------:R-:W-:Y:S04]  /*332b0*/  STL.64 [R1+0x830], R108 ;  /* 0x0008306c01007387 */ /* 0x000fe80000100a00 */
[----:B------:R-:W-:Y:S04]  /*332c0*/  STL.64 [R1+0x838], R110 ;  /* 0x0008386e01007387 */ /* 0x000fe80000100a00 */
[----:B------:R2:W-:Y:S01]  /*332d0*/  STL.64 [R1+0x858], R106 ;  /* 0x0008586a01007387 */ /* 0x0005e20000100a00 */
[----:B------:R-:W-:-:S02]  /*332e0*/  IMAD.MOV.U32 R52, RZ, RZ, R104 ;  /* 0x000000ffff347224 */ /* 0x000fc400078e0068 */
[----:B------:R-:W-:Y:S02]  /*332f0*/  IMAD.MOV.U32 R53, RZ, RZ, R105 ;  /* 0x000000ffff357224 */ /* 0x000fe400078e0069 */
[C---:B--2---:R-:W-:Y:S08]  /*33300*/  HMMA.1688.F32.TF32 R104, R84.reuse, R150, R132 ;  /* 0x000000965468723c */ /* 0x044ff00000081084 */
[C---:B------:R-:W-:Y:S08]  /*33310*/  HMMA.1688.F32.TF32 R96, R84.reuse, R62, R96 ;  /* 0x0000003e5460723c */ /* 0x040ff00000081060 */
[----:B------:R-:W-:Y:S01]  /*33320*/  HMMA.1688.F32.TF32 R92, R84, R58, R92 ;  /* 0x0000003a545c723c */ /* 0x000fe2000008105c */
[----:B------:R-:W-:Y:S01]  /*33330*/  STL [R1+0x3ebc], R53 ;  /* 0x003ebc3501007387 */ /* 0x000fe20000100800 */
[----:B------:R-:W-:-:S02]  /*33340*/  IMAD.MOV.U32 R45, RZ, RZ, R101 ;  /* 0x000000ffff2d7224 */ /* 0x000fc400078e0065 */
[----:B------:R-:W-:Y:S01]  /*33350*/  IMAD.MOV.U32 R44, RZ, RZ, R100 ;  /* 0x000000ffff2c7224 */ /* 0x000fe200078e0064 */
[----:B------:R-:W-:Y:S04]  /*33360*/  STL [R1+0x3eb8], R52 ;  /* 0x003eb83401007387 */ /* 0x000fe80000100800 */
[----:B------:R-:W-:Y:S04]  /*33370*/  STL.64 [R1+0x870], R104 ;  /* 0x0008706801007387 */ /* 0x000fe80000100a00 */
[----:B------:R-:W-:Y:S04]  /*33380*/  STL.64 [R1+0x878], R106 ;  /* 0x0008786a01007387 */ /* 0x000fe80000100a00 */
[----:B------:R-:W-:Y:S04]  /*33390*/  STL.64 [R1+0x968], R102 ;  /* 0x0009686601007387 */ /* 0x000fe80000100a00 */
[----:B------:R-:W-:Y:S04]  /*333a0*/  STL [R1+0x3e7c], R45 ;  /* 0x003e7c2d01007387 */ /* 0x000fe80000100800 */
[----:B------:R-:W-:Y:S01]  /*333b0*/  STL [R1+0x3e78], R44 ;  /* 0x003e782c01007387 */ /* 0x000fe20000100800 */
[----:B------:R-:W-:-:S03]  /*333c0*/  IMAD.MOV.U32 R36, RZ, RZ, R92 ;  /* 0x000000ffff247224 */ /* 0x000fc600078e005c */
[----:B------:R-:W-:Y:S01]  /*333d0*/  STL.64 [R1+0x970], R96 ;  /* 0x0009706001007387 */ /* 0x000fe20000100a00 */
[----:B------:R-:W-:-:S03]  /*333e0*/  IMAD.MOV.U32 R37, RZ, RZ, R93 ;  /* 0x000000ffff257224 */ /* 0x000fc600078e005d */
[----:B------:R-:W-:Y:S04]  /*333f0*/  STL.64 [R1+0x978], R98 ;  /* 0x0009786201007387 */ /* 0x000fe80000100a00 */
[----:B------:R2:W-:Y:S02]  /*33400*/  STL.64 [R1+0x988], R94 ;  /* 0x0009885e01007387 */ /* 0x0005e40000100a00 */
[C---:B--2---:R-:W-:Y:S08]  /*33410*/  HMMA.1688.F32.TF32 R92, R84.reuse, R54, R88 ;  /* 0x00000036545c723c */ /* 0x044ff00000081058 */
        /* <DEDUP_REMOVED lines=8> */
[C---:B--2---:R-:W-:Y:S08]  /*334a0*/  HMMA.1688.F32.TF32 R92, R84.reuse, R46, R244 ;  /* 0x0000002e545c723c */ /* 0x044ff000000810f4 */
[----:B---3--:R-:W-:Y:S01]  /*334b0*/  HMMA.1688.F32.TF32 R88, R84, R42, R248 ;  /* 0x0000002a5458723c */ /* 0x008fe200000810f8 */
[----:B------:R-:W-:Y:S04]  /*334c0*/  STL [R1+0x3db4], R29 ;  /* 0x003db41d01007387 */ /* 0x000fe80000100800 */
[----:B------:R-:W-:Y:S10]  /*334d0*/  STL [R1+0x3da8], R28 ;  /* 0x003da81c01007387 */ /* 0x000ff40000100800 */
[----:B------:R-:W-:Y:S04]  /*334e0*/  STL.64 [R1+0x9b0], R92 ;  /* 0x0009b05c01007387 */ /* 0x000fe80000100a00 */
[----:B------:R-:W-:Y:S04]  /*334f0*/  STL.64 [R1+0x9b8], R94 ;  /* 0x0009b85e01007387 */ /* 0x000fe80000100a00 */
[----:B------:R2:W-:Y:S04]  /*33500*/  STL.64 [R1+0xb08], R90 ;  /* 0x000b085a01007387 */ /* 0x0005e80000100a00 */
[----:B------:R-:W3:Y:S04]  /*33510*/  LDL.LU R244, [R1+0xe0] ;  /* 0x0000e00001f47983 */ /* 0x000ee80000300800 */
[----:B------:R-:W3:Y:S04]  /*33520*/  LDL.LU R245, [R1+0xe4] ;  /* 0x0000e40001f57983 */ /* 0x000ee80000300800 */
[----:B------:R-:W3:Y:S04]  /*33530*/  LDL.LU R246, [R1+0xe8] ;  /* 0x0000e80001f67983 */ /* 0x000ee80000300800 */
[----:B------:R-:W3:Y:S01]  /*33540*/  LDL.LU R247, [R1+0xec] ;  /* 0x0000ec0001f77983 */ /* 0x000ee20000300800 */
[----:B------:R-:W-:-:S03]  /*33550*/  IMAD.MOV.U32 R20, RZ, RZ, R88 ;  /* 0x000000ffff147224 */ /* 0x000fc600078e0058 */
[----:B------:R-:W4:Y:S01]  /*33560*/  LDL.LU R236, [R1+0xf0] ;  /* 0x0000f00001ec7983 */ /* 0x000f220000300800 */
[----:B------:R-:W-:-:S03]  /*33570*/  IMAD.MOV.U32 R21, RZ, RZ, R89 ;  /* 0x000000ffff157224 */ /* 0x000fc600078e0059 */
[----:B------:R-:W4:Y:S04]  /*33580*/  LDL.LU R237, [R1+0xf4] ;  /* 0x0000f40001ed7983 */ /* 0x000f280000300800 */
[----:B------:R-:W4:Y:S04]  /*33590*/  LDL.LU R238, [R1+0xf8] ;  /* 0x0000f80001ee7983 */ /* 0x000f280000300800 */
[----:B------:R-:W4:Y:S04]  /*335a0*/  LDL.LU R239, [R1+0xfc] ;  /* 0x0000fc0001ef7983 */ /* 0x000f280000300800 */
[----:B------:R-:W3:Y:S04]  /*335b0*/  LDL.LU R88, [R1+0x100] ;  /* 0x0001000001587983 */ /* 0x000ee80000300800 */
[----:B------:R-:W3:Y:S04]  /*335c0*/  LDL.LU R89, [R1+0x104] ;  /* 0x0001040001597983 */ /* 0x000ee80000300800 */
[----:B--2---:R-:W3:Y:S04]  /*335d0*/  LDL.LU R90, [R1+0x108] ;  /* 0x00010800015a7983 */ /* 0x004ee80000300800 */
[----:B------:R-:W3:Y:S04]  /*335e0*/  LDL.LU R91, [R1+0x10c] ;  /* 0x00010c00015b7983 */ /* 0x000ee80000300800 */
[----:B------:R-:W2:Y:S04]  /*335f0*/  LDL.LU R96, [R1+0x120] ;  /* 0x0001200001607983 */ /* 0x000ea80000300800 */
[----:B------:R-:W2:Y:S04]  /*33600*/  LDL.LU R97, [R1+0x124] ;  /* 0x0001240001617983 */ /* 0x000ea80000300800 */
[----:B------:R-:W2:Y:S04]  /*33610*/  LDL.LU R98, [R1+0x128] ;  /* 0x0001280001627983 */ /* 0x000ea80000300800 */
[----:B------:R-:W2:Y:S04]  /*33620*/  LDL.LU R99, [R1+0x12c] ;  /* 0x00012c0001637983 */ /* 0x000ea80000300800 */
        /* <DEDUP_REMOVED lines=58> */
[----:B------:R-:W-:Y:S01]  /*339d0*/  STL [R1+0x3d60], R21 ;  /* 0x003d601501007387 */ /* 0x000fe20000100800 */
[----:B------:R-:W-:-:S03]  /*339e0*/  IMAD.MOV.U32 R250, RZ, RZ, R2 ;  /* 0x000000fffffa7224 */ /* 0x000fc600078e0002 */
[----:B------:R-:W-:Y:S01]  /*339f0*/  STL [R1+0x3d5c], R20 ;  /* 0x003d5c1401007387 */ /* 0x000fe20000100800 */
[----:B------:R-:W-:Y:S01]  /*33a00*/  IMAD.MOV.U32 R251, RZ, RZ, R0 ;  /* 0x000000fffffb7224 */ /* 0x000fe200078e0000 */
[C---:B---3--:R-:W-:Y:S08]  /*33a10*/  HMMA.1688.F32.TF32 R88, R84.reuse, R158, R88 ;  /* 0x0000009e5458723c */ /* 0x048ff00000081058 */
[C---:B--2---:R-:W-:Y:S08]  /*33a20*/  HMMA.1688.F32.TF32 R96, R84.reuse, R166, R96 ;  /* 0x000000a65460723c */ /* 0x044ff00000081060 */
[C---:B----4-:R-:W-:Y:S08]  /*33a30*/  HMMA.1688.F32.TF32 R108, R84.reuse, R34, R220 ;  /* 0x00000022546c723c */ /* 0x050ff000000810dc */
[----:B------:R-:W-:Y:S11]  /*33a40*/  HMMA.1688.F32.TF32 R124, R84, R38, R224 ;  /* 0x00000026547c723c */ /* 0x000ff600000810e0 */
[----:B------:R-:W-:Y:S05]  /*33a50*/  @!UPT UIADD3 URZ, URZ, URZ, URZ ;  /* 0x0000003f3f3ff290 */ /* 0x000fea000fffe03f */
[----:B------:R-:W-:Y:S02]  /*33a60*/  IMAD.MOV.U32 R252, RZ, RZ, R109 ;  /* 0x000000fffffc7224 */ /* 0x000fe400078e006d */
[----:B------:R-:W-:Y:S02]  /*33a70*/  IMAD.MOV.U32 R2, RZ, RZ, R110 ;  /* 0x000000ffff027224 */ /* 0x000fe400078e006e */
[----:B------:R-:W-:-:S03]  /*33a80*/  IMAD.MOV.U32 R0, RZ, RZ, R111 ;  /* 0x000000ffff007224 */ /* 0x000fc600078e006f */
[----:B------:R-:W-:Y:S04]  /*33a90*/  STL.64 [R1+0xc40], R124 ;  /* 0x000c407c01007387 */ /* 0x000fe80000100a00 */
[----:B------:R2:W-:Y:S04]  /*33aa0*/  STL.64 [R1+0xc48], R126 ;  /* 0x000c487e01007387 */ /* 0x0005e80000100a00 */
[----:B------:R3:W-:Y:S01]  /*33ab0*/  STL [R1+0xc90], R108 ;  /* 0x000c906c01007387 */ /* 0x0007e20000100800 */
[C---:B--2---:R-:W-:Y:S08]  /*33ac0*/  HMMA.1688.F32.TF32 R124, R84.reuse, R30, R216 ;  /* 0x0000001e547c723c */ /* 0x044ff000000810d8 */
[----:B---3--:R-:W-:Y:S01]  /*33ad0*/  HMMA.1688.F32.TF32 R108, R84, R26, R212 ;  /* 0x0000001a546c723c */ /* 0x008fe200000810d4 */
[----:B------:R-:W-:Y:S04]  /*33ae0*/  STL [R1+0x3cec], R0 ;  /* 0x003cec0001007387 */ /* 0x000fe80000100800 */
[----:B------:R-:W-:Y:S04]  /*33af0*/  STL [R1+0x3ce8], R2 ;  /* 0x003ce80201007387 */ /* 0x000fe80000100800 */
[----:B------:R-:W-:Y:S06]  /*33b00*/  STL [R1+0x3ce4], R252 ;  /* 0x003ce4fc01007387 */ /* 0x000fec0000100800 */
[----:B------:R-:W-:Y:S04]  /*33b10*/  STL.64 [R1+0xe20], R124 ;  /* 0x000e207c01007387 */ /* 0x000fe80000100a00 */
[----:B------:R-:W-:Y:S04]  /*33b20*/  STL.64 [R1+0xe28], R126 ;  /* 0x000e287e01007387 */ /* 0x000fe80000100a00 */
[----:B------:R2:W-:Y:S01]  /*33b30*/  STL.64 [R1+0xeb8], R110 ;  /* 0x000eb86e01007387 */ /* 0x0005e20000100a00 */
[----:B------:R-:W-:-:S02]  /*33b40*/  IMAD.MOV.U32 R4, RZ, RZ, R108 ;  /* 0x000000ffff047224 */ /* 0x000fc400078e006c */
[----:B------:R-:W-:Y:S02]  /*33b50*/  IMAD.MOV.U32 R5, RZ, RZ, R109 ;  /* 0x000000ffff057224 */ /* 0x000fe400078e006d */
[C---:B--2---:R-:W-:Y:S03]  /*33b60*/  HMMA.1688.F32.TF32 R108, R84.reuse, R22, R208 ;  /* 0x00000016546c723c */ /* 0x044fe600000810d0 */
[----:B------:R-:W-:Y:S04]  /*33b70*/  STL [R1+0x3c8c], R5 ;  /* 0x003c8c0501007387 */ /* 0x000fe80000100800 */
[----:B------:R-:W-:Y:S01]  /*33b80*/  STL [R1+0x3c88], R4 ;  /* 0x003c880401007387 */ /* 0x000fe20000100800 */
[C---:B------:R-:W-:Y:S08]  /*33b90*/  HMMA.1688.F32.TF32 R128, R84.reuse, R18, R204 ;  /* 0x000000125480723c */ /* 0x040ff000000810cc */
[C---:B------:R-:W-:Y:S07]  /*33ba0*/  HMMA.1688.F32.TF32 R124, R84.reuse, R194, R200 ;  /* 0x000000c2547c723c */ /* 0x040fee00000810c8 */
[----:B------:R-:W-:Y:S04]  /*33bb0*/  STL.64 [R1+0x10b0], R108 ;  /* 0x0010b06c01007387 */ /* 0x000fe80000100a00 */
[----:B------:R2:W-:Y:S02]  /*33bc0*/  STL.64 [R1+0x10b8], R110 ;  /* 0x0010b86e01007387 */ /* 0x0005e40000100a00 */
[C---:B--2---:R-:W-:Y:S02]  /*33bd0*/  HMMA.1688.F32.TF32 R108, R84.reuse, R190, R196 ;  /* 0x000000be546c723c */ /* 0x044fe400000810c4 */
[----:B------:R-:W-:Y:S04]  /*33be0*/  STL.64 [R1+0x1450], R128 ;  /* 0x0014508001007387 */ /* 0x000fe80000100a00 */
[----:B------:R2:W-:Y:S04]  /*33bf0*/  STL.64 [R1+0x1458], R130 ;  /* 0x0014588201007387 */ /* 0x0005e80000100a00 */
[----:B------:R-:W-:Y:S04]  /*33c00*/  STL.64 [R1+0x1f70], R124 ;  /* 0x001f707c01007387 */ /* 0x000fe80000100a00 */
[----:B------:R3:W-:Y:S01]  /*33c10*/  STL.64 [R1+0x1f78], R126 ;  /* 0x001f787e01007387 */ /* 0x0007e20000100a00 */
[C---:B--2---:R-:W-:Y:S08]  /*33c20*/  HMMA.1688.F32.TF32 R128, R84.reuse, R186, R140 ;  /* 0x000000ba5480723c */ /* 0x044ff0000008108c */
[----:B------:R-:W-:Y:S01]  /*33c30*/  STL.64 [R1+0x1f60], R108 ;  /* 0x001f606c01007387 */ /* 0x000fe20000100a00 */
[C---:B---3--:R-:W-:Y:S03]  /*33c40*/  HMMA.1688.F32.TF32 R124, R84.reuse, R182, R136 ;  /* 0x000000b6547c723c */ /* 0x048fe60000081088 */
[----:B------:R2:W-:Y:S05]  /*33c50*/  STL.64 [R1+0x1f68], R110 ;  /* 0x001f686e01007387 */ /* 0x0005ea0000100a00 */
        /* <DEDUP_REMOVED lines=18> */
[C---:B--2---:R-:W-:Y:S03]  /*33d80*/  HMMA.1688.F32.TF32 R96, R84.reuse, R154, R236 ;  /* 0x0000009a5460723c */ /* 0x044fe600000810ec */
[----:B------:R-:W-:Y:S04]  /*33d90*/  STL.64 [R1+0x1ee0], R88 ;  /* 0x001ee05801007387 */ /* 0x000fe80000100a00 */
[----:B------:R2:W-:Y:S01]  /*33da0*/  STL.64 [R1+0x1ee8], R90 ;  /* 0x001ee85a01007387 */ /* 0x0005e20000100a00 */
[C---:B---3--:R-:W-:Y:S08]  /*33db0*/  HMMA.1688.F32.TF32 R92, R84.reuse, R14, R244 ;  /* 0x0000000e545c723c */ /* 0x048ff000000810f4 */
[C---:B--2---:R-:W-:Y:S07]  /*33dc0*/  HMMA.1688.F32.TF32 R88, R84.reuse, R10, R248 ;  /* 0x0000000a5458723c */ /* 0x044fee00000810f8 */
        /* <DEDUP_REMOVED lines=22> */
[----:B---3--:R-:W3:Y:S04]  /*33f30*/  LDL.LU R88, [R1+0x6f0] ;  /* 0x0006f00001587983 */ /* 0x008ee80000300800 */
[----:B------:R-:W3:Y:S04]  /*33f40*/  LDL.LU R89, [R1+0x6f4] ;  /* 0x0006f40001597983 */ /* 0x000ee80000300800 */
[----:B----4-:R-:W3:Y:S04]  /*33f50*/  LDL.LU R90, [R1+0x6f8] ;  /* 0x0006f800015a7983 */ /* 0x010ee80000300800 */
[----:B------:R-:W3:Y:S04]  /*33f60*/  LDL.LU R91, [R1+0x6fc] ;  /* 0x0006fc00015b7983 */ /* 0x000ee80000300800 */
        /* <DEDUP_REMOVED lines=48> */
[----:B------:R-:W1:Y:S04]  /*34270*/  LDL.LU R128, [R1+0x2730] ;  /* 0x0027300001807983 */ /* 0x000e680000300800 */
[----:B------:R-:W1:Y:S04]  /*34280*/  LDL.LU R129, [R1+0x2734] ;  /* 0x0027340001817983 */ /* 0x000e680000300800 */
[----:B------:R-:W1:Y:S04]  /*34290*/  LDL.LU R130, [R1+0x2738] ;  /* 0x0027380001827983 */ /* 0x000e680000300800 */
[----:B------:R-:W1:Y:S04]  /*342a0*/  LDL.LU R131, [R1+0x273c] ;  /* 0x00273c0001837983 */ /* 0x000e680000300800 */
        /* <DEDUP_REMOVED lines=20> */
[----:B------:R-:W4:Y:S04]  /*343f0*/  LDL.LU R104, [R1] ;  /* 0x0000000001687983 */ /* 0x000f280000300800 */
[----:B------:R-:W4:Y:S04]  /*34400*/  LDL.LU R105, [R1+0x4] ;  /* 0x0000040001697983 */ /* 0x000f280000300800 */
[----:B------:R-:W4:Y:S04]  /*34410*/  LDL.LU R106, [R1+0x8] ;  /* 0x00000800016a7983 */ /* 0x000f280000300800 */
[----:B------:R-:W4:Y:S01]  /*34420*/  LDL.LU R107, [R1+0xc] ;  /* 0x00000c00016b7983 */ /* 0x000f220000300800 */
[----:B--2---:R-:W-:Y:S03]  /*34430*/  HMMA.1688.F32.TF32 R84, R84, R6, R124 ;  /* 0x000000065454723c */ /* 0x004fe6000008107c */
[----:B------:R-:W2:Y:S04]  /*34440*/  LDL.LU.64 R126, [R1+0x4140] ;  /* 0x00414000017e7983 */ /* 0x000ea80000300a00 */
[----:B------:R-:W2:Y:S11]  /*34450*/  LDL.LU.64 R124, [R1+0x4138] ;  /* 0x00413800017c7983 */ /* 0x000eb60000300a00 */
[----:B------:R-:W-:Y:S05]  /*34460*/  @!UPT UIADD3 URZ, URZ, URZ, URZ ;  /* 0x0000003f3f3ff290 */ /* 0x000fea000fffe03f */
[----:B------:R1:W-:Y:S04]  /*34470*/  STL.64 [R1+0x1e70], R84 ;  /* 0x001e705401007387 */ /* 0x0003e80000100a00 */
[----:B------:R1:W-:Y:S04]  /*34480*/  STL.64 [R1+0x1e78], R86 ;  /* 0x001e785601007387 */ /* 0x0003e80000100a00 */
[----:B-1----:R-:W2:Y:S04]  /*34490*/  LDL.LU R84, [R1+0x27b0] ;  /* 0x0027b00001547983 */ /* 0x002ea80000300800 */
[----:B------:R-:W2:Y:S04]  /*344a0*/  LDL.LU R85, [R1+0x27b4] ;  /* 0x0027b40001557983 */ /* 0x000ea80000300800 */
[----:B------:R-:W2:Y:S04]  /*344b0*/  LDL.LU R86, [R1+0x27b8] ;  /* 0x0027b80001567983 */ /* 0x000ea80000300800 */
[----:B------:R-:W2:Y:S01]  /*344c0*/  LDL.LU R87, [R1+0x27bc] ;  /* 0x0027bc0001577983 */ /* 0x000ea20000300800 */
[C---:B------:R-:W-:Y:S08]  /*344d0*/  HMMA.1688.F32.TF32 R128, R80.reuse, R70, R128 ;  /* 0x000000465080723c */ /* 0x040ff00000081080 */
[C---:B---3--:R-:W-:Y:S08]  /*344e0*/  HMMA.1688.F32.TF32 R232, R80.reuse, R146, R232 ;  /* 0x0000009250e8723c */ /* 0x048ff000000810e8 */
[C---:B------:R-:W-:Y:S08]  /*344f0*/  HMMA.1688.F32.TF32 R228, R80.reuse, R74, R228 ;  /* 0x0000004a50e4723c */ /* 0x040ff000000810e4 */
[C---:B------:R-:W-:Y:S08]  /*34500*/  HMMA.1688.F32.TF32 R224, R80.reuse, R150, R224 ;  /* 0x0000009650e0723c */ /* 0x040ff000000810e0 */
[C---:B------:R-:W-:Y:S08]  /*34510*/  HMMA.1688.F32.TF32 R220, R80.reuse, R66, R220 ;  /* 0x0000004250dc723c */ /* 0x040ff000000810dc */
[C---:B------:R-:W-:Y:S08]  /*34520*/  HMMA.1688.F32.TF32 R216, R80.reuse, R62, R216 ;  /* 0x0000003e50d8723c */ /* 0x040ff000000810d8 */
[C---:B------:R-:W-:Y:S08]  /*34530*/  HMMA.1688.F32.TF32 R212, R80.reuse, R58, R212 ;  /* 0x0000003a50d4723c */ /* 0x040ff000000810d4 */
[C---:B------:R-:W-:Y:S08]  /*34540*/  HMMA.1688.F32.TF32 R208, R80.reuse, R54, R208 ;  /* 0x0000003650d0723c */ /* 0x040ff000000810d0 */
[C---:B----4-:R-:W-:Y:S08]  /*34550*/  HMMA.1688.F32.TF32 R204, R80.reuse, R50, R204 ;  /* 0x0000003250cc723c */ /* 0x050ff000000810cc */
[C---:B------:R-:W-:Y:S08]  /*34560*/  HMMA.1688.F32.TF32 R200, R80.reuse, R46, R200 ;  /* 0x0000002e50c8723c */ /* 0x040ff000000810c8 */
[C---:B------:R-:W-:Y:S08]  /*34570*/  HMMA.1688.F32.TF32 R196, R80.reuse, R42, R196 ;  /* 0x0000002a50c4723c */ /* 0x040ff000000810c4 */
[C---:B------:R-:W-:Y:S08]  /*34580*/  HMMA.1688.F32.TF32 R140, R80.reuse, R38, R140 ;  /* 0x00000026508c723c */ /* 0x040ff0000008108c */
[C---:B------:R-:W-:Y:S08]  /*34590*/  HMMA.1688.F32.TF32 R132, R80.reuse, R34, R132 ;  /* 0x000000225084723c */ /* 0x040ff00000081084 */
[C---:B------:R-:W-:Y:S08]  /*345a0*/  HMMA.1688.F32.TF32 R100, R80.reuse, R30, R100 ;  /* 0x0000001e5064723c */ /* 0x040ff00000081064 */
[----:B------:R-:W-:Y:S01]  /*345b0*/  HMMA.1688.F32.TF32 R96, R80, R26, R96 ;  /* 0x0000001a5060723c */ /* 0x000fe20000081060 */
[----:B------:R-:W-:-:S07]  /*345c0*/  IMAD.MOV.U32 R0, RZ, RZ, R143 ;  /* 0x000000ffff007224 */ /* 0x000fce00078e008f */
[C---:B------:R-:W-:Y:S08]  /*345d0*/  HMMA.1688.F32.TF32 R92, R80.reuse, R22, R92 ;  /* 0x00000016505c723c */ /* 0x040ff0000008105c */
[C---:B------:R-:W-:Y:S08]  /*345e0*/  HMMA.1688.F32.TF32 R88, R80.reuse, R18, R88 ;  /* 0x000000125058723c */ /* 0x040ff00000081058 */
[C---:B------:R-:W-:Y:S08]  /*345f0*/  HMMA.1688.F32.TF32 R236, R80.reuse, R194, R236 ;  /* 0x000000c250ec723c */ /* 0x040ff000000810ec */
[C---:B------:R-:W-:Y:S08]  /*34600*/  HMMA.1688.F32.TF32 R244, R80.reuse, R190, R244 ;  /* 0x000000be50f4723c */ /* 0x040ff000000810f4 */
[C---:B------:R-:W-:Y:S08]  /*34610*/  HMMA.1688.F32.TF32 R248, R80.reuse, R186, R248 ;  /* 0x000000ba50f8723c */ /* 0x040ff000000810f8 */
[C---:B--2---:R-:W-:Y:S11]  /*34620*/  HMMA.1688.F32.TF32 R84, R80.reuse, R78, R84 ;  /* 0x0000004e5054723c */ /* 0x044ff60000081054 */
[----:B------:R-:W-:Y:S11]  /*34630*/  @!UPT UIADD3 URZ, URZ, URZ, URZ ;  /* 0x0000003f3f3ff290 */ /* 0x000ff6000fffe03f */
[----:B------:R-:W-:Y:S01]  /*34640*/  @!UPT UIADD3 URZ, URZ, URZ, URZ ;  /* 0x0000003f3f3ff290 */ /* 0x000fe2000fffe03f */
[----:B------:R-:W-:Y:S04]  /*34650*/  STL.64 [R1+0x730], R84 ;  /* 0x0007305401007387 */ /* 0x000fe80000100a00 */
[----:B------:R-:W-:Y:S04]  /*34660*/  STL.64 [R1+0x738], R86 ;  /* 0x0007385601007387 */ /* 0x000fe80000100a00 */
[----:B------:R-:W-:Y:S04]  /*34670*/  STL.64 [R1+0x750], R128 ;  /* 0x0007508001007387 */ /* 0x000fe80000100a00 */
[----:B------:R1:W-:Y:S01]  /*34680*/  STL.64 [R1+0x758], R130 ;  /* 0x0007588201007387 */ /* 0x0003e20000100a00 */
[C---:B------:R-:W-:Y:S03]  /*34690*/  HMMA.1688.F32.TF32 R108, R80.reuse, R182, R108 ;  /* 0x000000b6506c723c */ /* 0x040fe6000008106c */
[----:B------:R-:W-:Y:S04]  /*346a0*/  LDS R84, [R3+0x4400] ;  /* 0x0044000003547984 */ /* 0x000fe80000000800 */
[----:B------:R-:W-:Y:S04]  /*346b0*/  LDS R86, [R3+0x6400] ;  /* 0x0064000003567984 */ /* 0x000fe80000000800 */
[----:B-1----:R-:W2:Y:S04]  /*346c0*/  LDL.LU.64 R130, [R1+0x4130] ;  /* 0x0041300001827983 */ /* 0x002ea80000300a00 */
[----:B------:R-:W2:Y:S04]  /*346d0*/  LDL.LU.64 R128, [R1+0x4128] ;  /* 0x0041280001807983 */ /* 0x000ea80000300a00 */
[----:B------:R-:W-:Y:S04]  /*346e0*/  STL.64 [R1+0x740], R232 ;  /* 0x000740e801007387 */ /* 0x000fe80000100a00 */
[----:B------:R1:W-:Y:S01]  /*346f0*/  STL.64 [R1+0x748], R234 ;  /* 0x000748ea01007387 */ /* 0x0003e20000100a00 */
[C---:B------:R-:W-:Y:S03]  /*34700*/  HMMA.1688.F32.TF32 R136, R80.reuse, R178, R136 ;  /* 0x000000b25088723c */ /* 0x040fe60000081088 */
[----:B------:R-:W-:Y:S04]  /*34710*/  LDS R85, [R240+0x4400] ;  /* 0x00440000f0557984 */ /* 0x000fe80000000800 */
[----:B------:R-:W3:Y:S04]  /*34720*/  LDS R87, [R240+0x6400] ;  /* 0x00640000f0577984 */ /* 0x000ee80000000800 */
[----:B-1----:R-:W4:Y:S04]  /*34730*/  LDL.LU.64 R234, [R1+0x4120] ;  /* 0x0041200001ea7983 */ /* 0x002f280000300a00 */
[----:B------:R-:W4:Y:S04]  /*34740*/  LDL.LU.64 R232, [R1+0x4118] ;  /* 0x0041180001e87983 */ /* 0x000f280000300a00 */
[----:B------:R-:W-:Y:S04]  /*34750*/  STL.64 [R1+0x780], R228 ;  /* 0x000780e401007387 */ /* 0x000fe80000100a00 */
[----:B------:R1:W-:Y:S04]  /*34760*/  STL.64 [R1+0x788], R230 ;  /* 0x000788e601007387 */ /* 0x0003e80000100a00 */
[----:B-1----:R-:W2:Y:S04]  /*34770*/  LDL.LU.64 R230, [R1+0x4110] ;  /* 0x0041100001e67983 */ /* 0x002ea80000300a00 */
[----:B------:R-:W2:Y:S04]  /*34780*/  LDL.LU.64 R228, [R1+0x4108] ;  /* 0x0041080001e47983 */ /* 0x000ea80000300a00 */
        /* <DEDUP_REMOVED lines=33> */
[----:B------:R1:W-:Y:S04]  /*349a0*/  STL [R1+0x868], R142 ;  /* 0x0008688e01007387 */ /* 0x0003e80000100800 */
[----:B-1----:R-:W2:Y:S04]  /*349b0*/  LDL.LU.64 R142, [R1+0x4080] ;  /* 0x00408000018e7983 */ /* 0x002ea80000300a00 */
[----:B------:R-:W2:Y:S04]  /*349c0*/  LDL.LU.64 R140, [R1+0x4078] ;  /* 0x00407800018c7983 */ /* 0x000ea80000300a00 */
[----:B------:R-:W-:Y:S04]  /*349d0*/  STL [R1+0x3cf0], R0 ;  /* 0x003cf00001007387 */ /* 0x000fe80000100800 */
        /* <DEDUP_REMOVED lines=26> */
[----:B-1----:R-:W4:Y:S04]  /*34b80*/  LDL.LU.64 R246, [R1+0x4010] ;  /* 0x0040100001f67983 */ /* 0x002f280000300a00 */
[----:B------:R-:W4:Y:S04]  /*34b90*/  LDL.LU.64 R244, [R1+0x4008] ;  /* 0x0040080001f47983 */ /* 0x000f280000300a00 */
[----:B------:R-:W-:Y:S04]  /*34ba0*/  STL.64 [R1+0x1e40], R248 ;  /* 0x001e40f801007387 */ /* 0x000fe80000100a00 */
[----:B------:R1:W-:Y:S04]  /*34bb0*/  STL.64 [R1+0x1e48], R250 ;  /* 0x001e48fa01007387 */ /* 0x0003e80000100a00 */
[----:B-1----:R-:W4:Y:S04]  /*34bc0*/  LDL.LU.64 R250, [R1+0x4000] ;  /* 0x0040000001fa7983 */ /* 0x002f280000300a00 */
[----:B------:R-:W4:Y:S04]  /*34bd0*/  LDL.LU.64 R248, [R1+0x3ff8] ;  /* 0x003ff80001f87983 */ /* 0x000f280000300a00 */
[----:B------:R-:W-:Y:S04]  /*34be0*/  STL.64 [R1+0x1e30], R108 ;  /* 0x001e306c01007387 */ /* 0x000fe80000100a00 */
[----:B------:R1:W-:Y:S02]  /*34bf0*/  STL.64 [R1+0x1e38], R110 ;  /* 0x001e386e01007387 */ /* 0x0003e40000100a00 */
[C---:B-1----:R-:W-:Y:S02]  /*34c00*/  HMMA.1688.F32.TF32 R108, R80.reuse, R174, R104 ;  /* 0x000000ae506c723c */ /* 0x042fe40000081068 */
[----:B------:R-:W-:Y:S04]  /*34c10*/  STL.64 [R1+0x1e20], R136 ;  /* 0x001e208801007387 */ /* 0x000fe80000100a00 */
[----:B------:R-:W-:Y:S11]  /*34c20*/  STL.64 [R1+0x1e28], R138 ;  /* 0x001e288a01007387 */ /* 0x000ff60000100a00 */
[----:B------:R-:W-:Y:S06]  /*34c30*/  @!UPT UIADD3 URZ, URZ, URZ, URZ ;  /* 0x0000003f3f3ff290 */ /* 0x000fec000fffe03f */
[----:B------:R-:W-:Y:S04]  /*34c40*/  STL.64 [R1+0x1e10], R108 ;  /* 0x001e106c01007387 */ /* 0x000fe80000100a00 */
[----:B------:R3:W-:Y:S01]  /*34c50*/  STL.64 [R1+0x1e18], R110 ;  /* 0x001e186e01007387 */ /* 0x0007e20000100a00 */
[C---:B--2---:R-:W-:Y:S08]  /*34c60*/  HMMA.1688.F32.TF32 R92, R80.reuse, R154, R92 ;  /* 0x0000009a505c723c */ /* 0x044ff0000008105c */
[C---:B---3--:R-:W-:Y:S08]  /*34c70*/  HMMA.1688.F32.TF32 R108, R80.reuse, R162, R236 ;  /* 0x000000a2506c723c */ /* 0x048ff000000810ec */
[C---:B----4-:R-:W-:Y:S08]  /*34c80*/  HMMA.1688.F32.TF32 R136, R80.reuse, R166, R244 ;  /* 0x000000a65088723c */ /* 0x050ff000000810f4 */
[C---:B------:R-:W-:Y:S11]  /*34c90*/  HMMA.1688.F32.TF32 R104, R80.reuse, R170, R248 ;  /* 0x000000aa5068723c */ /* 0x040ff600000810f8 */
[----:B------:R-:W-:Y:S11]  /*34ca0*/  @!UPT UIADD3 URZ, URZ, URZ, URZ ;  /* 0x0000003f3f3ff290 */ /* 0x000ff6000fffe03f */
[----:B------:R-:W-:Y:S01]  /*34cb0*/  @!UPT UIADD3 URZ, URZ, URZ, URZ ;  /* 0x0000003f3f3ff290 */ /* 0x000fe2000fffe03f */
[----:B------:R-:W-:Y:S04]  /*34cc0*/  STL.64 [R1+0x1e00], R104 ;  /* 0x001e006801007387 */ /* 0x000fe80000100a00 */
[----:B------:R1:W-:Y:S02]  /*34cd0*/  STL.64 [R1+0x1e08], R106 ;  /* 0x001e086a01007387 */ /* 0x0003e40000100a00 */
        /* <DEDUP_REMOVED lines=8> */
[----:B------:R-:W2:Y:S04]  /*34d60*/  LDL.LU R248, [R1+0x23d0] ;  /* 0x0023d00001f87983 */ /* 0x000ea80000300800 */
[----:B------:R-:W-:Y:S04]  /*34d70*/  STL.64 [R1+0x1dc0], R92 ;  /* 0x001dc05c01007387 */ /* 0x000fe80000100a00 */
[----:B------:R-:W-:Y:S04]  /*34d80*/  STL.64 [R1+0x1dc8], R94 ;  /* 0x001dc85e01007387 */ /* 0x000fe80000100a00 */
[----:B------:R-:W-:Y:S04]  /*34d90*/  STL.64 [R1+0x1db0], R88 ;  /* 0x001db05801007387 */ /* 0x000fe80000100a00 */
[----:B------:R1:W-:Y:S04]  /*34da0*/  STL.64 [R1+0x1db8], R90 ;  /* 0x001db85a01007387 */ /* 0x0003e80000100a00 */
[----:B------:R-:W2:Y:S04]  /*34db0*/  LDL.LU R249, [R1+0x23d4] ;  /* 0x0023d40001f97983 */ /* 0x000ea80000300800 */
[----:B------:R-:W2:Y:S04]  /*34dc0*/  LDL.LU R250, [R1+0x23d8] ;  /* 0x0023d80001fa7983 */ /* 0x000ea80000300800 */
[----:B------:R-:W2:Y:S04]  /*34dd0*/  LDL.LU R251, [R1+0x23dc] ;  /* 0x0023dc0001fb7983 */ /* 0x000ea80000300800 */
[----:B------:R-:W3:Y:S04]  /*34de0*/  LDL.LU R244, [R1+0x29b0] ;  /* 0x0029b00001f47983 */ /* 0x000ee80000300800 */
[----:B------:R-:W3:Y:S04]  /*34df0*/  LDL.LU R245, [R1+0x29b4] ;  /* 0x0029b40001f57983 */ /* 0x000ee80000300800 */
[----:B------:R-:W3:Y:S04]  /*34e00*/  LDL.LU R246, [R1+0x29b8] ;  /* 0x0029b80001f67983 */ /* 0x000ee80000300800 */
[----:B------:R-:W3:Y:S01]  /*34e10*/  LDL.LU R247, [R1+0x29bc] ;  /* 0x0029bc0001f77983 */ /* 0x000ee20000300800 */
[C---:B-1----:R-:W-:Y:S03]  /*34e20*/  HMMA.1688.F32.TF32 R88, R80.reuse, R10, R100 ;  /* 0x0000000a5058723c */ /* 0x042fe60000081064 */
[----:B------:R-:W4:Y:S04]  /*34e30*/  LDL.LU R92, [R1+0x2480] ;  /* 0x00248000015c7983 */ /* 0x000f280000300800 */
[----:B------:R-:W4:Y:S01]  /*34e40*/  LDL.LU R93, [R1+0x2484] ;  /* 0x00248400015d7983 */ /* 0x000f220000300800 */
[----:B------:R-:W-:Y:S03]  /*34e50*/  HMMA.1688.F32.TF32 R80, R80, R6, R132 ;  /* 0x000000065050723c */ /* 0x000fe60000081084 */
        /* <DEDUP_REMOVED lines=16> */
[----:B------:R-:W4:Y:S04]  /*34f60*/  LDL.LU R110, [R1+0x1c88] ;  /* 0x001c8800016e7983 */ /* 0x000f280000300800 */
[----:B------:R-:W4:Y:S04]  /*34f70*/  LDL.LU R111, [R1+0x1c8c] ;  /* 0x001c8c00016f7983 */ /* 0x000f280000300800 */
[----:B------:R-:W4:Y:S04]  /*34f80*/  LDL.LU R100, [R1+0x25e0] ;  /* 0x0025e00001647983 */ /* 0x000f280000300800 */
[----:B------:R1:W-:Y:S04]  /*34f90*/  STL.64 [R1+0x1da0], R88 ;  /* 0x001da05801007387 */ /* 0x0003e80000100a00 */
[----:B------:R-:W-:Y:S04]  /*34fa0*/  STL.64 [R1+0x1da8], R90 ;  /* 0x001da85a01007387 */ /* 0x000fe80000100a00 */
[----:B------:R-:W4:Y:S04]  /*34fb0*/  LDL.LU R101, [R1+0x25e4] ;  /* 0x0025e40001657983 */ /* 0x000f280000300800 */
[----:B------:R-:W4:Y:S04]  /*34fc0*/  LDL.LU R102, [R1+0x25e8] ;  /* 0x0025e80001667983 */ /* 0x000f280000300800 */
[----:B------:R-:W4:Y:S04]  /*34fd0*/  LDL.LU R103, [R1+0x25ec] ;  /* 0x0025ec0001677983 */ /* 0x000f280000300800 */
[----:B------:R-:W4:Y:S04]  /*34fe0*/  LDL.LU R132, [R1+0x2740] ;  /* 0x0027400001847983 */ /* 0x000f280000300800 */
[----:B------:R-:W-:Y:S04]  /*34ff0*/  STL.64 [R1+0x1d90], R80 ;  /* 0x001d905001007387 */ /* 0x000fe80000100a00 */
[----:B------:R3:W-:Y:S04]  /*35000*/  STL.64 [R1+0x1d98], R82 ;  /* 0x001d985201007387 */ /* 0x0007e80000100a00 */
[----:B------:R-:W4:Y:S04]  /*35010*/  LDL.LU R133, [R1+0x2744] ;  /* 0x0027440001857983 */ /* 0x000f280000300800 */
[----:B------:R-:W4:Y:S04]  /*35020*/  LDL.LU R134, [R1+0x2748] ;  /* 0x0027480001867983 */ /* 0x000f280000300800 */
[----:B------:R-:W4:Y:S04]  /*35030*/  LDL.LU R135, [R1+0x274c] ;  /* 0x00274c0001877983 */ /* 0x000f280000300800 */
[----:B-1----:R-:W4:Y:S01]  /*35040*/  LDL.LU R88, [R1+0x1ad0] ;  /* 0x001ad00001587983 */ /* 0x002f220000300800 */
[C---:B---3--:R-:W-:Y:S11]  /*35050*/  HMMA.1688.F32.TF32 R80, R84.reuse, R78, R244 ;  /* 0x0000004e5450723c */ /* 0x048ff600000810f4 */
[----:B------:R-:W-:Y:S11]  /*35060*/  @!UPT UIADD3 URZ, URZ, URZ, URZ ;  /* 0x0000003f3f3ff290 */ /* 0x000ff6000fffe03f */
[----:B------:R-:W-:Y:S01]  /*35070*/  @!UPT UIADD3 URZ, URZ, URZ, URZ ;  /* 0x0000003f3f3ff290 */ /* 0x000fe2000fffe03f */
[----:B------:R-:W-:Y:S04]  /*35080*/  STL.64 [R1+0x620], R80 ;  /* 0x0006205001007387 */ /* 0x000fe80000100a00 */
[----:B------:R-:W-:Y:S04]  /*35090*/  STL.64 [R1+0x628], R82 ;  /* 0x0006285201007387 */ /* 0x000fe80000100a00 */
        /* <DEDUP_REMOVED lines=11> */
[C---:B--2---:R-:W-:Y:S03]  /*35150*/  HMMA.1688.F32.TF32 R136, R84.reuse, R70, R136 ;  /* 0x000000465488723c */ /* 0x044fe60000081088 */
[----:B------:R-:W-:Y:S04]  /*35160*/  LDS R80, [R3+0x4480] ;  /* 0x0044800003507984 */ /* 0x000fe80000000800 */
[----:B------:R-:W-:Y:S01]  /*35170*/  LDS R82, [R3+0x6480] ;  /* 0x0064800003527984 */ /* 0x000fe20000000800 */
[C---:B------:R-:W-:Y:S03]  /*35180*/  HMMA.1688.F32.TF32 R104, R84.reuse, R146, R104 ;  /* 0x000000925468723c */ /* 0x040fe60000081068 */
[----:B------:R-:W-:Y:S04]  /*35190*/  LDS R81, [R240+0x4480] ;  /* 0x00448000f0517984 */ /* 0x000fe80000000800 */
[----:B------:R-:W1:Y:S01]  /*351a0*/  LDS R83, [R240+0x6480] ;  /* 0x00648000f0537984 */ /* 0x000e620000000800 */
[C---:B----4-:R-:W-:Y:S07]  /*351b0*/  HMMA.1688.F32.TF32 R100, R84.reuse, R150, R100 ;  /* 0x000000965464723c */ /* 0x050fee0000081064 */
[----:B------:R-:W-:Y:S01]  /*351c0*/  STL.64 [R1+0x650], R136 ;  /* 0x0006508801007387 */ /* 0x000fe20000100a00 */
[----:B------:R-:W-:Y:S03]  /*351d0*/  HMMA.1688.F32.TF32 R132, R84, R74, R132 ;  /* 0x0000004a5484723c */ /* 0x000fe60000081084 */
[----:B------:R2:W-:Y:S04]  /*351e0*/  STL.64 [R1+0x658], R138 ;  /* 0x0006588a01007387 */ /* 0x0005e80000100a00 */
[----:B--2---:R-:W2:Y:S04]  /*351f0*/  LDL.LU.64 R138, [R1+0x3ff0] ;  /* 0x003ff000018a7983 */ /* 0x004ea80000300a00 */
[----:B------:R-:W2:Y:S04]  /*35200*/  LDL.LU.64 R136, [R1+0x3fe8] ;  /* 0x003fe80001887983 */ /* 0x000ea80000300a00 */
[----:B------:R-:W-:Y:S09]  /*35210*/  STL.64 [R1+0x640], R104 ;  /* 0x0006406801007387 */ /* 0x000ff20000100a00 */
[----:B------:R-:W-:Y:S01]  /*35220*/  IMAD.MOV.U32 R53, RZ, RZ, R132 ;  /* 0x000000ffff357224 */ /* 0x000fe200078e0084 */
[----:B------:R4:W-:Y:S01]  /*35230*/  STL.64 [R1+0x648], R106 ;  /* 0x0006486a01007387 */ /* 0x0009e20000100a00 */
[----:B------:R-:W-:-:S03]  /*35240*/  IMAD.MOV.U32 R52, RZ, RZ, R133 ;  /* 0x000000ffff347224 */ /* 0x000fc600078e0085 */
[----:B----4-:R-:W4:Y:S04]  /*35250*/  LDL.LU.64 R106, [R1+0x3fe0] ;  /* 0x003fe000016a7983 */ /* 0x010f280000300a00 */
[----:B------:R-:W4:Y:S04]  /*35260*/  LDL.LU.64 R104, [R1+0x3fd8] ;  /* 0x003fd80001687983 */ /* 0x000f280000300a00 */
[----:B------:R1:W-:Y:S04]  /*35270*/  STL.64 [R1+0x678], R134 ;  /* 0x0006788601007387 */ /* 0x0003e80000100a00 */
[----:B------:R-:W-:Y:S04]  /*35280*/  STL [R1+0x3ecc], R53 ;  /* 0x003ecc3501007387 */ /* 0x000fe80000100800 */
[----:B------:R-:W-:Y:S01]  /*35290*/  STL [R1+0x3ec8], R52 ;  /* 0x003ec83401007387 */ /* 0x000fe20000100800 */
[C---:B-1----:R-:W-:Y:S03]  /*352a0*/  HMMA.1688.F32.TF32 R132, R84.reuse, R66, R96 ;  /* 0x000000425484723c */ /* 0x042fe60000081060 */
[----:B------:R-:W-:Y:S04]  /*352b0*/  STL.64 [R1+0x660], R100 ;  /* 0x0006606401007387 */ /* 0x000fe80000100a00 */
[----:B------:R1:W-:Y:S01]  /*352c0*/  STL.64 [R1+0x668], R102 ;  /* 0x0006686601007387 */ /* 0x0003e20000100a00 */
[C---:B------:R-:W-:Y:S08]  /*352d0*/  HMMA.1688.F32.TF32 R96, R84.reuse, R58, R248 ;  /* 0x0000003a5460723c */ /* 0x040ff000000810f8 */
[C---:B-1----:R-:W-:Y:S08]  /*352e0*/  HMMA.1688.F32.TF32 R100, R84.reuse, R62, R92 ;  /* 0x0000003e5464723c */ /* 0x042ff0000008105c */
[C---:B------:R-:W-:Y:S01]  /*352f0*/  HMMA.1688.F32.TF32 R92, R84.reuse, R54, R108 ;  /* 0x00000036545c723c */ /* 0x040fe2000008106c */
[----:B------:R-:W-:Y:S04]  /*35300*/  STL.64 [R1+0x690], R132 ;  /* 0x0006908401007387 */ /* 0x000fe80000100a00 */
[----:B------:R-:W-:Y:S10]  /*35310*/  STL.64 [R1+0x698], R134 ;  /* 0x0006988601007387 */ /* 0x000ff40000100a00 */
        /* <DEDUP_REMOVED lines=10> */
[----:B------:R-:W4:Y:S04]  /*353c0*/  LDL.LU R108, [R1+0xd00] ;  /* 0x000d0000016c7983 */ /* 0x000f280000300800 */
[----:B------:R-:W4:Y:S04]  /*353d0*/  LDL.LU R109, [R1+0xd04] ;  /* 0x000d0400016d7983 */ /* 0x000f280000300800 */
[----:B------:R-:W4:Y:S04]  /*353e0*/  LDL.LU R110, [R1+0xd08] ;  /* 0x000d0800016e7983 */ /* 0x000f280000300800 */
[----:B------:R-:W4:Y:S01]  /*353f0*/  LDL.LU R111, [R1+0xd0c] ;  /* 0x000d0c00016f7983 */ /* 0x000f220000300800 */
[C---:B---3--:R-:W-:Y:S11]  /*35400*/  HMMA.1688.F32.TF32 R88, R84.reuse, R50, R88 ;  /* 0x000000325458723c */ /* 0x048ff60000081058 */
[----:B------:R-:W-:Y:S11]  /*35410*/  @!UPT UIADD3 URZ, URZ, URZ, URZ ;  /* 0x0000003f3f3ff290 */ /* 0x000ff6000fffe03f */
[----:B------:R-:W-:Y:S02]  /*35420*/  @!UPT UIADD3 URZ, URZ, URZ, URZ ;  /* 0x0000003f3f3ff290 */ /* 0x000fe4000fffe03f */
[----:B------:R-:W-:Y:S02]  /*35430*/  IMAD.MOV.U32 R29, RZ, RZ, R88 ;  /* 0x000000ffff1d7224 */ /* 0x000fe400078e0058 */
[----:B------:R-:W-:Y:S02]  /*35440*/  IMAD.MOV.U32 R33, RZ, RZ, R89 ;  /* 0x000000ffff217224 */ /* 0x000fe400078e0059 */
[----:B------:R-:W-:Y:S02]  /*35450*/  IMAD.MOV.U32 R32, RZ, RZ, R90 ;  /* 0x000000ffff207224 */ /* 0x000fe400078e005a */
[----:B------:R-:W-:Y:S01]  /*35460*/  IMAD.MOV.U32 R28, RZ, RZ, R91 ;  /* 0x000000ffff1c7224 */ /* 0x000fe200078e005b */
[C---:B-1----:R-:W-:Y:S08]  /*35470*/  HMMA.1688.F32.TF32 R92, R84.reuse, R46, R236 ;  /* 0x0000002e545c723c */ /* 0x042ff000000810ec */
[C---:B------:R-:W-:Y:S01]  /*35480*/  HMMA.1688.F32.TF32 R88, R84.reuse, R42, R244 ;  /* 0x0000002a5458723c */ /* 0x040fe200000810f4 */
[----:B------:R-:W-:Y:S04]  /*35490*/  STL [R1+0x3dc4], R29 ;  /* 0x003dc41d01007387 */ /* 0x000fe80000100800 */
[----:B------:R-:W-:Y:S04]  /*354a0*/  STL [R1+0x3dc0], R33 ;  /* 0x003dc02101007387 */ /* 0x000fe80000100800 */
[----:B------:R-:W-:Y:S04]  /*354b0*/  STL [R1+0x3dbc], R32 ;  /* 0x003dbc2001007387 */ /* 0x000fe80000100800 */
[----:B------:R-:W-:Y:S04]  /*354c0*/  STL [R1+0x3db8], R28 ;  /* 0x003db81c01007387 */ /* 0x000fe80000100800 */
[----:B------:R-:W3:Y:S04]  /*354d0*/  LDL.LU R100, [R1+0xac0] ;  /* 0x000ac00001647983 */ /* 0x000ee80000300800 */
[----:B------:R1:W-:Y:S04]  /*354e0*/  STL.64 [R1+0x6c0], R92 ;  /* 0x0006c05c01007387 */ /* 0x0003e80000100a00 */
[----:B------:R1:W-:Y:S04]  /*354f0*/  STL.64 [R1+0x6c8], R94 ;  /* 0x0006c85e01007387 */ /* 0x0003e80000100a00 */
[----:B------:R-:W-:Y:S04]  /*35500*/  STL.64 [R1+0x6f0], R88 ;  /* 0x0006f05801007387 */ /* 0x000fe80000100a00 */
[----:B------:R2:W-:Y:S04]  /*35510*/  STL.64 [R1+0x6f8], R90 ;  /* 0x0006f85a01007387 */ /* 0x0005e80000100a00 */
[----:B------:R-:W3:Y:S04]  /*35520*/  LDL.LU R101, [R1+0xac4] ;  /* 0x000ac40001657983 */ /* 0x000ee80000300800 */
[----:B------:R-:W3:Y:S04]  /*35530*/  LDL.LU R102, [R1+0xac8] ;  /* 0x000ac80001667983 */ /* 0x000ee80000300800 */
[----:B------:R-:W3:Y:S04]  /*35540*/  LDL.LU R103, [R1+0xacc] ;  /* 0x000acc0001677983 */ /* 0x000ee80000300800 */
[----:B------:R-:W3:Y:S04]  /*35550*/  LDL.LU R132, [R1+0xc20] ;  /* 0x000c200001847983 */ /* 0x000ee80000300800 */
[----:B------:R-:W3:Y:S04]  /*35560*/  LDL.LU R133, [R1+0xc24] ;  /* 0x000c240001857983 */ /* 0x000ee80000300800 */
[----:B------:R-:W3:Y:S04]  /*35570*/  LDL.LU R134, [R1+0xc28] ;  /* 0x000c280001867983 */ /* 0x000ee80000300800 */
[----:B------:R-:W3:Y:S04]  /*35580*/  LDL.LU R135, [R1+0xc2c] ;  /* 0x000c2c0001877983 */ /* 0x000ee80000300800 */
[----:B-1----:R-:W3:Y:S04]  /*35590*/  LDL.LU R92, [R1+0x8a0] ;  /* 0x0008a000015c7983 */ /* 0x002ee80000300800 */
[----:B------:R-:W3:Y:S04]  /*355a0*/  LDL.LU R93, [R1+0x8a4] ;  /* 0x0008a400015d7983 */ /* 0x000ee80000300800 */
[----:B------:R-:W3:Y:S04]  /*355b0*/  LDL.LU R94, [R1+0x8a8] ;  /* 0x0008a800015e7983 */ /* 0x000ee80000300800 */
[----:B------:R-:W3:Y:S04]  /*355c0*/  LDL.LU R95, [R1+0x8ac] ;  /* 0x0008ac00015f7983 */ /* 0x000ee80000300800 */
[----:B------:R-:W3:Y:S04]  /*355d0*/  LDL.LU R96, [R1+0x9d0] ;  /* 0x0009d00001607983 */ /* 0x000ee80000300800 */
[----:B------:R-:W3:Y:S04]  /*355e0*/  LDL.LU R97, [R1+0x9d4] ;  /* 0x0009d40001617983 */ /* 0x000ee80000300800 */
[----:B------:R-:W3:Y:S04]  /*355f0*/  LDL.LU R98, [R1+0x9d8] ;  /* 0x0009d80001627983 */ /* 0x000ee80000300800 */
[----:B------:R-:W3:Y:S01]  /*35600*/  LDL.LU R99, [R1+0x9dc] ;  /* 0x0009dc0001637983 */ /* 0x000ee20000300800 */
[----:B--2---:R-:W-:Y:S11]  /*35610*/  HMMA.1688.F32.TF32 R88, R84, R38, R248 ;  /* 0x000000265458723c */ /* 0x004ff600000810f8 */
[----:B------:R-:W-:Y:S11]  /*35620*/  @!UPT UIADD3 URZ, URZ, URZ, URZ ;  /* 0x0000003f3f3ff290 */ /* 0x000ff6000fffe03f */
[----:B------:R-:W-:Y:S01]  /*35630*/  @!UPT UIADD3 URZ, URZ, URZ, URZ ;  /* 0x0000003f3f3ff290 */ /* 0x000fe2000fffe03f */
[----:B------:R-:W-:Y:S01]  /*35640*/  STL.64 [R1+0x6e0], R88 ;  /* 0x0006e05801007387 */ /* 0x000fe20000100a00 */
[----:B------:R-:W-:-:S03]  /*35650*/  IMAD.MOV.U32 R0, RZ, RZ, R91 ;  /* 0x000000ffff007224 */ /* 0x000fc600078e005b */
[----:B------:R4:W-:Y:S02]  /*35660*/  STL [R1+0x6e8], R90 ;  /* 0x0006e85a01007387 */ /* 0x0009e40000100800 */
[C---:B----4-:R-:W-:Y:S02]  /*35670*/  HMMA.1688.F32.TF32 R88, R84.reuse, R34, R108 ;  /* 0x000000225458723c */ /* 0x050fe4000008106c */
[----:B------:R-:W-:Y:S04]  /*35680*/  STL [R1+0x3cf4], R0 ;  /* 0x003cf40001007387 */ /* 0x000fe80000100800 */
[----:B------:R-:W2:Y:S11]  /*35690*/  LDL.LU R248, [R1+0x2860] ;  /* 0x0028600001f87983 */ /* 0x000eb60000300800 */
[----:B------:R-:W-:Y:S06]  /*356a0*/  @!UPT UIADD3 URZ, URZ, URZ, URZ ;  /* 0x0000003f3f3ff290 */ /* 0x000fec000fffe03f */
        /* <DEDUP_REMOVED lines=21> */
[C---:B---3--:R-:W-:Y:S08]  /*35800*/  HMMA.1688.F32.TF32 R100, R84.reuse, R26, R100 ;  /* 0x0000001a5464723c */ /* 0x048ff00000081064 */
[----:B------:R-:W-:Y:S11]  /*35810*/  HMMA.1688.F32.TF32 R132, R84, R30, R132 ;  /* 0x0000001e5484723c */ /* 0x000ff60000081084 */
[----:B------:R-:W-:Y:S05]  /*35820*/  @!UPT UIADD3 URZ, URZ, URZ, URZ ;  /* 0x0000003f3f3ff290 */ /* 0x000fea000fffe03f */
[----:B------:R-:W-:Y:S02]  /*35830*/  IMAD.MOV.U32 R5, RZ, RZ, R102 ;  /* 0x000000ffff057224 */ /* 0x000fe400078e0066 */
[----:B------:R-:W-:-:S05]  /*35840*/  IMAD.MOV.U32 R4, RZ, RZ, R103 ;  /* 0x000000ffff047224 */ /* 0x000fca00078e0067 */
[----:B------:R-:W-:Y:S04]  /*35850*/  STL.64 [R1+0x770], R132 ;  /* 0x0007708401007387 */ /* 0x000fe80000100a00 */
[----:B------:R1:W-:Y:S04]  /*35860*/  STL.64 [R1+0x778], R134 ;  /* 0x0007788601007387 */ /* 0x0003e80000100a00 */
[----:B------:R3:W-:Y:S01]  /*35870*/  STL.64 [R1+0xa60], R100 ;  /* 0x000a606401007387 */ /* 0x0007e20000100a00 */
[C---:B-1----:R-:W-:Y:S08]  /*35880*/  HMMA.1688.F32.TF32 R132, R84.reuse, R22, R96 ;  /* 0x000000165484723c */ /* 0x042ff00000081060 */
[C---:B---3--:R-:W-:Y:S08]  /*35890*/  HMMA.1688.F32.TF32 R100, R84.reuse, R18, R92 ;  /* 0x000000125464723c */ /* 0x048ff0000008105c */
[C---:B------:R-:W-:Y:S08]  /*358a0*/  HMMA.1688.F32.TF32 R96, R84.reuse, R194, R104 ;  /* 0x000000c25460723c */ /* 0x040ff00000081068 */
[C---:B------:R-:W-:Y:S01]  /*358b0*/  HMMA.1688.F32.TF32 R92, R84.reuse, R190, R136 ;  /* 0x000000be545c723c */ /* 0x040fe20000081088 */
[----:B------:R-:W-:Y:S04]  /*358c0*/  STL [R1+0x3c9c], R4 ;  /* 0x003c9c0401007387 */ /* 0x000fe80000100800 */
[----:B------:R-:W-:Y:S04]  /*358d0*/  STL [R1+0x3c98], R5 ;  /* 0x003c980501007387 */ /* 0x000fe80000100800 */
        /* <DEDUP_REMOVED lines=37> */
[----:B-1----:R-:W-:Y:S08]  /*35b30*/  HMMA.1688.F32.TF32 R92, R84, R6, R128 ;  /* 0x00000006545c723c */ /* 0x002ff00000081080 */
[C---:B--2---:R-:W-:Y:S01]  /*35b40*/  HMMA.1688.F32.TF32 R84, R80.reuse, R78, R88 ;  /* 0x0000004e5054723c */ /* 0x044fe20000081058 */
        /* <DEDUP_REMOVED lines=9> */
[----:B------:R-:W-:Y:S01]  /*35be0*/  LDS R90, [R3+0x6500] ;  /* 0x00650000035a7984 */ /* 0x000fe20000000800 */
[C---:B----4-:R-:W-:Y:S03]  /*35bf0*/  HMMA.1688.F32.TF32 R84, R80.reuse, R70, R236 ;  /* 0x000000465054723c */ /* 0x050fe600000810ec */
[----:B------:R-:W-:Y:S04]  /*35c00*/  LDS R89, [R240+0x4500] ;  /* 0x00450000f0597984 */ /* 0x000fe80000000800 */
[----:B------:R-:W1:Y:S01]  /*35c10*/  LDS R91, [R240+0x6500] ;  /* 0x00650000f05b7984 */ /* 0x000e620000000800 */
[C---:B------:R-:W-:Y:S08]  /*35c20*/  HMMA.1688.F32.TF32 R96, R80.reuse, R146, R244 ;  /* 0x000000925060723c */ /* 0x040ff000000810f4 */
[C---:B------:R-:W-:Y:S07]  /*35c30*/  HMMA.1688.F32.TF32 R92, R80.reuse, R74, R248 ;  /* 0x0000004a505c723c */ /* 0x040fee00000810f8 */
[----:B------:R-:W-:Y:S04]  /*35c40*/  STL.64 [R1+0x110], R84 ;  /* 0x0001105401007387 */ /* 0x000fe80000100a00 */
[----:B------:R2:W-:Y:S02]  /*35c50*/  STL.64 [R1+0x118], R86 ;  /* 0x0001185601007387 */ /* 0x0005e40000100a00 */
[C---:B--2---:R-:W-:Y:S02]  /*35c60*/  HMMA.1688.F32.TF32 R84, R80.reuse, R150, R108 ;  /* 0x000000965054723c */ /* 0x044fe4000008106c */
[----:B------:R2:W-:Y:S04]  /*35c70*/  STL.64 [R1+0x100], R96 ;  /* 0x0001006001007387 */ /* 0x0005e80000100a00 */
[----:B------:R3:W-:Y:S04]  /*35c80*/  STL.64 [R1+0x108], R98 ;  /* 0x0001086201007387 */ /* 0x0007e80000100a00 */
[----:B------:R-:W4:Y:S04]  /*35c90*/  LDL.LU R244, [R1+0xcf0] ;  /* 0x000cf00001f47983 */ /* 0x000f280000300800 */
[----:B------:R1:W-:Y:S04]  /*35ca0*/  STL.64 [R1+0x1d0], R92 ;  /* 0x0001d05c01007387 */ /* 0x0003e80000100a00 */
[----:B------:R1:W-:Y:S05]  /*35cb0*/  STL.64 [R1+0x1d8], R94 ;  /* 0x0001d85e01007387 */ /* 0x0003ea0000100a00 */
[----:B------:R-:W-:Y:S04]  /*35cc0*/  STL.64 [R1+0x1c0], R84 ;  /* 0x0001c05401007387 */ /* 0x000fe80000100a00 */
[----:B------:R1:W-:Y:S04]  /*35cd0*/  STL.64 [R1+0x1c8], R86 ;  /* 0x0001c85601007387 */ /* 0x0003e80000100a00 */
[----:B------:R-:W4:Y:S04]  /*35ce0*/  LDL.LU R245, [R1+0xcf4] ;  /* 0x000cf40001f57983 */ /* 0x000f280000300800 */
[----:B------:R-:W4:Y:S04]  /*35cf0*/  LDL.LU R246, [R1+0xcf8] ;  /* 0x000cf80001f67983 */ /* 0x000f280000300800 */
[----:B------:R-:W4:Y:S04]  /*35d00*/  LDL.LU R247, [R1+0xcfc] ;  /* 0x000cfc0001f77983 */ /* 0x000f280000300800 */
        /* <DEDUP_REMOVED lines=36> */
[----:B-1----:R-:W4:Y:S04]  /*35f50*/  LDL.LU R92, [R1+0x1020] ;  /* 0x00102000015c7983 */ /* 0x002f280000300800 */
        /* <DEDUP_REMOVED lines=11> */
[C---:B--2---:R-:W-:Y:S08]  /*36010*/  HMMA.1688.F32.TF32 R84, R80.reuse, R66, R200 ;  /* 0x000000425054723c */ /* 0x044ff000000810c8 */
[C---:B---3--:R-:W-:Y:S11]  /*36020*/  HMMA.1688.F32.TF32 R128, R80.reuse, R62, R196 ;  /* 0x0000003e5080723c */ /* 0x048ff600000810c4 */
[----:B------:R-:W-:Y:S04]  /*36030*/  @!UPT UIADD3 URZ, URZ, URZ, URZ ;  /* 0x0000003f3f3ff290 */ /* 0x000fe8000fffe03f */
[----:B------:R-:W-:Y:S01]  /*36040*/  STL [R1+0x2b0], R84 ;  /* 0x0002b05401007387 */ /* 0x000fe20000100800 */
[----:B------:R-:W-:Y:S02]  /*36050*/  IMAD.MOV.U32 R49, RZ, RZ, R85 ;  /* 0x000000ffff317224 */ /* 0x000fe400078e0055 */
[----:B------:R-:W-:Y:S01]  /*36060*/  IMAD.MOV.U32 R48, RZ, RZ, R86 ;  /* 0x000000ffff307224 */ /* 0x000fe200078e0056 */
[----:B------:R4:W-:Y:S02]  /*36070*/  STL [R1+0x2bc], R87 ;  /* 0x0002bc5701007387 */ /* 0x0009e40000100800 */
[C---:B----4-:R-:W-:Y:S02]  /*36080*/  HMMA.1688.F32.TF32 R84, R80.reuse, R58, R140 ;  /* 0x0000003a5054723c */ /* 0x050fe4000008108c */
[----:B------:R-:W-:Y:S04]  /*36090*/  STL [R1+0x3e9c], R49 ;  /* 0x003e9c3101007387 */ /* 0x000fe80000100800 */
[----:B------:R-:W-:Y:S04]  /*360a0*/  STL [R1+0x3e98], R48 ;  /* 0x003e983001007387 */ /* 0x000fe80000100800 */
[----:B------:R-:W-:Y:S04]  /*360b0*/  STL.64 [R1+0x2a0], R128 ;  /* 0x0002a08001007387 */ /* 0x000fe80000100a00 */
[----:B------:R1:W-:Y:S09]  /*360c0*/  STL.64 [R1+0x2a8], R130 ;  /* 0x0002a88201007387 */ /* 0x0003f20000100a00 */
[----:B------:R-:W-:Y:S01]  /*360d0*/  STL [R1+0x390], R84 ;  /* 0x0003905401007387 */ /* 0x000fe20000100800 */
[----:B------:R-:W-:Y:S01]  /*360e0*/  IMAD.MOV.U32 R37, RZ, RZ, R85 ;  /* 0x000000ffff257224 */ /* 0x000fe200078e0055 */
[C---:B-1----:R-:W-:Y:S01]  /*360f0*/  HMMA.1688.F32.TF32 R128, R80.reuse, R54, R136 ;  /* 0x000000365080723c */ /* 0x042fe20000081088 */
[----:B------:R-:W-:Y:S01]  /*36100*/  IMAD.MOV.U32 R36, RZ, RZ, R86 ;  /* 0x000000ffff247224 */ /* 0x000fe200078e0056 */
[----:B------:R1:W-:Y:S06]  /*36110*/  STL [R1+0x39c], R87 ;  /* 0x00039c5701007387 */ /* 0x0003ec0000100800 */
[C---:B-1----:R-:W-:Y:S01]  /*36120*/  HMMA.1688.F32.TF32 R84, R80.reuse, R50, R104 ;  /* 0x000000325054723c */ /* 0x042fe20000081068 */
[----:B------:R-:W-:Y:S04]  /*36130*/  STL [R1+0x3e44], R37 ;  /* 0x003e442501007387 */ /* 0x000fe80000100800 */
[----:B------:R-:W-:Y:S03]  /*36140*/  STL [R1+0x3e40], R36 ;  /* 0x003e402401007387 */ /* 0x000fe60000100800 */
[C---:B------:R-:W-:Y:S07]  /*36150*/  HMMA.1688.F32.TF32 R104, R80.reuse, R46, R132 ;  /* 0x0000002e5068723c */ /* 0x040fee0000081084 */
[----:B------:R-:W-:Y:S04]  /*36160*/  STL.64 [R1+0x380], R128 ;  /* 0x0003808001007387 */ /* 0x000fe80000100a00 */
[----:B------:R-:W-:Y:S01]  /*36170*/  STL.64 [R1+0x388], R130 ;  /* 0x0003888201007387 */ /* 0x000fe20000100a00 */
[----:B------:R-:W-:Y:S03]  /*36180*/  HMMA.1688.F32.TF32 R100, R80, R42, R100 ;  /* 0x0000002a5064723c */ /* 0x000fe60000081064 */
[----:B------:R1:W-:Y:S01]  /*36190*/  STL.64 [R1+0x498], R86 ;  /* 0x0004985601007387 */ /* 0x0003e20000100a00 */
[----:B------:R-:W-:-:S02]  /*361a0*/  IMAD.MOV.U32 R32, RZ, RZ, R84 ;  /* 0x000000ffff207224 */ /* 0x000fc400078e0054 */
[----:B------:R-:W-:Y:S02]  /*361b0*/  IMAD.MOV.U32 R28, RZ, RZ, R85 ;  /* 0x000000ffff1c7224 */ /* 0x000fe400078e0055 */
[C---:B-1----:R-:W-:Y:S01]  /*361c0*/  HMMA.1688.F32.TF32 R84, R80.reuse, R38, R96 ;  /* 0x000000265054723c */ /* 0x042fe20000081060 */
[----:B------:R-:W-:Y:S04]  /*361d0*/  STL [R1+0x3dcc], R32 ;  /* 0x003dcc2001007387 */ /* 0x000fe80000100800 */
[----:B------:R-:W-:Y:S04]  /*361e0*/  STL [R1+0x3dc8], R28 ;  /* 0x003dc81c01007387 */ /* 0x000fe80000100800 */
[----:B------:R-:W-:Y:S01]  /*361f0*/  STL.64 [R1+0x440], R104 ;  /* 0x0004406801007387 */ /* 0x000fe20000100a00 */
[C---:B------:R-:W-:Y:S03]  /*36200*/  HMMA.1688.F32.TF32 R96, R80.reuse, R34, R92 ;  /* 0x000000225060723c */ /* 0x040fe6000008105c */
[----:B------:R-:W-:Y:S05]  /*36210*/  STL.64 [R1+0x448], R106 ;  /* 0x0004486a01007387 */ /* 0x000fea0000100a00 */
[----:B------:R-:W-:Y:S05]  /*36220*/  HMMA.1688.F32.TF32 R92, R80, R30, R236 ;  /* 0x0000001e505c723c */ /* 0x000fea00000810ec */
[----:B------:R-:W-:Y:S01]  /*36230*/  STL [R1+0x580], R84 ;  /* 0x0005805401007387 */ /* 0x000fe20000100800 */
[----:B------:R-:W-:-:S03]  /*36240*/  IMAD.MOV.U32 R0, RZ, RZ, R85 ;  /* 0x000000ffff007224 */ /* 0x000fc600078e0055 */
[----:B------:R-:W-:Y:S04]  /*36250*/  STL.64 [R1+0x590], R100 ;  /* 0x0005906401007387 */ /* 0x000fe80000100a00 */
[----:B------:R-:W-:Y:S04]  /*36260*/  STL.64 [R1+0x598], R102 ;  /* 0x0005986601007387 */ /* 0x000fe80000100a00 */
[----:B------:R1:W-:Y:S02]  /*36270*/  STL.64 [R1+0x588], R86 ;  /* 0x0005885601007387 */ /* 0x0003e40000100a00 */
[----:B-1----:R-:W-:Y:S02]  /*36280*/  HMMA.1688.F32.TF32 R84, R80, R26, R244 ;  /* 0x0000001a5054723c */ /* 0x002fe400000810f4 */
[----:B------:R-:W-:Y:S04]  /*36290*/  STL [R1+0x3cf8], R0 ;  /* 0x003cf80001007387 */ /* 0x000fe80000100800 */
[----:B------:R-:W-:Y:S04]  /*362a0*/  STL.64 [R1+0x600], R96 ;  /* 0x0006006001007387 */ /* 0x000fe80000100a00 */
[----:B------:R-:W-:Y:S04]  /*362b0*/  STL.64 [R1+0x608], R98 ;  /* 0x0006086201007387 */ /* 0x000fe80000100a00 */
[----:B------:R-:W-:Y:S04]  /*362c0*/  STL.64 [R1+0x5f0], R92 ;  /* 0x0005f05c01007387 */ /* 0x000fe80000100a00 */
[----:B------:R1:W-:Y:S05]  /*362d0*/  STL.64 [R1+0x5f8], R94 ;  /* 0x0005f85e01007387 */ /* 0x0003ea0000100a00 */
[----:B------:R2:W-:Y:S01]  /*362e0*/  STL [R1+0x63c], R87 ;  /* 0x00063c5701007387 */ /* 0x0005e20000100800 */
[----:B------:R-:W-:-:S02]  /*362f0*/  IMAD.MOV.U32 R5, RZ, RZ, R84 ;  /* 0x000000ffff057224 */ /* 0x000fc400078e0054 */
[----:B------:R-:W-:Y:S02]  /*36300*/  IMAD.MOV.U32 R9, RZ, RZ, R85 ;  /* 0x000000ffff097224 */ /* 0x000fe400078e0055 */
[----:B------:R-:W-:Y:S01]  /*36310*/  IMAD.MOV.U32 R8, RZ, RZ, R86 ;  /* 0x000000ffff087224 */ /* 0x000fe200078e0056 */
[C---:B-1----:R-:W-:Y:S08]  /*36320*/  HMMA.1688.F32.TF32 R92, R80.reuse, R22, R248 ;  /* 0x00000016505c723c */ /* 0x042ff000000810f8 */
[C---:B--2---:R-:W-:Y:S01]  /*36330*/  HMMA.1688.F32.TF32 R84, R80.reuse, R18, R108 ;  /* 0x000000125054723c */ /* 0x044fe2000008106c */
[----:B------:R-:W-:Y:S04]  /*36340*/  STL [R1+0x3ca8], R5 ;  /* 0x003ca80501007387 */ /* 0x000fe80000100800 */
[----:B------:R-:W-:Y:S04]  /*36350*/  STL [R1+0x3ca4], R9 ;  /* 0x003ca40901007387 */ /* 0x000fe80000100800 */
[----:B------:R-:W-:Y:S04]  /*36360*/  STL [R1+0x3ca0], R8 ;  /* 0x003ca00801007387 */ /* 0x000fe80000100800 */
[----:B------:R-:W2:Y:S04]  /*36370*/  LDL.LU R248, [R1+0x2760] ;  /* 0x0027600001f87983 */ /* 0x000ea80000300800 */
[----:B------:R1:W-:Y:S04]  /*36380*/  STL.64 [R1+0x9f0], R92 ;  /* 0x0009f05c01007387 */ /* 0x0003e80000100a00 */
[----:B------:R3:W-:Y:S04]  /*36390*/  STL.64 [R1+0x9f8], R94 ;  /* 0x0009f85e01007387 */ /* 0x0007e80000100a00 */
        /* <DEDUP_REMOVED lines=83> */
[----:B---3--:R-:W3:Y:S04]  /*368d0*/  LDL.LU R94, [R1+0x29d8] ;  /* 0x0029d800015e7983 */ /* 0x008ee80000300800 */
[----:B------:R-:W3:Y:S04]  /*368e0*/  LDL.LU R95, [R1+0x29dc] ;  /* 0x0029dc00015f7983 */ /* 0x000ee80000300800 */
[----:B------:R-:W3:Y:S04]  /*368f0*/  LDL.LU R108, [R1+0x2600] ;  /* 0x00260000016c7983 */ /* 0x000ee80000300800 */
[----:B------:R-:W3:Y:S04]  /*36900*/  LDL.LU R109, [R1+0x2604] ;  /* 0x00260400016d7983 */ /* 0x000ee80000300800 */
[----:B------:R-:W3:Y:S04]  /*36910*/  LDL.LU R110, [R1+0x2608] ;  /* 0x00260800016e7983 */ /* 0x000ee80000300800 */
[----:B------:R-:W3:Y:S01]  /*36920*/  LDL.LU R111, [R1+0x260c] ;  /* 0x00260c00016f7983 */ /* 0x000ee20000300800 */
[----:B------:R-:W-:Y:S08]  /*36930*/  HMMA.1688.F32.TF32 R124, R80, R6, R124 ;  /* 0x00000006507c723c */ /* 0x000ff0000008107c */
[----:B--2---:R-:W-:Y:S08]  /*36940*/  HMMA.1688.F32.TF32 R100, R88, R146, R100 ;  /* 0x000000925864723c */ /* 0x004ff00000081064 */
[C---:B----4-:R-:W-:Y:S08]  /*36950*/  HMMA.1688.F32.TF32 R208, R80.reuse, R166, R208 ;  /* 0x000000a650d0723c */ /* 0x050ff000000810d0 */
[C---:B------:R-:W-:Y:S08]  /*36960*/  HMMA.1688.F32.TF32 R220, R80.reuse, R178, R220 ;  /* 0x000000b250dc723c */ /* 0x040ff000000810dc */
[C---:B------:R-:W-:Y:S08]  /*36970*/  HMMA.1688.F32.TF32 R84, R80.reuse, R194, R128 ;  /* 0x000000c25054723c */ /* 0x040ff00000081080 */
[C---:B------:R-:W-:Y:S08]  /*36980*/  HMMA.1688.F32.TF32 R232, R80.reuse, R190, R232 ;  /* 0x000000be50e8723c */ /* 0x040ff000000810e8 */
[C---:B------:R-:W-:Y:S07]  /*36990*/  HMMA.1688.F32.TF32 R128, R80.reuse, R186, R228 ;  /* 0x000000ba5080723c */ /* 0x040fee00000810e4 */
[----:B------:R-:W-:Y:S04]  /*369a0*/  STL.64 [R1+0x1c30], R84 ;  /* 0x001c305401007387 */ /* 0x000fe80000100a00 */
[----:B------:R1:W-:Y:S02]  /*369b0*/  STL.64 [R1+0x1c38], R86 ;  /* 0x001c385601007387 */ /* 0x0003e40000100a00 */
[C---:B-1----:R-:W-:Y:S02]  /*369c0*/  HMMA.1688.F32.TF32 R84, R80.reuse, R182, R224 ;  /* 0x000000b65054723c */ /* 0x042fe400000810e0 */
[----:B------:R-:W-:Y:S04]  /*369d0*/  STL.64 [R1+0x1c20], R232 ;  /* 0x001c20e801007387 */ /* 0x000fe80000100a00 */
[----:B------:R-:W-:Y:S04]  /*369e0*/  STL.64 [R1+0x1c28], R234 ;  /* 0x001c28ea01007387 */ /* 0x000fe80000100a00 */
[----:B------:R-:W-:Y:S04]  /*369f0*/  STL.64 [R1+0x1c10], R128 ;  /* 0x001c108001007387 */ /* 0x000fe80000100a00 */
[----:B------:R1:W-:Y:S09]  /*36a00*/  STL.64 [R1+0x1c18], R130 ;  /* 0x001c188201007387 */ /* 0x0003f20000100a00 */
[----:B------:R-:W-:Y:S01]  /*36a10*/  STL.64 [R1+0x1c00], R84 ;  /* 0x001c005401007387 */ /* 0x000fe20000100a00 */
[C---:B-1----:R-:W-:Y:S03]  /*36a20*/  HMMA.1688.F32.TF32 R128, R80.reuse, R174, R216 ;  /* 0x000000ae5080723c */ /* 0x042fe600000810d8 */
[----:B------:R1:W-:Y:S05]  /*36a30*/  STL.64 [R1+0x1c08], R86 ;  /* 0x001c085601007387 */ /* 0x0003ea0000100a00 */
[C---:B-1----:R-:W-:Y:S01]  /*36a40*/  HMMA.1688.F32.TF32 R84, R80.reuse, R170, R212 ;  /* 0x000000aa5054723c */ /* 0x042fe200000810d4 */
[----:B------:R-:W-:Y:S04]  /*36a50*/  STL.64 [R1+0xad0], R220 ;  /* 0x000ad0dc01007387 */ /* 0x000fe80000100a00 */
[----:B------:R-:W-:Y:S10]  /*36a60*/  STL.64 [R1+0xad8], R222 ;  /* 0x000ad8de01007387 */ /* 0x000ff40000100a00 */
[----:B------:R-:W-:Y:S04]  /*36a70*/  STL.64 [R1+0x1bf0], R128 ;  /* 0x001bf08001007387 */ /* 0x000fe80000100a00 */
[----:B------:R1:W-:Y:S04]  /*36a80*/  STL.64 [R1+0x1bf8], R130 ;  /* 0x001bf88201007387 */ /* 0x0003e80000100a00 */
[----:B------:R-:W-:Y:S01]  /*36a90*/  STL.64 [R1+0x1be0], R84 ;  /* 0x001be05401007387 */ /* 0x000fe20000100a00 */
[C---:B-1----:R-:W-:Y:S03]  /*36aa0*/  HMMA.1688.F32.TF32 R128, R80.reuse, R162, R204 ;  /* 0x000000a25080723c */ /* 0x042fe600000810cc */
[----:B------:R1:W-:Y:S05]  /*36ab0*/  STL.64 [R1+0x1be8], R86 ;  /* 0x001be85601007387 */ /* 0x0003ea0000100a00 */
[C---:B-1----:R-:W-:Y:S01]  /*36ac0*/  HMMA.1688.F32.TF32 R84, R80.reuse, R158, R200 ;  /* 0x0000009e5054723c */ /* 0x042fe200000810c8 */
[----:B------:R-:W-:Y:S04]  /*36ad0*/  STL.64 [R1+0x1bd0], R208 ;  /* 0x001bd0d001007387 */ /* 0x000fe80000100a00 */
[----:B------:R-:W-:Y:S03]  /*36ae0*/  STL.64 [R1+0x1bd8], R210 ;  /* 0x001bd8d201007387 */ /* 0x000fe60000100a00 */
[C---:B------:R-:W-:Y:S07]  /*36af0*/  HMMA.1688.F32.TF32 R196, R80.reuse, R154, R196 ;  /* 0x0000009a50c4723c */ /* 0x040fee00000810c4 */
[----:B------:R-:W-:Y:S04]  /*36b00*/  STL.64 [R1+0x1bc0], R128 ;  /* 0x001bc08001007387 */ /* 0x000fe80000100a00 */
[----:B------:R1:W-:Y:S04]  /*36b10*/  STL.64 [R1+0x1bc8], R130 ;  /* 0x001bc88201007387 */ /* 0x0003e80000100a00 */
[----:B------:R-:W-:Y:S01]  /*36b20*/  STL.64 [R1+0x1bb0], R84 ;  /* 0x001bb05401007387 */ /* 0x000fe20000100a00 */
[C---:B-1----:R-:W-:Y:S03]  /*36b30*/  HMMA.1688.F32.TF32 R128, R80.reuse, R14, R140 ;  /* 0x0000000e5080723c */ /* 0x042fe6000008108c */
[----:B------:R1:W-:Y:S05]  /*36b40*/  STL.64 [R1+0x1bb8], R86 ;  /* 0x001bb85601007387 */ /* 0x0003ea0000100a00 */
[----:B-1----:R-:W-:Y:S08]  /*36b50*/  HMMA.1688.F32.TF32 R84, R80, R10, R136 ;  /* 0x0000000a5054723c */ /* 0x002ff00000081088 */
[C---:B------:R-:W-:Y:S01]  /*36b60*/  HMMA.1688.F32.TF32 R80, R88.reuse, R78, R104 ;  /* 0x0000004e5850723c */ /* 0x040fe20000081068 */
        /* <DEDUP_REMOVED lines=9> */
[----:B------:R-:W-:Y:S04]  /*36c00*/  STL.64 [R1+0x40], R80 ;  /* 0x0000405001007387 */ /* 0x000fe80000100a00 */
[----:B------:R1:W-:Y:S01]  /*36c10*/  STL.64 [R1+0x48], R82 ;  /* 0x0000485201007387 */ /* 0x0003e20000100a00 */
[C---:B---3--:R-:W-:Y:S03]  /*36c20*/  HMMA.1688.F32.TF32 R92, R88.reuse, R150, R92 ;  /* 0x00000096585c723c */ /* 0x048fe6000008105c */
[----:B------:R-:W-:Y:S04]  /*36c30*/  LDS R84, [R3+0x4580] ;  /* 0x0045800003547984 */ /* 0x000fe80000000800 */
[----:B------:R-:W-:Y:S01]  /*36c40*/  LDS R86, [R3+0x6580] ;  /* 0x0065800003567984 */ /* 0x000fe20000000800 */
[----:B-1----:R-:W-:Y:S03]  /*36c50*/  HMMA.1688.F32.TF32 R80, R88, R74, R96 ;  /* 0x0000004a5850723c */ /* 0x002fe60000081060 */
[----:B------:R-:W-:Y:S04]  /*36c60*/  STL.64 [R1+0xf0], R104 ;  /* 0x0000f06801007387 */ /* 0x000fe80000100a00 */
[----:B------:R-:W-:Y:S04]  /*36c70*/  STL.64 [R1+0xf8], R106 ;  /* 0x0000f86a01007387 */ /* 0x000fe80000100a00 */
[----:B------:R-:W-:Y:S04]  /*36c80*/  STL.64 [R1+0xe0], R100 ;  /* 0x0000e06401007387 */ /* 0x000fe80000100a00 */
[----:B------:R-:W-:Y:S04]  /*36c90*/  STL.64 [R1+0xe8], R102 ;  /* 0x0000e86601007387 */ /* 0x000fe80000100a00 */
[----:B------:R-:W-:Y:S04]  /*36ca0*/  LDS R85, [R240+0x4580] ;  /* 0x00458000f0557984 */ /* 0x000fe80000000800 */
[----:B------:R-:W1:Y:S01]  /*36cb0*/  LDS R87, [R240+0x6580] ;  /* 0x00658000f0577984 */ /* 0x000e620000000800 */
[----:B------:R-:W-:-:S03]  /*36cc0*/  IMAD.MOV.U32 R57, RZ, RZ, R81 ;  /* 0x000000ffff397224 */ /* 0x000fc600078e0051 */
[----:B------:R-:W-:Y:S01]  /*36cd0*/  STL [R1+0x1b0], R80 ;  /* 0x0001b05001007387 */ /* 0x000fe20000100800 */
[----:B------:R-:W-:-:S03]  /*36ce0*/  IMAD.MOV.U32 R56, RZ, RZ, R82 ;  /* 0x000000ffff387224 */ /* 0x000fc600078e0052 */
[----:B------:R2:W-:Y:S02]  /*36cf0*/  STL [R1+0x1bc], R83 ;  /* 0x0001bc5301007387 */ /* 0x0005e40000100800 */
[C---:B--2---:R-:W-:Y:S02]  /*36d00*/  HMMA.1688.F32.TF32 R80, R88.reuse, R66, R236 ;  /* 0x000000425850723c */ /* 0x044fe400000810ec */
[----:B------:R-:W-:Y:S04]  /*36d10*/  STL [R1+0x3ed4], R57 ;  /* 0x003ed43901007387 */ /* 0x000fe80000100800 */
[----:B------:R-:W-:Y:S02]  /*36d20*/  STL [R1+0x3ed0], R56 ;  /* 0x003ed03801007387 */ /* 0x000fe40000100800 */
[C---:B------:R-:W-:Y:S02]  /*36d30*/  HMMA.1688.F32.TF32 R96, R88.reuse, R62, R244 ;  /* 0x0000003e5860723c */ /* 0x040fe400000810f4 */
[----:B------:R-:W-:Y:S04]  /*36d40*/  STL.64 [R1+0x1a0], R92 ;  /* 0x0001a05c01007387 */ /* 0x000fe80000100a00 */
[----:B------:R2:W-:Y:S09]  /*36d50*/  STL.64 [R1+0x1a8], R94 ;  /* 0x0001a85e01007387 */ /* 0x0005f20000100a00 */
[----:B------:R-:W-:Y:S01]  /*36d60*/  STL.64 [R1+0x290], R80 ;  /* 0x0002905001007387 */ /* 0x000fe20000100a00 */
[C---:B--2---:R-:W-:Y:S03]  /*36d70*/  HMMA.1688.F32.TF32 R92, R88.reuse, R58, R248 ;  /* 0x0000003a585c723c */ /* 0x044fe600000810f8 */
[----:B------:R2:W-:Y:S05]  /*36d80*/  STL.64 [R1+0x298], R82 ;  /* 0x0002985201007387 */ /* 0x0005ea0000100a00 */
[C---:B--2---:R-:W-:Y:S01]  /*36d90*/  HMMA.1688.F32.TF32 R80, R88.reuse, R54, R108 ;  /* 0x000000365850723c */ /* 0x044fe2000008106c */
[----:B------:R2:W-:Y:S04]  /*36da0*/  STL.64 [R1+0x280], R96 ;  /* 0x0002806001007387 */ /* 0x0005e80000100a00 */
[----:B------:R3:W-:Y:S04]  /*36db0*/  STL.64 [R1+0x288], R98 ;  /* 0x0002886201007387 */ /* 0x0007e80000100a00 */
[----:B------:R-:W4:Y:S06]  /*36dc0*/  LDL.LU R248, [R1+0xba0] ;  /* 0x000ba00001f87983 */ /* 0x000f2c0000300800 */
[----:B------:R1:W-:Y:S04]  /*36dd0*/  STL.64 [R1+0x370], R92 ;  /* 0x0003705c01007387 */ /* 0x0003e80000100a00 */
[----:B------:R1:W-:Y:S04]  /*36de0*/  STL.64 [R1+0x378], R94 ;  /* 0x0003785e01007387 */ /* 0x0003e80000100a00 */
        /* <DEDUP_REMOVED lines=53> */
[----:B-1----:R-:W3:Y:S04]  /*37140*/  LDL.LU R92, [R1+0xbd0] ;  /* 0x000bd000015c7983 */ /* 0x002ee80000300800 */
[----:B------:R-:W3:Y:S04]  /*37150*/  LDL.LU R93, [R1+0xbd4] ;  /* 0x000bd400015d7983 */ /* 0x000ee80000300800 */
[----:B------:R-:W3:Y:S04]  /*37160*/  LDL.LU R94, [R1+0xbd8] ;  /* 0x000bd800015e7983 */ /* 0x000ee80000300800 */
[----:B------:R-:W3:Y:S04]  /*37170*/  LDL.LU R95, [R1+0xbdc] ;  /* 0x000bdc00015f7983 */ /* 0x000ee80000300800 */
[----:B------:R-:W2:Y:S04]  /*37180*/  LDL.LU R108, [R1+0xb90] ;  /* 0x000b9000016c7983 */ /* 0x000ea80000300800 */
[----:B------:R-:W2:Y:S04]  /*37190*/  LDL.LU R109, [R1+0xb94] ;  /* 0x000b9400016d7983 */ /* 0x000ea80000300800 */
[----:B------:R-:W2:Y:S04]  /*371a0*/  LDL.LU R110, [R1+0xb98] ;  /* 0x000b9800016e7983 */ /* 0x000ea80000300800 */
[----:B------:R-:W2:Y:S01]  /*371b0*/  LDL.LU R111, [R1+0xb9c] ;  /* 0x000b9c00016f7983 */ /* 0x000ea20000300800 */
[C---:B----4-:R-:W-:Y:S08]  /*371c0*/  HMMA.1688.F32.TF32 R80, R88.reuse, R50, R208 ;  /* 0x000000325850723c */ /* 0x050ff000000810d0 */
[C---:B------:R-:W-:Y:S11]  /*371d0*/  HMMA.1688.F32.TF32 R124, R88.reuse, R46, R204 ;  /* 0x0000002e587c723c */ /* 0x040ff600000810cc */
[----:B------:R-:W-:Y:S04]  /*371e0*/  @!UPT UIADD3 URZ, URZ, URZ, URZ ;  /* 0x0000003f3f3ff290 */ /* 0x000fe8000fffe03f */
[----:B------:R1:W-:Y:S01]  /*371f0*/  STL.64 [R1+0x430], R80 ;  /* 0x0004305001007387 */ /* 0x0003e20000100a00 */
[----:B------:R-:W-:Y:S02]  /*37200*/  IMAD.MOV.U32 R29, RZ, RZ, R82 ;  /* 0x000000ffff1d7224 */ /* 0x000fe400078e0052 */
[----:B------:R-:W-:Y:S02]  /*37210*/  IMAD.MOV.U32 R33, RZ, RZ, R83 ;  /* 0x000000ffff217224 */ /* 0x000fe400078e0053 */
[C---:B-1----:R-:W-:Y:S01]  /*37220*/  HMMA.1688.F32.TF32 R80, R88.reuse, R42, R200 ;  /* 0x0000002a5850723c */ /* 0x042fe200000810c8 */
[----:B------:R-:W-:Y:S04]  /*37230*/  STL [R1+0x3dd4], R29 ;  /* 0x003dd41d01007387 */ /* 0x000fe80000100800 */
[----:B------:R-:W-:Y:S04]  /*37240*/  STL [R1+0x3dd0], R33 ;  /* 0x003dd02101007387 */ /* 0x000fe80000100800 */
[----:B------:R-:W-:Y:S01]  /*37250*/  STL.64 [R1+0x420], R124 ;  /* 0x0004207c01007387 */ /* 0x000fe20000100a00 */
[C---:B------:R-:W-:Y:S03]  /*37260*/  HMMA.1688.F32.TF32 R128, R88.reuse, R34, R140 ;  /* 0x000000225880723c */ /* 0x040fe6000008108c */
[----:B------:R1:W-:Y:S10]  /*37270*/  STL.64 [R1+0x428], R126 ;  /* 0x0004287e01007387 */ /* 0x0003f40000100a00 */
[----:B------:R-:W-:Y:S01]  /*37280*/  STL [R1+0x530], R80 ;  /* 0x0005305001007387 */ /* 0x000fe20000100800 */
[----:B-1----:R-:W-:Y:S01]  /*37290*/  HMMA.1688.F32.TF32 R124, R88, R38, R196 ;  /* 0x00000026587c723c */ /* 0x002fe200000810c4 */
[----:B------:R-:W-:-:S02]  /*372a0*/  IMAD.MOV.U32 R25, RZ, RZ, R81 ;  /* 0x000000ffff197224 */ /* 0x000fc400078e0051 */
[----:B------:R1:W-:Y:S01]  /*372b0*/  STL [R1+0x53c], R83 ;  /* 0x00053c5301007387 */ /* 0x0003e20000100800 */
[----:B------:R-:W-:-:S04]  /*372c0*/  IMAD.MOV.U32 R24, RZ, RZ, R82 ;  /* 0x000000ffff187224 */ /* 0x000fc800078e0052 */
[C---:B-1----:R-:W-:Y:S01]  /*372d0*/  HMMA.1688.F32.TF32 R80, R88.reuse, R30, R136 ;  /* 0x0000001e5850723c */ /* 0x042fe20000081088 */
[----:B------:R-:W-:Y:S04]  /*372e0*/  STL [R1+0x3d74], R25 ;  /* 0x003d741901007387 */ /* 0x000fe80000100800 */
[----:B------:R-:W-:Y:S10]  /*372f0*/  STL [R1+0x3d70], R24 ;  /* 0x003d701801007387 */ /* 0x000ff40000100800 */
[----:B------:R-:W-:Y:S04]  /*37300*/  STL.64 [R1+0x4e0], R124 ;  /* 0x0004e07c01007387 */ /* 0x000fe80000100a00 */
[----:B------:R-:W-:Y:S04]  /*37310*/  STL.64 [R1+0x4e8], R126 ;  /* 0x0004e87e01007387 */ /* 0x000fe80000100a00 */
[----:B------:R-:W-:Y:S04]  /*37320*/  STL.64 [R1+0x5d0], R128 ;  /* 0x0005d08001007387 */ /* 0x000fe80000100a00 */
[----:B------:R-:W-:Y:S04]  /*37330*/  STL.64 [R1+0x5d8], R130 ;  /* 0x0005d88201007387 */ /* 0x000fe80000100a00 */
[----:B------:R-:W-:Y:S04]  /*37340*/  STL.64 [R1+0x5c0], R80 ;  /* 0x0005c05001007387 */ /* 0x000fe80000100a00 */
[----:B------:R1:W-:Y:S02]  /*37350*/  STL.64 [R1+0x5c8], R82 ;  /* 0x0005c85201007387 */ /* 0x0003e40000100a00 */
[C---:B-1----:R-:W-:Y:S08]  /*37360*/  HMMA.1688.F32.TF32 R80, R88.reuse, R18, R100 ;  /* 0x000000125850723c */ /* 0x042ff00000081064 */
[C---:B------:R-:W-:Y:S08]  /*37370*/  HMMA.1688.F32.TF32 R124, R88.reuse, R26, R104 ;  /* 0x0000001a587c723c */ /* 0x040ff00000081068 */
[C---:B------:R-:W-:Y:S08]  /*37380*/  HMMA.1688.F32.TF32 R104, R88.reuse, R22, R132 ;  /* 0x000000165868723c */ /* 0x040ff00000081084 */
[----:B--2---:R-:W-:Y:S01]  /*37390*/  HMMA.1688.F32.TF32 R96, R88, R194, R96 ;  /* 0x000000c25860723c */ /* 0x004fe20000081060 */
[----:B------:R-:W-:-:S02]  /*373a0*/  IMAD.MOV.U32 R176, RZ, RZ, R80 ;  /* 0x000000ffffb07224 */ /* 0x000fc400078e0050 */
[----:B------:R-:W-:Y:S02]  /*373b0*/  IMAD.MOV.U32 R177, RZ, RZ, R81 ;  /* 0x000000ffffb17224 */ /* 0x000fe400078e0051 */
[----:B------:R-:W-:Y:S02]  /*373c0*/  IMAD.MOV.U32 R168, RZ, RZ, R82 ;  /* 0x000000ffffa87224 */ /* 0x000fe400078e0052 */
[----:B------:R-:W-:Y:S01]  /*373d0*/  IMAD.MOV.U32 R169, RZ, RZ, R83 ;  /* 0x000000ffffa97224 */ /* 0x000fe200078e0053 */
[C---:B---3--:R-:W-:Y:S08]  /*373e0*/  HMMA.1688.F32.TF32 R92, R88.reuse, R190, R92 ;  /* 0x000000be585c723c */ /* 0x048ff0000008105c */
        /* <DEDUP_REMOVED lines=17> */
[C---:B-1----:R-:W-:Y:S07]  /*37500*/  HMMA.1688.F32.TF32 R80, R88.reuse, R174, R108 ;  /* 0x000000ae5850723c */ /* 0x042fee000008106c */
[----:B------:R1:W-:Y:S04]  /*37510*/  STL.64 [R1+0x1b40], R96 ;  /* 0x001b406001007387 */ /* 0x0003e80000100a00 */
[----:B------:R2:W-:Y:S04]  /*37520*/  STL.64 [R1+0x1b48], R98 ;  /* 0x001b486201007387 */ /* 0x0005e80000100a00 */
        /* <DEDUP_REMOVED lines=42> */
[----:B--2---:R-:W2:Y:S04]  /*377d0*/  LDL.LU R98, [R1+0x2bd8] ;  /* 0x002bd80001627983 */ /* 0x004ea80000300800 */
[----:B------:R-:W2:Y:S04]  /*377e0*/  LDL.LU R99, [R1+0x2bdc] ;  /* 0x002bdc0001637983 */ /* 0x000ea80000300800 */
[----:B----4-:R-:W4:Y:S04]  /*377f0*/  LDL.LU R92, [R1+0x2b80] ;  /* 0x002b8000015c7983 */ /* 0x010f280000300800 */
[----:B------:R-:W4:Y:S04]  /*37800*/  LDL.LU R93, [R1+0x2b84] ;  /* 0x002b8400015d7983 */ /* 0x000f280000300800 */
[----:B------:R-:W4:Y:S04]  /*37810*/  LDL.LU R94, [R1+0x2b88] ;  /* 0x002b8800015e7983 */ /* 0x000f280000300800 */
[----:B------:R-:W4:Y:S04]  /*37820*/  LDL.LU R95, [R1+0x2b8c] ;  /* 0x002b8c00015f7983 */ /* 0x000f280000300800 */
        /* <DEDUP_REMOVED lines=13> */
[C---:B------:R-:W-:Y:S08]  /*37900*/  HMMA.1688.F32.TF32 R128, R88.reuse, R170, R204 ;  /* 0x000000aa5880723c */ /* 0x040ff000000810cc */
[C---:B------:R-:W-:Y:S11]  /*37910*/  HMMA.1688.F32.TF32 R80, R88.reuse, R162, R196 ;  /* 0x000000a25850723c */ /* 0x040ff600000810c4 */
[----:B------:R-:W-:Y:S04]  /*37920*/  @!UPT UIADD3 URZ, URZ, URZ, URZ ;  /* 0x0000003f3f3ff290 */ /* 0x000fe8000fffe03f */
        /* <DEDUP_REMOVED lines=8> */
[C---:B-1----:R-:W-:Y:S08]  /*379b0*/  HMMA.1688.F32.TF32 R80, R88.reuse, R14, R104 ;  /* 0x0000000e5850723c */ /* 0x042ff00000081068 */
[C---:B------:R-:W-:Y:S08]  /*379c0*/  HMMA.1688.F32.TF32 R104, R88.reuse, R10, R132 ;  /* 0x0000000a5868723c */ /* 0x040ff00000081084 */
[----:B------:R-:W-:Y:S01]  /*379d0*/  HMMA.1688.F32.TF32 R88, R88, R6, R120 ;  /* 0x000000065858723c */ /* 0x000fe20000081078 */
[----:B------:R-:W-:Y:S04]  /*379e0*/  STL.64 [R1+0x1b00], R128 ;  /* 0x001b008001007387 */ /* 0x000fe80000100a00 */
[----:B------:R-:W-:Y:S04]  /*379f0*/  STL.64 [R1+0x1b08], R130 ;  /* 0x001b088201007387 */ /* 0x000fe80000100a00 */
[----:B------:R-:W-:Y:S04]  /*37a00*/  STL.64 [R1+0x1ae0], R124 ;  /* 0x001ae07c01007387 */ /* 0x000fe80000100a00 */
[----:B------:R-:W-:Y:S04]  /*37a10*/  STL.64 [R1+0x1ae8], R126 ;  /* 0x001ae87e01007387 */ /* 0x000fe80000100a00 */
[----:B------:R-:W-:Y:S04]  /*37a20*/  STL.64 [R1+0x1ad0], R80 ;  /* 0x001ad05001007387 */ /* 0x000fe80000100a00 */
[----:B------:R1:W-:Y:S01]  /*37a30*/  STL.64 [R1+0x1ad8], R82 ;  /* 0x001ad85201007387 */ /* 0x0003e20000100a00 */
[C---:B--2---:R-:W-:Y:S03]  /*37a40*/  HMMA.1688.F32.TF32 R96, R84.reuse, R70, R96 ;  /* 0x000000465460723c */ /* 0x044fe60000081060 */
[----:B------:R-:W-:Y:S05]  /*37a50*/  STL.64 [R1+0x1ac0], R104 ;  /* 0x001ac06801007387 */ /* 0x000fea0000100a00 */
[C---:B-1----:R-:W-:Y:S01]  /*37a60*/  HMMA.1688.F32.TF32 R80, R84.reuse, R78, R100 ;  /* 0x0000004e5450723c */ /* 0x042fe20000081064 */
[----:B------:R-:W-:Y:S04]  /*37a70*/  STL.64 [R1+0x1ac8], R106 ;  /* 0x001ac86a01007387 */ /* 0x000fe80000100a00 */
[----:B------:R-:W-:Y:S03]  /*37a80*/  STL.64 [R1+0x1aa0], R88 ;  /* 0x001aa05801007387 */ /* 0x000fe60000100a00 */
[C---:B----4-:R-:W-:Y:S01]  /*37a90*/  HMMA.1688.F32.TF32 R92, R84.reuse, R146, R92 ;  /* 0x00000092545c723c */ /* 0x050fe2000008105c */
[----:B------:R1:W-:Y:S07]  /*37aa0*/  STL.64 [R1+0x1aa8], R90 ;  /* 0x001aa85a01007387 */ /* 0x0003ee0000100a00 */
[----:B-1----:R-:W-:Y:S08]  /*37ab0*/  HMMA.1688.F32.TF32 R88, R84, R74, R236 ;  /* 0x0000004a5458723c */ /* 0x002ff000000810ec */
[----:B------:R-:W-:-:S02]  /*37ac0*/  IMAD.MOV.U32 R60, RZ, RZ, R82 ;  /* 0x000000ffff3c7224 */ /* 0x000fc400078e0052 */
[----:B------:R-:W-:Y:S01]  /*37ad0*/  IMAD.MOV.U32 R61, RZ, RZ, R81 ;  /* 0x000000ffff3d7224 */ /* 0x000fe200078e0051 */
[----:B------:R-:W-:Y:S04]  /*37ae0*/  STL [R1+0x30], R80 ;  /* 0x0000305001007387 */ /* 0x000fe80000100800 */
[----:B------:R-:W-:Y:S04]  /*37af0*/  STL [R1+0x3c], R83 ;  /* 0x00003c5301007387 */ /* 0x000fe80000100800 */
[----:B------:R-:W-:Y:S04]  /*37b00*/  STL [R1+0x3f7c], R60 ;  /* 0x003f7c3c01007387 */ /* 0x000fe80000100800 */
[----:B------:R-:W-:Y:S04]  /*37b10*/  STL [R1+0x3f78], R61 ;  /* 0x003f783d01007387 */ /* 0x000fe80000100800 */
[----:B------:R-:W-:Y:S04]  /*37b20*/  STL.64 [R1+0xd0], R96 ;  /* 0x0000d06001007387 */ /* 0x000fe80000100a00 */
[----:B------:R-:W-:Y:S01]  /*37b30*/  STL.64 [R1+0xd8], R98 ;  /* 0x0000d86201007387 */ /* 0x000fe20000100a00 */
[----:B------:R-:W-:-:S03]  /*37b40*/  IMAD.MOV.U32 R56, RZ, RZ, R88 ;  /* 0x000000ffff387224 */ /* 0x000fc600078e0058 */
[----:B------:R-:W-:Y:S01]  /*37b50*/  STL.64 [R1+0xc0], R92 ;  /* 0x0000c05c01007387 */ /* 0x000fe20000100a00 */
[----:B------:R-:W-:Y:S02]  /*37b60*/  IMAD.MOV.U32 R53, RZ, RZ, R90 ;  /* 0x000000ffff357224 */ /* 0x000fe400078e005a */
[----:B------:R-:W-:Y:S01]  /*37b70*/  IMAD.MOV.U32 R52, RZ, RZ, R91 ;  /* 0x000000ffff347224 */ /* 0x000fe200078e005b */
[----:B------:R1:W-:Y:S04]  /*37b80*/  STL.64 [R1+0xc8], R94 ;  /* 0x0000c85e01007387 */ /* 0x0003e80000100a00 */
[----:B------:R2:W-:Y:S04]  /*37b90*/  STL [R1+0x194], R89 ;  /* 0x0001945901007387 */ /* 0x0005e80000100800 */
[----:B------:R-:W-:Y:S01]  /*37ba0*/  LDS R80, [R3+0x4600] ;  /* 0x0046000003507984 */ /* 0x000fe20000000800 */
[C---:B-1----:R-:W-:Y:S03]  /*37bb0*/  HMMA.1688.F32.TF32 R92, R84.reuse, R150, R244 ;  /* 0x00000096545c723c */ /* 0x042fe600000810f4 */
[----:B------:R-:W-:Y:S04]  /*37bc0*/  LDS R82, [R3+0x6600] ;  /* 0x0066000003527984 */ /* 0x000fe80000000800 */
[----:B------:R-:W-:Y:S01]  /*37bd0*/  LDS R81, [R240+0x4600] ;  /* 0x00460000f0517984 */ /* 0x000fe20000000800 */
[----:B--2---:R-:W-:Y:S03]  /*37be0*/  HMMA.1688.F32.TF32 R88, R84, R66, R248 ;  /* 0x000000425458723c */ /* 0x004fe600000810f8 */
[----:B------:R-:W-:Y:S04]  /*37bf0*/  STL [R1+0x3ee4], R56 ;  /* 0x003ee43801007387 */ /* 0x000fe80000100800 */
[----:B------:R-:W-:Y:S04]  /*37c00*/  STL [R1+0x3edc], R53 ;  /* 0x003edc3501007387 */ /* 0x000fe80000100800 */
[----:B------:R-:W-:Y:S04]  /*37c10*/  STL [R1+0x3ed8], R52 ;  /* 0x003ed83401007387 */ /* 0x000fe80000100800 */
[----:B------:R-:W1:Y:S08]  /*37c20*/  LDS R83, [R240+0x6600] ;  /* 0x00660000f0537984 */ /* 0x000e700000000800 */
[----:B------:R-:W-:Y:S01]  /*37c30*/  STL [R1+0x254], R89 ;  /* 0x0002545901007387 */ /* 0x000fe20000100800 */
[----:B------:R-:W-:-:S03]  /*37c40*/  IMAD.MOV.U32 R48, RZ, RZ, R88 ;  /* 0x000000ffff307224 */ /* 0x000fc600078e0058 */
[----:B------:R-:W-:Y:S04]  /*37c50*/  STL.64 [R1+0x180], R92 ;  /* 0x0001805c01007387 */ /* 0x000fe80000100a00 */
[----:B------:R-:W-:Y:S04]  /*37c60*/  STL.64 [R1+0x188], R94 ;  /* 0x0001885e01007387 */ /* 0x000fe80000100a00 */
[----:B------:R2:W-:Y:S02]  /*37c70*/  STL.64 [R1+0x258], R90 ;  /* 0x0002585a01007387 */ /* 0x0005e40000100a00 */
[----:B--2---:R-:W-:Y:S02]  /*37c80*/  HMMA.1688.F32.TF32 R88, R84, R62, R108 ;  /* 0x0000003e5458723c */ /* 0x004fe4000008106c */
[----:B------:R-:W-:Y:S11]  /*37c90*/  STL [R1+0x3ea0], R48 ;  /* 0x003ea03001007387 */ /* 0x000ff60000100800 */
[----:B------:R-:W-:Y:S10]  /*37ca0*/  @!UPT UIADD3 URZ, URZ, URZ, URZ ;  /* 0x0000003f3f3ff290 */ /* 0x000ff4000fffe03f */
[----:B------:R2:W-:Y:S04]  /*37cb0*/  STL.64 [R1+0x240], R88 ;  /* 0x0002405801007387 */ /* 0x0005e80000100a00 */
        /* <DEDUP_REMOVED lines=46> */
[----:B------:R-:W-:Y:S04]  /*37fa0*/  STL [R1+0x3e5c], R243 ;  /* 0x003e5cf301007387 */ /* 0x000fe80000100800 */
[----:B------:R-:W-:Y:S01]  /*37fb0*/  STL [R1+0x3e58], R242 ;  /* 0x003e58f201007387 */ /* 0x000fe20000100800 */
[----:B--2---:R-:W-:Y:S11]  /*37fc0*/  HMMA.1688.F32.TF32 R88, R84, R58, R140 ;  /* 0x0000003a5458723c */ /* 0x004ff6000008108c */
[----:B------:R-:W-:Y:S11]  /*37fd0*/  @!UPT UIADD3 URZ, URZ, URZ, URZ ;  /* 0x0000003f3f3ff290 */ /* 0x000ff6000fffe03f */
[----:B------:R-:W-:Y:S01]  /*37fe0*/  @!UPT UIADD3 URZ, URZ, URZ, URZ ;  /* 0x0000003f3f3ff290 */ /* 0x000fe2000fffe03f */
[----:B------:R-:W-:Y:S01]  /*37ff0*/  STL [R1+0x334], R89 ;  /* 0x0003345901007387 */ /* 0x000fe20000100800 */
[----:B------:R-:W-:-:S03]  /*38000*/  IMAD.MOV.U32 R36, RZ, RZ, R88 ;  /* 0x000000ffff247224 */ /* 0x000fc600078e0058 */
[----:B------:R2:W-:Y:S02]  /*38010*/  STL.64 [R1+0x338], R90 ;  /* 0x0003385a01007387 */ /* 0x0005e40000100a00 */
[C---:B--2---:R-:W-:Y:S02]  /*38020*/  HMMA.1688.F32.TF32 R88, R84.reuse, R54, R136 ;  /* 0x000000365458723c */ /* 0x044fe40000081088 */
[----:B------:R-:W-:Y:S06]  /*38030*/  STL [R1+0x3e48], R36 ;  /* 0x003e482401007387 */ /* 0x000fec0000100800 */
[C---:B---3--:R-:W-:Y:S08]  /*38040*/  HMMA.1688.F32.TF32 R120, R84.reuse, R50, R104 ;  /* 0x000000325478723c */ /* 0x048ff00000081068 */
[C---:B----4-:R-:W-:Y:S07]  /*38050*/  HMMA.1688.F32.TF32 R104, R84.reuse, R46, R132 ;  /* 0x0000002e5468723c */ /* 0x050fee0000081084 */
[----:B------:R-:W-:Y:S04]  /*38060*/  STL.64 [R1+0x320], R88 ;  /* 0x0003205801007387 */ /* 0x000fe80000100a00 */
[----:B------:R2:W-:Y:S02]  /*38070*/  STL.64 [R1+0x328], R90 ;  /* 0x0003285a01007387 */ /* 0x0005e40000100a00 */
[----:B--2---:R-:W-:Y:S02]  /*38080*/  HMMA.1688.F32.TF32 R88, R84, R42, R100 ;  /* 0x0000002a5458723c */ /* 0x004fe40000081064 */
[----:B------:R-:W-:Y:S04]  /*38090*/  STL.64 [R1+0x410], R120 ;  /* 0x0004107801007387 */ /* 0x000fe80000100a00 */
[----:B------:R-:W-:Y:S11]  /*380a0*/  STL.64 [R1+0x418], R122 ;  /* 0x0004187a01007387 */ /* 0x000ff60000100a00 */
[----:B------:R-:W-:Y:S06]  /*380b0*/  @!UPT UIADD3 URZ, URZ, URZ, URZ ;  /* 0x0000003f3f3ff290 */ /* 0x000fec000fffe03f */
[----:B------:R-:W-:Y:S01]  /*380c0*/  STL [R1+0x4d4], R89 ;  /* 0x0004d45901007387 */ /* 0x000fe20000100800 */
[----:B------:R-:W-:-:S03]  /*380d0*/  IMAD.MOV.U32 R24, RZ, RZ, R88 ;  /* 0x000000ffff187224 */ /* 0x000fc600078e0058 */
[----:B------:R-:W-:Y:S04]  /*380e0*/  STL.64 [R1+0x400], R104 ;  /* 0x0004006801007387 */ /* 0x000fe80000100a00 */
[----:B------:R-:W-:Y:S04]  /*380f0*/  STL.64 [R1+0x408], R106 ;  /* 0x0004086a01007387 */ /* 0x000fe80000100a00 */
[----:B------:R2:W-:Y:S02]  /*38100*/  STL.64 [R1+0x4d8], R90 ;  /* 0x0004d85a01007387 */ /* 0x0005e40000100a00 */
[C---:B--2---:R-:W-:Y:S08]  /*38110*/  HMMA.1688.F32.TF32 R88, R84.reuse, R38, R96 ;  /* 0x000000265458723c */ /* 0x044ff00000081060 */
[C---:B------:R-:W-:Y:S08]  /*38120*/  HMMA.1688.F32.TF32 R96, R84.reuse, R34, R92 ;  /* 0x000000225460723c */ /* 0x040ff0000008105c */
[----:B------:R-:W-:Y:S08]  /*38130*/  HMMA.1688.F32.TF32 R92, R84, R30, R236 ;  /* 0x0000001e545c723c */ /* 0x000ff000000810ec */
[----:B------:R-:W-:-:S02]  /*38140*/  IMAD.MOV.U32 R2, RZ, RZ, R88 ;  /* 0x000000ffff027224 */ /* 0x000fc400078e0058 */
[----:B------:R-:W-:Y:S02]  /*38150*/  IMAD.MOV.U32 R252, RZ, RZ, R89 ;  /* 0x000000fffffc7224 */ /* 0x000fe400078e0059 */
[----:B------:R-:W-:Y:S02]  /*38160*/  IMAD.MOV.U32 R17, RZ, RZ, R90 ;  /* 0x000000ffff117224 */ /* 0x000fe400078e005a */
[----:B------:R-:W-:Y:S02]  /*38170*/  IMAD.MOV.U32 R16, RZ, RZ, R91 ;  /* 0x000000ffff107224 */ /* 0x000fe400078e005b */
[----:B------:R-:W-:Y:S01]  /*38180*/  HMMA.1688.F32.TF32 R88, R84, R26, R244 ;  /* 0x0000001a5458723c */ /* 0x000fe200000810f4 */
[----:B------:R-:W-:Y:S04]  /*38190*/  STL [R1+0x3d7c], R24 ;  /* 0x003d7c1801007387 */ /* 0x000fe80000100800 */
        /* <DEDUP_REMOVED lines=8> */
[----:B------:R-:W-:-:S03]  /*38220*/  IMAD.MOV.U32 R4, RZ, RZ, R91 ;  /* 0x000000ffff047224 */ /* 0x000fc600078e005b */
[----:B------:R-:W-:Y:S04]  /*38230*/  STL.64 [R1+0x568], R94 ;  /* 0x0005685e01007387 */ /* 0x000fe80000100a00 */
[----:B------:R-:W-:Y:S04]  /*38240*/  STL [R1+0x5e4], R89 ;  /* 0x0005e45901007387 */ /* 0x000fe80000100800 */
[----:B------:R2:W-:Y:S02]  /*38250*/  STL [R1+0x5e8], R90 ;  /* 0x0005e85a01007387 */ /* 0x0005e40000100800 */
[C---:B--2---:R-:W-:Y:S02]  /*38260*/  HMMA.1688.F32.TF32 R88, R84.reuse, R22, R248 ;  /* 0x000000165458723c */ /* 0x044fe400000810f8 */
[----:B------:R-:W-:Y:S04]  /*38270*/  STL [R1+0x3cb0], R8 ;  /* 0x003cb00801007387 */ /* 0x000fe80000100800 */
[----:B------:R-:W-:Y:S11]  /*38280*/  STL [R1+0x3cac], R4 ;  /* 0x003cac0401007387 */ /* 0x000ff60000100800 */
[----:B------:R-:W-:Y:S07]  /*38290*/  @!UPT UIADD3 URZ, URZ, URZ, URZ ;  /* 0x0000003f3f3ff290 */ /* 0x000fee000fffe03f */
[----:B------:R-:W-:Y:S02]  /*382a0*/  IMAD.MOV.U32 R168, RZ, RZ, R91 ;  /* 0x000000ffffa87224 */ /* 0x000fe400078e005b */
[----:B------:R-:W-:Y:S01]  /*382b0*/  IMAD.MOV.U32 R169, RZ, RZ, R90 ;  /* 0x000000ffffa97224 */ /* 0x000fe200078e005a */
[----:B------:R2:W-:Y:S04]  /*382c0*/  STL.64 [R1+0x700], R88 ;  /* 0x0007005801007387 */ /* 0x0005e80000100a00 */
[----:B------:R-:W-:Y:S04]  /*382d0*/  STL [R1+0x3c4c], R168 ;  /* 0x003c4ca801007387 */ /* 0x000fe80000100800 */
[----:B------:R-:W-:Y:S04]  /*382e0*/  STL [R1+0x3c48], R169 ;  /* 0x003c48a901007387 */ /* 0x000fe80000100800 */
        /* <DEDUP_REMOVED lines=68> */
[----:B--2---:R-:W-:Y:S03]  /*38730*/  HMMA.1688.F32.TF32 R88, R84, R18, R108 ;  /* 0x000000125458723c */ /* 0x004fe6000008106c */
[----:B------:R-:W2:Y:S04]  /*38740*/  LDL.LU R108, [R1+0x2b90] ;  /* 0x002b9000016c7983 */ /* 0x000ea80000300800 */
[----:B------:R-:W2:Y:S04]  /*38750*/  LDL.LU R109, [R1+0x2b94] ;  /* 0x002b9400016d7983 */ /* 0x000ea80000300800 */
[----:B------:R-:W2:Y:S04]  /*38760*/  LDL.LU R110, [R1+0x2b98] ;  /* 0x002b9800016e7983 */ /* 0x000ea80000300800 */
[----:B------:R-:W2:Y:S09]  /*38770*/  LDL.LU R111, [R1+0x2b9c] ;  /* 0x002b9c00016f7983 */ /* 0x000eb20000300800 */
[----:B------:R-:W-:-:S02]  /*38780*/  IMAD.MOV.U32 R180, RZ, RZ, R88 ;  /* 0x000000ffffb47224 */ /* 0x000fc400078e0058 */
[----:B------:R-:W-:Y:S02]  /*38790*/  IMAD.MOV.U32 R181, RZ, RZ, R89 ;  /* 0x000000ffffb57224 */ /* 0x000fe400078e0059 */
[----:B------:R-:W-:Y:S02]  /*387a0*/  IMAD.MOV.U32 R172, RZ, RZ, R90 ;  /* 0x000000ffffac7224 */ /* 0x000fe400078e005a */
[----:B------:R-:W-:-:S05]  /*387b0*/  IMAD.MOV.U32 R173, RZ, RZ, R91 ;  /* 0x000000ffffad7224 */ /* 0x000fca00078e005b */
[----:B------:R-:W-:Y:S04]  /*387c0*/  STL [R1+0x3c5c], R173 ;  /* 0x003c5cad01007387 */ /* 0x000fe80000100800 */
[----:B------:R-:W-:Y:S04]  /*387d0*/  STL [R1+0x3c58], R172 ;  /* 0x003c58ac01007387 */ /* 0x000fe80000100800 */
[----:B------:R-:W-:Y:S04]  /*387e0*/  STL [R1+0x3c54], R181 ;  /* 0x003c54b501007387 */ /* 0x000fe80000100800 */
[----:B------:R-:W-:Y:S01]  /*387f0*/  STL [R1+0x3c50], R180 ;  /* 0x003c50b401007387 */ /* 0x000fe20000100800 */
[C---:B----4-:R-:W-:Y:S08]  /*38800*/  HMMA.1688.F32.TF32 R96, R84.reuse, R10, R96 ;  /* 0x0000000a5460723c */ /* 0x050ff00000081060 */
        /* <DEDUP_REMOVED lines=8> */
[C---:B---3--:R-:W-:Y:S03]  /*38890*/  HMMA.1688.F32.TF32 R120, R84.reuse, R182, R208 ;  /* 0x000000b65478723c */ /* 0x048fe600000810d0 */
[----:B------:R-:W-:Y:S04]  /*388a0*/  STL.64 [R1+0x1a70], R88 ;  /* 0x001a705801007387 */ /* 0x000fe80000100a00 */
[----:B------:R3:W-:Y:S01]  /*388b0*/  STL.64 [R1+0x1a78], R90 ;  /* 0x001a785a01007387 */ /* 0x0007e20000100a00 */
[C---:B----4-:R-:W-:Y:S08]  /*388c0*/  HMMA.1688.F32.TF32 R124, R84.reuse, R178, R204 ;  /* 0x000000b2547c723c */ /* 0x050ff000000810cc */
[C---:B---3--:R-:W-:Y:S07]  /*388d0*/  HMMA.1688.F32.TF32 R88, R84.reuse, R174, R200 ;  /* 0x000000ae5458723c */ /* 0x048fee00000810c8 */
        /* <DEDUP_REMOVED lines=12> */
[----:B------:R-:W-:Y:S01]  /*389a0*/  STL.64 [R1+0x1a28], R126 ;  /* 0x001a287e01007387 */ /* 0x000fe20000100a00 */
[C---:B---3--:R-:W-:Y:S03]  /*389b0*/  HMMA.1688.F32.TF32 R120, R84.reuse, R158, R104 ;  /* 0x0000009e5478723c */ /* 0x048fe60000081068 */
[----:B------:R-:W-:Y:S04]  /*389c0*/  STL.64 [R1+0xf30], R88 ;  /* 0x000f305801007387 */ /* 0x000fe80000100a00 */
[----:B------:R3:W-:Y:S01]  /*389d0*/  STL.64 [R1+0xf38], R90 ;  /* 0x000f385a01007387 */ /* 0x0007e20000100a00 */
[C---:B------:R-:W-:Y:S08]  /*389e0*/  HMMA.1688.F32.TF32 R104, R84.reuse, R154, R132 ;  /* 0x0000009a5468723c */ /* 0x040ff00000081084 */
[C---:B---3--:R-:W-:Y:S07]  /*389f0*/  HMMA.1688.F32.TF32 R88, R84.reuse, R14, R100 ;  /* 0x0000000e5458723c */ /* 0x048fee0000081064 */
[----:B------:R-:W-:Y:S04]  /*38a00*/  STL.64 [R1+0xf20], R120 ;  /* 0x000f207801007387 */ /* 0x000fe80000100a00 */
[----:B------:R-:W-:Y:S01]  /*38a10*/  STL.64 [R1+0xf28], R122 ;  /* 0x000f287a01007387 */ /* 0x000fe20000100a00 */
[----:B------:R-:W-:Y:S03]  /*38a20*/  HMMA.1688.F32.TF32 R84, R84, R6, R116 ;  /* 0x000000065454723c */ /* 0x000fe60000081074 */
[----:B------:R-:W-:Y:S04]  /*38a30*/  STL.64 [R1+0xf10], R104 ;  /* 0x000f106801007387 */ /* 0x000fe80000100a00 */
[----:B------:R-:W-:Y:S04]  /*38a40*/  STL.64 [R1+0xf18], R106 ;  /* 0x000f186a01007387 */ /* 0x000fe80000100a00 */
[----:B------:R-:W-:Y:S04]  /*38a50*/  STL.64 [R1+0x1a10], R88 ;  /* 0x001a105801007387 */ /* 0x000fe80000100a00 */
[----:B------:R1:W-:Y:S02]  /*38a60*/  STL.64 [R1+0x1a18], R90 ;  /* 0x001a185a01007387 */ /* 0x0003e40000100a00 */
[C---:B-1----:R-:W-:Y:S02]  /*38a70*/  HMMA.1688.F32.TF32 R88, R80.reuse, R78, R92 ;  /* 0x0000004e5058723c */ /* 0x042fe4000008105c */
[----:B------:R-:W-:Y:S04]  /*38a80*/  STL.64 [R1+0x1a00], R96 ;  /* 0x001a006001007387 */ /* 0x000fe80000100a00 */
[----:B------:R1:W-:Y:S04]  /*38a90*/  STL.64 [R1+0x1a08], R98 ;  /* 0x001a086201007387 */ /* 0x0003e80000100a00 */
[----:B------:R-:W-:Y:S01]  /*38aa0*/  STL.64 [R1+0x19f0], R84 ;  /* 0x0019f05401007387 */ /* 0x000fe20000100a00 */
[C---:B------:R-:W-:Y:S03]  /*38ab0*/  HMMA.1688.F32.TF32 R92, R80.reuse, R146, R244 ;  /* 0x00000092505c723c */ /* 0x040fe600000810f4 */
[----:B------:R-:W-:Y:S04]  /*38ac0*/  STL.64 [R1+0x19f8], R86 ;  /* 0x0019f85601007387 */ /* 0x000fe80000100a00 */
[----:B------:R-:W-:Y:S01]  /*38ad0*/  LDS R84, [R3+0x4680] ;  /* 0x0046800003547984 */ /* 0x000fe20000000800 */
[----:B-1----:R-:W-:Y:S03]  /*38ae0*/  HMMA.1688.F32.TF32 R96, R80, R70, R236 ;  /* 0x000000465060723c */ /* 0x002fe600000810ec */
[----:B------:R-:W-:Y:S02]  /*38af0*/  LDS R86, [R3+0x6680] ;  /* 0x0066800003567984 */ /* 0x000fe40000000800 */
[----:B------:R-:W-:-:S02]  /*38b00*/  IMAD.MOV.U32 R60, RZ, RZ, R90 ;  /* 0x000000ffff3c7224 */ /* 0x000fc400078e005a */
[----:B------:R1:W-:Y:S01]  /*38b10*/  STL.64 [R1+0x20], R88 ;  /* 0x0000205801007387 */ /* 0x0003e20000100a00 */
[----:B------:R-:W-:-:S03]  /*38b20*/  IMAD.MOV.U32 R61, RZ, RZ, R91 ;  /* 0x000000ffff3d7224 */ /* 0x000fc600078e005b */
[----:B------:R-:W-:Y:S04]  /*38b30*/  LDS R85, [R240+0x4680] ;  /* 0x00468000f0557984 */ /* 0x000fe80000000800 */
[----:B------:R-:W2:Y:S01]  /*38b40*/  LDS R87, [R240+0x6680] ;  /* 0x00668000f0577984 */ /* 0x000ea20000000800 */
[----:B-1----:R-:W-:Y:S03]  /*38b50*/  HMMA.1688.F32.TF32 R88, R80, R74, R248 ;  /* 0x0000004a5058723c */ /* 0x002fe600000810f8 */
[----:B------:R-:W-:Y:S04]  /*38b60*/  STL [R1+0x3f84], R60 ;  /* 0x003f843c01007387 */ /* 0x000fe80000100800 */
[----:B------:R-:W-:Y:S04]  /*38b70*/  STL [R1+0x3f80], R61 ;  /* 0x003f803d01007387 */ /* 0x000fe80000100800 */
[----:B------:R-:W-:Y:S04]  /*38b80*/  STL.64 [R1+0xb0], R96 ;  /* 0x0000b06001007387 */ /* 0x000fe80000100a00 */
[----:B------:R-:W-:Y:S04]  /*38b90*/  STL.64 [R1+0xb8], R98 ;  /* 0x0000b86201007387 */ /* 0x000fe80000100a00 */
[----:B------:R-:W-:Y:S04]  /*38ba0*/  STL.64 [R1+0xa0], R92 ;  /* 0x0000a05c01007387 */ /* 0x000fe80000100a00 */
[----:B------:R-:W-:Y:S01]  /*38bb0*/  STL.64 [R1+0xa8], R94 ;  /* 0x0000a85e01007387 */ /* 0x000fe20000100a00 */
[----:B------:R-:W-:-:S03]  /*38bc0*/  IMAD.MOV.U32 R53, RZ, RZ, R88 ;  /* 0x000000ffff357224 */ /* 0x000fc600078e0058 */
[----:B------:R2:W-:Y:S01]  /*38bd0*/  STL [R1+0x178], R90 ;  /* 0x0001785a01007387 */ /* 0x0005e20000100800 */
[----:B------:R-:W-:Y:S02]  /*38be0*/  IMAD.MOV.U32 R52, RZ, RZ, R89 ;  /* 0x000000ffff347224 */ /* 0x000fe400078e0059 */
[----:B------:R-:W-:Y:S02]  /*38bf0*/  IMAD.MOV.U32 R57, RZ, RZ, R91 ;  /* 0x000000ffff397224 */ /* 0x000fe400078e005b */
[----:B--2---:R-:W-:Y:S03]  /*38c00*/  HMMA.1688.F32.TF32 R88, R80, R150, R108 ;  /* 0x000000965058723c */ /* 0x004fe6000008106c */
[----:B------:R-:W-:Y:S11]  /*38c10*/  STL [R1+0x3ee8], R57 ;  /* 0x003ee83901007387 */ /* 0x000ff60000100800 */
[----:B------:R-:W-:Y:S09]  /*38c20*/  @!UPT UIADD3 URZ, URZ, URZ, URZ ;  /* 0x0000003f3f3ff290 */ /* 0x000ff2000fffe03f */
[----:B------:R1:W-:Y:S04]  /*38c30*/  STL.64 [R1+0x160], R88 ;  /* 0x0001605801007387 */ /* 0x0003e80000100a00 */
[----:B------:R-:W1:Y:S04]  /*38c40*/  LDL.LU R108, [R1+0x2b30] ;  /* 0x002b3000016c7983 */ /* 0x000e680000300800 */
[----:B------:R-:W1:Y:S04]  /*38c50*/  LDL.LU R109, [R1+0x2b34] ;  /* 0x002b3400016d7983 */ /* 0x000e680000300800 */
[----:B------:R-:W1:Y:S04]  /*38c60*/  LDL.LU R110, [R1+0x2b38] ;  /* 0x002b3800016e7983 */ /* 0x000e680000300800 */
[----:B------:R-:W1:Y:S04]  /*38c70*/  LDL.LU R111, [R1+0x2b3c] ;  /* 0x002b3c00016f7983 */ /* 0x000e680000300800 */
        /* <DEDUP_REMOVED lines=20> */
[----:B------:R-:W-:-:S02]  /*38dc0*/  IMAD.MOV.U32 R45, RZ, RZ, R90 ;  /* 0x000000ffff2d7224 */ /* 0x000fc400078e005a */
[----:B------:R-:W-:Y:S01]  /*38dd0*/  IMAD.MOV.U32 R44, RZ, RZ, R91 ;  /* 0x000000ffff2c7224 */ /* 0x000fe200078e005b */
        /* <DEDUP_REMOVED lines=8> */
[----:B------:R-:W-:Y:S04]  /*38e60*/  STL [R1+0x3e84], R44 ;  /* 0x003e842c01007387 */ /* 0x000fe80000100800 */
[----:B------:R-:W-:Y:S01]  /*38e70*/  STL [R1+0x3e80], R45 ;  /* 0x003e802d01007387 */ /* 0x000fe20000100800 */
[----:B-1----:R-:W-:Y:S11]  /*38e80*/  HMMA.1688.F32.TF32 R88, R80, R66, R108 ;  /* 0x000000425058723c */ /* 0x002ff6000008106c */
[----:B------:R-:W-:Y:S11]  /*38e90*/  @!UPT UIADD3 URZ, URZ, URZ, URZ ;  /* 0x0000003f3f3ff290 */ /* 0x000ff6000fffe03f */
[----:B------:R-:W-:Y:S01]  /*38ea0*/  @!UPT UIADD3 URZ, URZ, URZ, URZ ;  /* 0x0000003f3f3ff290 */ /* 0x000fe2000fffe03f */
[----:B------:R-:W-:Y:S04]  /*38eb0*/  STL.64 [R1+0x230], R88 ;  /* 0x0002305801007387 */ /* 0x000fe80000100a00 */
[----:B------:R4:W-:Y:S04]  /*38ec0*/  STL [R1+0x238], R90 ;  /* 0x0002385a01007387 */ /* 0x0009e80000100800 */
        /* <DEDUP_REMOVED lines=9> */
[C---:B----4-:R-:W-:Y:S03]  /*38f60*/  HMMA.1688.F32.TF32 R88, R80.reuse, R62, R104 ;  /* 0x0000003e5058723c */ /* 0x050fe60000081068 */
[----:B------:R-:W-:Y:S11]  /*38f70*/  STL [R1+0x3ea4], R49 ;  /* 0x003ea43101007387 */ /* 0x000ff60000100800 */
[----:B------:R-:W-:Y:S09]  /*38f80*/  @!UPT UIADD3 URZ, URZ, URZ, URZ ;  /* 0x0000003f3f3ff290 */ /* 0x000ff2000fffe03f */
[----:B------:R2:W-:Y:S01]  /*38f90*/  STL.64 [R1+0x220], R88 ;  /* 0x0002205801007387 */ /* 0x0005e20000100a00 */
[----:B------:R-:W-:Y:S02]  /*38fa0*/  IMAD.MOV.U32 R243, RZ, RZ, R90 ;  /* 0x000000fffff37224 */ /* 0x000fe400078e005a */
[----:B------:R-:W-:Y:S02]  /*38fb0*/  IMAD.MOV.U32 R242, RZ, RZ, R91 ;  /* 0x000000fffff27224 */ /* 0x000fe400078e005b */
[----:B--2---:R-:W-:Y:S01]  /*38fc0*/  HMMA.1688.F32.TF32 R88, R80, R58, R132 ;  /* 0x0000003a5058723c */ /* 0x004fe20000081084 */
[----:B------:R-:W-:Y:S04]  /*38fd0*/  STL [R1+0x3e64], R243 ;  /* 0x003e64f301007387 */ /* 0x000fe80000100800 */
[----:B------:R-:W-:Y:S11]  /*38fe0*/  STL [R1+0x3e60], R242 ;  /* 0x003e60f201007387 */ /* 0x000ff60000100800 */
[----:B------:R-:W-:Y:S07]  /*38ff0*/  @!UPT UIADD3 URZ, URZ, URZ, URZ ;  /* 0x0000003f3f3ff290 */ /* 0x000fee000fffe03f */
[----:B------:R-:W-:Y:S01]  /*39000*/  STL.64 [R1+0x310], R88 ;  /* 0x0003105801007387 */ /* 0x000fe20000100a00 */
[----:B------:R-:W-:-:S03]  /*39010*/  IMAD.MOV.U32 R37, RZ, RZ, R91 ;  /* 0x000000ffff257224 */ /* 0x000fc600078e005b */
[----:B------:R1:W-:Y:S02]  /*39020*/  STL [R1+0x318], R90 ;  /* 0x0003185a01007387 */ /* 0x0003e40000100800 */
[C---:B-1----:R-:W-:Y:S08]  /*39030*/  HMMA.1688.F32.TF32 R88, R80.reuse, R50, R96 ;  /* 0x000000325058723c */ /* 0x042ff00000081060 */
[C---:B------:R-:W-:Y:S08]  /*39040*/  HMMA.1688.F32.TF32 R100, R80.reuse, R54, R100 ;  /* 0x000000365064723c */ /* 0x040ff00000081064 */
[C---:B------:R-:W-:Y:S08]  /*39050*/  HMMA.1688.F32.TF32 R96, R80.reuse, R46, R92 ;  /* 0x0000002e5060723c */ /* 0x040ff0000008105c */
[----:B------:R-:W-:Y:S01]  /*39060*/  HMMA.1688.F32.TF32 R92, R80, R42, R236 ;  /* 0x0000002a505c723c */ /* 0x000fe200000810ec */
[----:B------:R-:W-:-:S02]  /*39070*/  IMAD.MOV.U32 R29, RZ, RZ, R88 ;  /* 0x000000ffff1d7224 */ /* 0x000fc400078e0058 */
[----:B------:R-:W-:Y:S02]  /*39080*/  IMAD.MOV.U32 R33, RZ, RZ, R89 ;  /* 0x000000ffff217224 */ /* 0x000fe400078e0059 */
[----:B------:R-:W-:Y:S02]  /*39090*/  IMAD.MOV.U32 R32, RZ, RZ, R90 ;  /* 0x000000ffff207224 */ /* 0x000fe400078e005a */
[----:B------:R-:W-:Y:S02]  /*390a0*/  IMAD.MOV.U32 R28, RZ, RZ, R91 ;  /* 0x000000ffff1c7224 */ /* 0x000fe400078e005b */
[----:B------:R-:W-:Y:S01]  /*390b0*/  HMMA.1688.F32.TF32 R88, R80, R38, R244 ;  /* 0x000000265058723c */ /* 0x000fe200000810f4 */
[----:B------:R-:W-:Y:S04]  /*390c0*/  STL [R1+0x3e4c], R37 ;  /* 0x003e4c2501007387 */ /* 0x000fe80000100800 */
[----:B------:R-:W-:Y:S04]  /*390d0*/  STL.64 [R1+0x300], R100 ;  /* 0x0003006401007387 */ /* 0x000fe80000100a00 */
[----:B------:R-:W-:Y:S04]  /*390e0*/  STL.64 [R1+0x308], R102 ;  /* 0x0003086601007387 */ /* 0x000fe80000100a00 */
        /* <DEDUP_REMOVED lines=9> */
[----:B------:R1:W-:Y:S01]  /*39180*/  STL.64 [R1+0x488], R94 ;  /* 0x0004885e01007387 */ /* 0x0003e20000100a00 */
[----:B------:R-:W-:Y:S02]  /*39190*/  IMAD.MOV.U32 R2, RZ, RZ, R90 ;  /* 0x000000ffff027224 */ /* 0x000fe400078e005a */
[----:B------:R-:W-:Y:S01]  /*391a0*/  IMAD.MOV.U32 R0, RZ, RZ, R91 ;  /* 0x000000ffff007224 */ /* 0x000fe200078e005b */
[----:B------:R-:W-:Y:S04]  /*391b0*/  STL [R1+0x3d18], R17 ;  /* 0x003d181101007387 */ /* 0x000fe80000100800 */
[----:B------:R-:W-:Y:S04]  /*391c0*/  STL [R1+0x3d14], R252 ;  /* 0x003d14fc01007387 */ /* 0x000fe80000100800 */
[----:B------:R-:W-:Y:S04]  /*391d0*/  STL [R1+0x3d10], R2 ;  /* 0x003d100201007387 */ /* 0x000fe80000100800 */
[----:B------:R-:W-:Y:S01]  /*391e0*/  STL [R1+0x3d0c], R0 ;  /* 0x003d0c0001007387 */ /* 0x000fe20000100800 */
[C---:B---3--:R-:W-:Y:S08]  /*391f0*/  HMMA.1688.F32.TF32 R88, R80.reuse, R30, R108 ;  /* 0x0000001e5058723c */ /* 0x048ff0000008106c */
[----:B-1----:R-:W-:Y:S11]  /*39200*/  HMMA.1688.F32.TF32 R92, R80, R34, R248 ;  /* 0x00000022505c723c */ /* 0x002ff600000810f8 */
[----:B------:R-:W-:Y:S11]  /*39210*/  @!UPT UIADD3 URZ, URZ, URZ, URZ ;  /* 0x0000003f3f3ff290 */ /* 0x000ff6000fffe03f */
[----:B------:R-:W-:Y:S01]  /*39220*/  @!UPT UIADD3 URZ, URZ, URZ, URZ ;  /* 0x0000003f3f3ff290 */ /* 0x000fe2000fffe03f */
[----:B------:R1:W-:Y:S04]  /*39230*/  STL.64 [R1+0x520], R92 ;  /* 0x0005205c01007387 */ /* 0x0003e80000100a00 */
[----:B------:R2:W-:Y:S04]  /*39240*/  STL.64 [R1+0x528], R94 ;  /* 0x0005285e01007387 */ /* 0x0005e80000100a00 */
        /* <DEDUP_REMOVED lines=27> */
[----:B--2---:R-:W2:Y:S04]  /*39400*/  LDL.LU R94, [R1+0x1018] ;  /* 0x00101800015e7983 */ /* 0x004ea80000300800 */
[----:B------:R-:W2:Y:S04]  /*39410*/  LDL.LU R95, [R1+0x101c] ;  /* 0x00101c00015f7983 */ /* 0x000ea80000300800 */
[----:B------:R-:W2:Y:S04]  /*39420*/  LDL.LU R248, [R1+0xfe0] ;  /* 0x000fe00001f87983 */ /* 0x000ea80000300800 */
[----:B------:R-:W2:Y:S04]  /*39430*/  LDL.LU R249, [R1+0xfe4] ;  /* 0x000fe40001f97983 */ /* 0x000ea80000300800 */
[----:B------:R-:W2:Y:S04]  /*39440*/  LDL.LU R250, [R1+0xfe8] ;  /* 0x000fe80001fa7983 */ /* 0x000ea80000300800 */
[----:B------:R-:W2:Y:S01]  /*39450*/  LDL.LU R251, [R1+0xfec] ;  /* 0x000fec0001fb7983 */ /* 0x000ea20000300800 */
[----:B------:R-:W-:-:S02]  /*39460*/  IMAD.MOV.U32 R13, RZ, RZ, R90 ;  /* 0x000000ffff0d7224 */ /* 0x000fc400078e005a */
[----:B------:R-:W-:-:S05]  /*39470*/  IMAD.MOV.U32 R12, RZ, RZ, R91 ;  /* 0x000000ffff0c7224 */ /* 0x000fca00078e005b */
[----:B------:R-:W-:Y:S04]  /*39480*/  STL [R1+0x3cc0], R12 ;  /* 0x003cc00c01007387 */ /* 0x000fe80000100800 */
[----:B------:R-:W-:Y:S01]  /*39490*/  STL [R1+0x3cbc], R13 ;  /* 0x003cbc0d01007387 */ /* 0x000fe20000100800 */
[C---:B---3--:R-:W-:Y:S11]  /*394a0*/  HMMA.1688.F32.TF32 R88, R80.reuse, R26, R132 ;  /* 0x0000001a5058723c */ /* 0x048ff60000081084 */
[----:B------:R-:W-:Y:S11]  /*394b0*/  @!UPT UIADD3 URZ, URZ, URZ, URZ ;  /* 0x0000003f3f3ff290 */ /* 0x000ff6000fffe03f */
[----:B------:R-:W-:Y:S01]  /*394c0*/  @!UPT UIADD3 URZ, URZ, URZ, URZ ;  /* 0x0000003f3f3ff290 */ /* 0x000fe2000fffe03f */
[----:B------:R4:W-:Y:S01]  /*394d0*/  STL [R1+0x5b0], R88 ;  /* 0x0005b05801007387 */ /* 0x0009e20000100800 */
[----:B------:R-:W-:Y:S02]  /*394e0*/  IMAD.MOV.U32 R4, RZ, RZ, R89 ;  /* 0x000000ffff047224 */ /* 0x000fe400078e0059 */
[----:B------:R-:W-:Y:S02]  /*394f0*/  IMAD.MOV.U32 R5, RZ, RZ, R90 ;  /* 0x000000ffff057224 */ /* 0x000fe400078e005a */
[----:B------:R-:W-:Y:S02]  /*39500*/  IMAD.MOV.U32 R9, RZ, RZ, R91 ;  /* 0x000000ffff097224 */ /* 0x000fe400078e005b */
[C---:B----4-:R-:W-:Y:S11]  /*39510*/  HMMA.1688.F32.TF32 R88, R80.reuse, R22, R100 ;  /* 0x000000165058723c */ /* 0x050ff60000081064 */
[----:B------:R-:W-:Y:S11]  /*39520*/  @!UPT UIADD3 URZ, URZ, URZ, URZ ;  /* 0x0000003f3f3ff290 */ /* 0x000ff6000fffe03f */
[----:B------:R-:W-:Y:S02]  /*39530*/  @!UPT UIADD3 URZ, URZ, URZ, URZ ;  /* 0x0000003f3f3ff290 */ /* 0x000fe4000fffe03f */
[----:B------:R-:W-:Y:S02]  /*39540*/  IMAD.MOV.U32 R181, RZ, RZ, R88 ;  /* 0x000000ffffb57224 */ /* 0x000fe400078e0058 */
[----:B------:R-:W-:Y:S02]  /*39550*/  IMAD.MOV.U32 R180, RZ, RZ, R89 ;  /* 0x000000ffffb47224 */ /* 0x000fe400078e0059 */
[----:B------:R-:W-:Y:S02]  /*39560*/  IMAD.MOV.U32 R168, RZ, RZ, R90 ;  /* 0x000000ffffa87224 */ /* 0x000fe400078e005a */
[----:B------:R-:W-:Y:S02]  /*39570*/  IMAD.MOV.U32 R169, RZ, RZ, R91 ;  /* 0x000000ffffa97224 */ /* 0x000fe400078e005b */
[C---:B------:R-:W-:Y:S01]  /*39580*/  HMMA.1688.F32.TF32 R88, R80.reuse, R18, R96 ;  /* 0x000000125058723c */ /* 0x040fe20000081060 */
[----:B------:R-:W-:Y:S04]  /*39590*/  STL [R1+0x3cc4], R4 ;  /* 0x003cc40401007387 */ /* 0x000fe80000100800 */
[----:B------:R-:W-:Y:S04]  /*395a0*/  STL [R1+0x3cb8], R5 ;  /* 0x003cb80501007387 */ /* 0x000fe80000100800 */
[----:B------:R-:W-:Y:S11]  /*395b0*/  STL [R1+0x3cb4], R9 ;  /* 0x003cb40901007387 */ /* 0x000ff60000100800 */
[----:B------:R-:W-:Y:S04]  /*395c0*/  @!UPT UIADD3 URZ, URZ, URZ, URZ ;  /* 0x0000003f3f3ff290 */ /* 0x000fe8000fffe03f */
[----:B------:R-:W-:Y:S02]  /*395d0*/  IMAD.MOV.U32 R184, RZ, RZ, R88 ;  /* 0x000000ffffb87224 */ /* 0x000fe400078e0058 */
[----:B------:R-:W-:Y:S02]  /*395e0*/  IMAD.MOV.U32 R185, RZ, RZ, R89 ;  /* 0x000000ffffb97224 */ /* 0x000fe400078e0059 */
[----:B------:R-:W-:Y:S02]  /*395f0*/  IMAD.MOV.U32 R160, RZ, RZ, R90 ;  /* 0x000000ffffa07224 */ /* 0x000fe400078e005a */
[----:B------:R-:W-:Y:S01]  /*39600*/  IMAD.MOV.U32 R161, RZ, RZ, R91 ;  /* 0x000000ffffa17224 */ /* 0x000fe200078e005b */
[C---:B--2---:R-:W-:Y:S08]  /*39610*/  HMMA.1688.F32.TF32 R92, R80.reuse, R194, R92 ;  /* 0x000000c2505c723c */ /* 0x044ff0000008105c */
[C---:B------:R-:W-:Y:S01]  /*39620*/  HMMA.1688.F32.TF32 R88, R80.reuse, R190, R236 ;  /* 0x000000be5058723c */ /* 0x040fe200000810ec */
[----:B------:R-:W-:Y:S04]  /*39630*/  STL [R1+0x3c6c], R181 ;  /* 0x003c6cb501007387 */ /* 0x000fe80000100800 */
[----:B------:R-:W-:Y:S04]  /*39640*/  STL [R1+0x3c68], R180 ;  /* 0x003c68b401007387 */ /* 0x000fe80000100800 */
[----:B------:R-:W-:Y:S04]  /*39650*/  STL [R1+0x3c64], R168 ;  /* 0x003c64a801007387 */ /* 0x000fe80000100800 */
[----:B------:R-:W-:Y:S01]  /*39660*/  STL [R1+0x3c60], R169 ;  /* 0x003c60a901007387 */ /* 0x000fe20000100800 */
[C---:B------:R-:W-:Y:S03]  /*39670*/  HMMA.1688.F32.TF32 R96, R80.reuse, R186, R244 ;  /* 0x000000ba5060723c */ /* 0x040fe600000810f4 */
        /* <DEDUP_REMOVED lines=8> */
[C---:B-1----:R-:W-:Y:S08]  /*39700*/  HMMA.1688.F32.TF32 R92, R80.reuse, R182, R248 ;  /* 0x000000b6505c723c */ /* 0x042ff000000810f8 */
[C---:B--2---:R-:W-:Y:S01]  /*39710*/  HMMA.1688.F32.TF32 R88, R80.reuse, R178, R108 ;  /* 0x000000b25058723c */ /* 0x044fe2000008106c */
[----:B------:R-:W-:Y:S04]  /*39720*/  STL.64 [R1+0x19c0], R96 ;  /* 0x0019c06001007387 */ /* 0x000fe80000100a00 */
[----:B------:R-:W-:Y:S04]  /*39730*/  STL.64 [R1+0x19c8], R98 ;  /* 0x0019c86201007387 */ /* 0x000fe80000100a00 */
[----:B------:R-:W2:Y:S06]  /*39740*/  LDL.LU R244, [R1+0xf70] ;  /* 0x000f700001f47983 */ /* 0x000eac0000300800 */
        /* <DEDUP_REMOVED lines=51> */
[C---:B----4-:R-:W-:Y:S03]  /*39a80*/  HMMA.1688.F32.TF32 R88, R80.reuse, R174, R236 ;  /* 0x000000ae5058723c */ /* 0x050fe600000810ec */
[----:B------:R-:W4:Y:S05]  /*39a90*/  LDL.LU R236, [R1+0x2c40] ;  /* 0x002c400001ec7983 */ /* 0x000f2a0000300800 */
[C---:B--2---:R-:W-:Y:S11]  /*39aa0*/  HMMA.1688.F32.TF32 R120, R80.reuse, R170, R196 ;  /* 0x000000aa5078723c */ /* 0x044ff600000810c4 */
[----:B------:R-:W-:Y:S04]  /*39ab0*/  @!UPT UIADD3 URZ, URZ, URZ, URZ ;  /* 0x0000003f3f3ff290 */ /* 0x000fe8000fffe03f */
[----:B------:R-:W-:Y:S04]  /*39ac0*/  STL.64 [R1+0x1990], R88 ;  /* 0x0019905801007387 */ /* 0x000fe80000100a00 */
[----:B------:R1:W-:Y:S01]  /*39ad0*/  STL.64 [R1+0x1998], R90 ;  /* 0x0019985a01007387 */ /* 0x0003e20000100a00 */
[C---:B------:R-:W-:Y:S03]  /*39ae0*/  HMMA.1688.F32.TF32 R116, R80.reuse, R162, R136 ;  /* 0x000000a25074723c */ /* 0x040fe60000081088 */
[----:B------:R-:W4:Y:S04]  /*39af0*/  LDL.LU R237, [R1+0x2c44] ;  /* 0x002c440001ed7983 */ /* 0x000f280000300800 */
[----:B------:R-:W4:Y:S01]  /*39b00*/  LDL.LU R238, [R1+0x2c48] ;  /* 0x002c480001ee7983 */ /* 0x000f220000300800 */
[C---:B-1----:R-:W-:Y:S03]  /*39b10*/  HMMA.1688.F32.TF32 R88, R80.reuse, R166, R140 ;  /* 0x000000a65058723c */ /* 0x042fe6000008108c */
[----:B------:R-:W4:Y:S04]  /*39b20*/  LDL.LU R239, [R1+0x2c4c] ;  /* 0x002c4c0001ef7983 */ /* 0x000f280000300800 */
[----:B------:R-:W-:Y:S01]  /*39b30*/  STL.64 [R1+0x1980], R120 ;  /* 0x0019807801007387 */ /* 0x000fe20000100a00 */
[C---:B------:R-:W-:Y:S03]  /*39b40*/  HMMA.1688.F32.TF32 R104, R80.reuse, R158, R104 ;  /* 0x0000009e5068723c */ /* 0x040fe60000081068 */
[----:B------:R-:W-:Y:S11]  /*39b50*/  STL.64 [R1+0x1988], R122 ;  /* 0x0019887a01007387 */ /* 0x000ff60000100a00 */
[----:B------:R-:W-:Y:S01]  /*39b60*/  @!UPT UIADD3 URZ, URZ, URZ, URZ ;  /* 0x0000003f3f3ff290 */ /* 0x000fe2000fffe03f */
[----:B------:R-:W-:Y:S04]  /*39b70*/  STL.64 [R1+0x1970], R88 ;  /* 0x0019705801007387 */ /* 0x000fe80000100a00 */
[----:B------:R1:W-:Y:S02]  /*39b80*/  STL.64 [R1+0x1978], R90 ;  /* 0x0019785a01007387 */ /* 0x0003e40000100a00 */
[C---:B-1----:R-:W-:Y:S02]  /*39b90*/  HMMA.1688.F32.TF32 R88, R80.reuse, R154, R244 ;  /* 0x0000009a5058723c */ /* 0x042fe400000810f4 */
[----:B------:R-:W-:Y:S04]  /*39ba0*/  STL.64 [R1+0x1960], R116 ;  /* 0x0019607401007387 */ /* 0x000fe80000100a00 */
[----:B------:R-:W-:Y:S04]  /*39bb0*/  STL.64 [R1+0x1968], R118 ;  /* 0x0019687601007387 */ /* 0x000fe80000100a00 */
[----:B------:R-:W2:Y:S04]  /*39bc0*/  LDL.LU R244, [R1+0x2bf0] ;  /* 0x002bf00001f47983 */ /* 0x000ea80000300800 */
[----:B------:R-:W-:Y:S04]  /*39bd0*/  STL.64 [R1+0x1950], R104 ;  /* 0x0019506801007387 */ /* 0x000fe80000100a00 */
[----:B------:R-:W-:Y:S05]  /*39be0*/  STL.64 [R1+0x1958], R106 ;  /* 0x0019586a01007387 */ /* 0x000fea0000100a00 */
[----:B------:R-:W-:Y:S04]  /*39bf0*/  STL.64 [R1+0x1940], R88 ;  /* 0x0019405801007387 */ /* 0x000fe80000100a00 */
[----:B------:R1:W-:Y:S04]  /*39c00*/  STL.64 [R1+0x1948], R90 ;  /* 0x0019485a01007387 */ /* 0x0003e80000100a00 */
[----:B------:R-:W2:Y:S04]  /*39c10*/  LDL.LU R245, [R1+0x2bf4] ;  /* 0x002bf40001f57983 */ /* 0x000ea80000300800 */
[----:B------:R-:W2:Y:S01]  /*39c20*/  LDL.LU R246, [R1+0x2bf8] ;  /* 0x002bf80001f67983 */ /* 0x000ea20000300800 */
[C---:B-1----:R-:W-:Y:S03]  /*39c30*/  HMMA.1688.F32.TF32 R88, R80.reuse, R14, R248 ;  /* 0x0000000e5058723c */ /* 0x042fe600000810f8 */
[----:B------:R-:W2:Y:S04]  /*39c40*/  LDL.LU R247, [R1+0x2bfc] ;  /* 0x002bfc0001f77983 */ /* 0x000ea80000300800 */
[----:B------:R-:W2:Y:S11]  /*39c50*/  LDL.LU R248, [R1+0x2ba0] ;  /* 0x002ba00001f87983 */ /* 0x000eb60000300800 */
[----:B------:R-:W-:Y:S05]  /*39c60*/  @!UPT UIADD3 URZ, URZ, URZ, URZ ;  /* 0x0000003f3f3ff290 */ /* 0x000fea000fffe03f */
[----:B------:R-:W-:Y:S04]  /*39c70*/  STL.64 [R1+0x1930], R88 ;  /* 0x0019305801007387 */ /* 0x000fe80000100a00 */
[----:B------:R1:W-:Y:S04]  /*39c80*/  STL.64 [R1+0x1938], R90 ;  /* 0x0019385a01007387 */ /* 0x0003e80000100a00 */
[----:B------:R-:W2:Y:S04]  /*39c90*/  LDL.LU R249, [R1+0x2ba4] ;  /* 0x002ba40001f97983 */ /* 0x000ea80000300800 */
[----:B------:R-:W2:Y:S04]  /*39ca0*/  LDL.LU R250, [R1+0x2ba8] ;  /* 0x002ba80001fa7983 */ /* 0x000ea80000300800 */
[----:B------:R-:W2:Y:S01]  /*39cb0*/  LDL.LU R251, [R1+0x2bac] ;  /* 0x002bac0001fb7983 */ /* 0x000ea20000300800 */
[C---:B------:R-:W-:Y:S08]  /*39cc0*/  HMMA.1688.F32.TF32 R104, R80.reuse, R10, R132 ;  /* 0x0000000a5068723c */ /* 0x040ff00000081084 */
[----:B------:R-:W-:Y:S08]  /*39cd0*/  HMMA.1688.F32.TF32 R80, R80, R6, R112 ;  /* 0x000000065050723c */ /* 0x000ff00000081070 */
[C---:B-1----:R-:W-:Y:S07]  /*39ce0*/  HMMA.1688.F32.TF32 R88, R84.reuse, R78, R100 ;  /* 0x0000004e5458723c */ /* 0x042fee0000081064 */
[----:B------:R-:W-:Y:S01]  /*39cf0*/  STL.64 [R1+0x1920], R104 ;  /* 0x0019206801007387 */ /* 0x000fe20000100a00 */
[C---:B---3--:R-:W-:Y:S03]  /*39d00*/  HMMA.1688.F32.TF32 R96, R84.reuse, R70, R96 ;  /* 0x000000465460723c */ /* 0x048fe60000081060 */
[----:B------:R-:W-:Y:S04]  /*39d10*/  STL.64 [R1+0x1928], R106 ;  /* 0x0019286a01007387 */ /* 0x000fe80000100a00 */
[----:B------:R-:W-:Y:S01]  /*39d20*/  STL.64 [R1+0x1910], R80 ;  /* 0x0019105001007387 */ /* 0x000fe20000100a00 */
[----:B------:R-:W-:Y:S03]  /*39d30*/  HMMA.1688.F32.TF32 R92, R84, R146, R92 ;  /* 0x00000092545c723c */ /* 0x000fe6000008105c */
[----:B------:R-:W-:Y:S04]  /*39d40*/  STL.64 [R1+0x1918], R82 ;  /* 0x0019185201007387 */ /* 0x000fe80000100a00 */
[----:B------:R1:W-:Y:S01]  /*39d50*/  STL.64 [R1+0x18], R90 ;  /* 0x0000185a01007387 */ /* 0x0003e20000100a00 */
[----:B------:R-:W-:-:S02]  /*39d60*/  IMAD.MOV.U32 R60, RZ, RZ, R88 ;  /* 0x000000ffff3c7224 */ /* 0x000fc400078e0058 */
[----:B------:R-:W-:Y:S01]  /*39d70*/  IMAD.MOV.U32 R61, RZ, RZ, R89 ;  /* 0x000000ffff3d7224 */ /* 0x000fe200078e0059 */
[----:B------:R-:W-:Y:S01]  /*39d80*/  LDS R80, [R3+0x4700] ;  /* 0x0047000003507984 */ /* 0x000fe20000000800 */
[----:B------:R-:W-:Y:S02]  /*39d90*/  IMAD.MOV.U32 R134, RZ, RZ, R40 ;  /* 0x000000ffff867224 */ /* 0x000fe400078e0028 */
[----:B------:R-:W-:Y:S01]  /*39da0*/  IMAD.MOV.U32 R135, RZ, RZ, R41 ;  /* 0x000000ffff877224 */ /* 0x000fe200078e0029 */
[----:B------:R-:W-:Y:S01]  /*39db0*/  LDS R82, [R3+0x6700] ;  /* 0x0067000003527984 */ /* 0x000fe20000000800 */
[C---:B-1----:R-:W-:Y:S03]  /*39dc0*/  HMMA.1688.F32.TF32 R88, R84.reuse, R74, R108 ;  /* 0x0000004a5458723c */ /* 0x042fe6000008106c */
[----:B------:R-:W-:Y:S04]  /*39dd0*/  STL.64 [R1+0x90], R96 ;  /* 0x0000906001007387 */ /* 0x000fe80000100a00 */
[----:B------:R-:W-:Y:S04]  /*39de0*/  STL.64 [R1+0x98], R98 ;  /* 0x0000986201007387 */ /* 0x000fe80000100a00 */
[----:B------:R-:W3:Y:S04]  /*39df0*/  LDL.LU R108, [R1+0x2b40] ;  /* 0x002b4000016c7983 */ /* 0x000ee80000300800 */
[----:B------:R-:W-:Y:S04]  /*39e00*/  STL.64 [R1+0x80], R92 ;  /* 0x0000805c01007387 */ /* 0x000fe80000100a00 */
[----:B------:R-:W-:Y:S04]  /*39e10*/  STL.64 [R1+0x88], R94 ;  /* 0x0000885e01007387 */ /* 0x000fe80000100a00 */
[----:B------:R-:W-:Y:S04]  /*39e20*/  LDS R81, [R240+0x4700] ;  /* 0x00470000f0517984 */ /* 0x000fe80000000800 */
[----:B------:R-:W-:Y:S04]  /*39e30*/  STL.64 [R1+0x150], R88 ;  /* 0x0001505801007387 */ /* 0x000fe80000100a00 */
[----:B------:R4:W-:Y:S04]  /*39e40*/  STL.64 [R1+0x158], R90 ;  /* 0x0001585a01007387 */ /* 0x0009e80000100a00 */
[----:B------:R-:W3:Y:S04]  /*39e50*/  LDL.LU R109, [R1+0x2b44] ;  /* 0x002b4400016d7983 */ /* 0x000ee80000300800 */
[----:B------:R-:W3:Y:S04]  /*39e60*/  LDL.LU R110, [R1+0x2b48] ;  /* 0x002b4800016e7983 */ /* 0x000ee80000300800 */
[----:B------:R-:W3:Y:S04]  /*39e70*/  LDL.LU R111, [R1+0x2b4c] ;  /* 0x002b4c00016f7983 */ /* 0x000ee80000300800 */
[----:B------:R-:W1:Y:S01]  /*39e80*/  LDS R83, [R240+0x6700] ;  /* 0x00670000f0537984 */ /* 0x000e620000000800 */
[C---:B----4-:R-:W-:Y:S11]  /*39e90*/  HMMA.1688.F32.TF32 R88, R84.reuse, R150, R236 ;  /* 0x000000965458723c */ /* 0x050ff600000810ec */
[----:B------:R-:W-:Y:S11]  /*39ea0*/  @!UPT UIADD3 URZ, URZ, URZ, URZ ;  /* 0x0000003f3f3ff290 */ /* 0x000ff6000fffe03f */
[----:B------:R-:W-:Y:S01]  /*39eb0*/  @!UPT UIADD3 URZ, URZ, URZ, URZ ;  /* 0x0000003f3f3ff290 */ /* 0x000fe2000fffe03f */
[----:B------:R2:W-:Y:S01]  /*39ec0*/  STL.64 [R1+0x140], R88 ;  /* 0x0001405801007387 */ /* 0x0005e20000100a00 */
[----:B------:R-:W-:Y:S02]  /*39ed0*/  IMAD.MOV.U32 R44, RZ, RZ, R90 ;  /* 0x000000ffff2c7224 */ /* 0x000fe400078e005a */
[----:B------:R-:W-:Y:S01]  /*39ee0*/  IMAD.MOV.U32 R45, RZ, RZ, R91 ;  /* 0x000000ffff2d7224 */ /* 0x000fe200078e005b */
[----:B------:R-:W4:Y:S04]  /*39ef0*/  LDL.LU R92, [R1+0x2ae0] ;  /* 0x002ae000015c7983 */ /* 0x000f280000300800 */
[----:B------:R-:W4:Y:S04]  /*39f00*/  LDL.LU R93, [R1+0x2ae4] ;  /* 0x002ae400015d7983 */ /* 0x000f280000300800 */
[----:B------:R-:W4:Y:S04]  /*39f10*/  LDL.LU R94, [R1+0x2ae8] ;  /* 0x002ae800015e7983 */ /* 0x000f280000300800 */
[----:B------:R-:W4:Y:S04]  /*39f20*/  LDL.LU R95, [R1+0x2aec] ;  /* 0x002aec00015f7983 */ /* 0x000f280000300800 */
[----:B------:R-:W-:Y:S04]  /*39f30*/  STL [R1+0x3e8c], R44 ;  /* 0x003e8c2c01007387 */ /* 0x000fe80000100800 */
[----:B------:R-:W-:Y:S01]  /*39f40*/  STL [R1+0x3e88], R45 ;  /* 0x003e882d01007387 */ /* 0x000fe20000100800 */
[C---:B--2---:R-:W-:Y:S11]  /*39f50*/  HMMA.1688.F32.TF32 R88, R84.reuse, R66, R244 ;  /* 0x000000425458723c */ /* 0x044ff600000810f4 */
[----:B------:R-:W-:Y:S11]  /*39f60*/  @!UPT UIADD3 URZ, URZ, URZ, URZ ;  /* 0x0000003f3f3ff290 */ /* 0x000ff6000fffe03f */
[----:B------:R-:W-:Y:S01]  /*39f70*/  @!UPT UIADD3 URZ, URZ, URZ, URZ ;  /* 0x0000003f3f3ff290 */ /* 0x000fe2000fffe03f */
[----:B------:R-:W-:Y:S01]  /*39f80*/  STL [R1+0x210], R88 ;  /* 0x0002105801007387 */ /* 0x000fe20000100800 */
[----:B------:R-:W-:Y:S02]  /*39f90*/  IMAD.MOV.U32 R49, RZ, RZ, R89 ;  /* 0x000000ffff317224 */ /* 0x000fe400078e0059 */
[----:B------:R-:W-:Y:S01]  /*39fa0*/  IMAD.MOV.U32 R48, RZ, RZ, R90 ;  /* 0x000000ffff307224 */ /* 0x000fe200078e005a */
[----:B------:R2:W-:Y:S02]  /*39fb0*/  STL [R1+0x21c], R91 ;  /* 0x00021c5b01007387 */ /* 0x0005e40000100800 */
[----:B--2---:R-:W-:Y:S02]  /*39fc0*/  HMMA.1688.F32.TF32 R88, R84, R62, R248 ;  /* 0x0000003e5458723c */ /* 0x004fe400000810f8 */
[----:B------:R-:W-:Y:S04]  /*39fd0*/  STL [R1+0x3eec], R48 ;  /* 0x003eec3001007387 */ /* 0x000fe80000100800 */
[----:B------:R-:W-:Y:S11]  /*39fe0*/  STL [R1+0x3ee0], R49 ;  /* 0x003ee03101007387 */ /* 0x000ff60000100800 */
[----:B------:R-:W-:Y:S06]  /*39ff0*/  @!UPT UIADD3 URZ, URZ, URZ, URZ ;  /* 0x0000003f3f3ff290 */ /* 0x000fec000fffe03f */
        /* <DEDUP_REMOVED lines=14> */
[----:B------:R-:W2:Y:S01]  /*3a0e0*/  LDL.LU R251, [R1+0x298c] ;  /* 0x00298c0001fb7983 */ /* 0x000ea20000300800 */
[----:B---3--:R-:W-:Y:S03]  /*3a0f0*/  HMMA.1688.F32.TF32 R88, R84, R58, R108 ;  /* 0x0000003a5458723c */ /* 0x008fe6000008106c */
[----:B------:R-:W-:Y:S04]  /*3a100*/  STL [R1+0x3e74], R242 ;  /* 0x003e74f201007387 */ /* 0x000fe80000100800 */
[----:B------:R-:W-:Y:S11]  /*3a110*/  STL [R1+0x3e70], R243 ;  /* 0x003e70f301007387 */ /* 0x000ff60000100800 */
[----:B------:R-:W-:Y:S05]  /*3a120*/  @!UPT UIADD3 URZ, URZ, URZ, URZ ;  /* 0x0000003f3f3ff290 */ /* 0x000fea000fffe03f */
[----:B------:R-:W-:Y:S04]  /*3a130*/  STL [R1+0x2d0], R88 ;  /* 0x0002d05801007387 */ /* 0x000fe80000100800 */
[----:B------:R4:W-:Y:S04]  /*3a140*/  STL [R1+0x2dc], R91 ;  /* 0x0002dc5b01007387 */ /* 0x0009e80000100800 */
[----:B------:R-:W3:Y:S04]  /*3a150*/  LDL.LU R108, [R1+0x2820] ;  /* 0x00282000016c7983 */ /* 0x000ee80000300800 */
[----:B------:R-:W3:Y:S04]  /*3a160*/  LDL.LU R109, [R1+0x2824] ;  /* 0x00282400016d7983 */ /* 0x000ee80000300800 */
[----:B------:R-:W3:Y:S04]  /*3a170*/  LDL.LU R110, [R1+0x2828] ;  /* 0x00282800016e7983 */ /* 0x000ee80000300800 */
[----:B------:R-:W3:Y:S01]  /*3a180*/  LDL.LU R111, [R1+0x282c] ;  /* 0x00282c00016f7983 */ /* 0x000ee20000300800 */
[----:B------:R-:W-:-:S02]  /*3a190*/  IMAD.MOV.U32 R37, RZ, RZ, R89 ;  /* 0x000000ffff257224 */ /* 0x000fc400078e0059 */
[----:B------:R-:W-:-:S05]  /*3a1a0*/  IMAD.MOV.U32 R36, RZ, RZ, R90 ;  /* 0x000000ffff247224 */ /* 0x000fca00078e005a */
[----:B------:R-:W-:Y:S04]  /*3a1b0*/  STL [R1+0x3e6c], R36 ;  /* 0x003e6c2401007387 */ /* 0x000fe80000100800 */
[----:B------:R-:W-:Y:S01]  /*3a1c0*/  STL [R1+0x3e68], R37 ;  /* 0x003e682501007387 */ /* 0x000fe20000100800 */
[C---:B----4-:R-:W-:Y:S03]  /*3a1d0*/  HMMA.1688.F32.TF32 R88, R84.reuse, R54, R92 ;  /* 0x000000365458723c */ /* 0x050fe6000008105c */
[----:B------:R-:W4:Y:S11]  /*3a1e0*/  LDL.LU R92, [R1+0x25a0] ;  /* 0x0025a000015c7983 */ /* 0x000f360000300800 */
[----:B------:R-:W-:Y:S09]  /*3a1f0*/  @!UPT UIADD3 URZ, URZ, URZ, URZ ;  /* 0x0000003f3f3ff290 */ /* 0x000ff2000fffe03f */
        /* <DEDUP_REMOVED lines=16> */
[----:B------:R2:W-:Y:S01]  /*3a300*/  STL.64 [R1+0x368], R90 ;  /* 0x0003685a01007387 */ /* 0x0005e20000100a00 */
[----:B------:R-:W-:Y:S02]  /*3a310*/  IMAD.MOV.U32 R32, RZ, RZ, R88 ;  /* 0x000000ffff207224 */ /* 0x000fe400078e0058 */
[----:B------:R-:W-:Y:S01]  /*3a320*/  IMAD.MOV.U32 R28, RZ, RZ, R89 ;  /* 0x000000ffff1c7224 */ /* 0x000fe200078e0059 */
[----:B------:R-:W4:Y:S01]  /*3a330*/  LDL.LU R236, [R1+0x2510] ;  /* 0x0025100001ec7983 */ /* 0x000f220000300800 */
[C---:B--2---:R-:W-:Y:S11]  /*3a340*/  HMMA.1688.F32.TF32 R88, R84.reuse, R46, R244 ;  /* 0x0000002e5458723c */ /* 0x044ff600000810f4 */
[----:B------:R-:W-:Y:S11]  /*3a350*/  @!UPT UIADD3 URZ, URZ, URZ, URZ ;  /* 0x0000003f3f3ff290 */ /* 0x000ff6000fffe03f */
[----:B------:R-:W-:Y:S01]  /*3a360*/  @!UPT UIADD3 URZ, URZ, URZ, URZ ;  /* 0x0000003f3f3ff290 */ /* 0x000fe2000fffe03f */
[----:B------:R-:W-:Y:S04]  /*3a370*/  STL.64 [R1+0x350], R88 ;  /* 0x0003505801007387 */ /* 0x000fe80000100a00 */
[----:B------:R2:W-:Y:S04]  /*3a380*/  STL.64 [R1+0x358], R90 ;  /* 0x0003585a01007387 */ /* 0x0005e80000100a00 */
[----:B------:R-:W4:Y:S04]  /*3a390*/  LDL.LU R237, [R1+0x2514] ;  /* 0x0025140001ed7983 */ /* 0x000f280000300800 */
[----:B------:R-:W4:Y:S01]  /*3a3a0*/  LDL.LU R238, [R1+0x2518] ;  /* 0x0025180001ee7983 */ /* 0x000f220000300800 */
[----:B--2---:R-:W-:Y:S03]  /*3a3b0*/  HMMA.1688.F32.TF32 R88, R84, R42, R248 ;  /* 0x0000002a5458723c */ /* 0x004fe600000810f8 */
[----:B------:R-:W2:Y:S11]  /*3a3c0*/  LDL.LU R239, [R1+0x251c] ;  /* 0x00251c0001ef7983 */ /* 0x000eb60000300800 */
[----:B------:R-:W-:Y:S09]  /*3a3d0*/  @!UPT UIADD3 URZ, URZ, URZ, URZ ;  /* 0x0000003f3f3ff290 */ /* 0x000ff2000fffe03f */
[----:B------:R-:W-:Y:S01]  /*3a3e0*/  STL.64 [R1+0x3f0], R88 ;  /* 0x0003f05801007387 */ /* 0x000fe20000100a00 */
[----:B------:R-:W-:-:S03]  /*3a3f0*/  IMAD.MOV.U32 R25, RZ, RZ, R91 ;  /* 0x000000ffff197224 */ /* 0x000fc600078e005b */
[----:B------:R3:W-:Y:S04]  /*3a400*/  STL [R1+0x3f8], R90 ;  /* 0x0003f85a01007387 */ /* 0x0007e80000100800 */
[----:B------:R-:W2:Y:S04]  /*3a410*/  LDL.LU R244, [R1+0x2450] ;  /* 0x0024500001f47983 */ /* 0x000ea80000300800 */
[----:B------:R-:W2:Y:S01]  /*3a420*/  LDL.LU R245, [R1+0x2454] ;  /* 0x0024540001f57983 */ /* 0x000ea20000300800 */
[----:B---3--:R-:W-:Y:S03]  /*3a430*/  HMMA.1688.F32.TF32 R88, R84, R38, R108 ;  /* 0x000000265458723c */ /* 0x008fe6000008106c */
[----:B------:R-:W3:Y:S04]  /*3a440*/  LDL.LU R246, [R1+0x2458] ;  /* 0x0024580001f67983 */ /* 0x000ee80000300800 */
[----:B------:R-:W3:Y:S04]  /*3a450*/  LDL.LU R247, [R1+0x245c] ;  /* 0x00245c0001f77983 */ /* 0x000ee80000300800 */
[----:B------:R-:W-:Y:S11]  /*3a460*/  STL [R1+0x3d80], R25 ;  /* 0x003d801901007387 */ /* 0x000ff60000100800 */
[----:B------:R-:W-:Y:S01]  /*3a470*/  @!UPT UIADD3 URZ, URZ, URZ, URZ ;  /* 0x0000003f3f3ff290 */ /* 0x000fe2000fffe03f */
        /* <DEDUP_REMOVED lines=10> */
[----:B------:R-:W-:Y:S02]  /*3a520*/  IMAD.MOV.U32 R0, RZ, RZ, R89 ;  /* 0x000000ffff007224 */ /* 0x000fe400078e0059 */
[----:B------:R-:W-:-:S03]  /*3a530*/  IMAD.MOV.U32 R16, RZ, RZ, R91 ;  /* 0x000000ffff107224 */ /* 0x000fc600078e005b */
[----:B------:R-:W-:Y:S04]  /*3a540*/  STL [R1+0x3d64], R0 ;  /* 0x003d640001007387 */ /* 0x000fe80000100800 */
[----:B------:R-:W-:Y:S04]  /*3a550*/  STL [R1+0x3d58], R2 ;  /* 0x003d580201007387 */ /* 0x000fe80000100800 */
[----:B------:R-:W-:Y:S01]  /*3a560*/  STL [R1+0x3d1c], R16 ;  /* 0x003d1c1001007387 */ /* 0x000fe20000100800 */
[C---:B----4-:R-:W-:Y:S08]  /*3a570*/  HMMA.1688.F32.TF32 R88, R84.reuse, R26, R92 ;  /* 0x0000001a5458723c */ /* 0x050ff0000008105c */
[C---:B------:R-:W-:Y:S08]  /*3a580*/  HMMA.1688.F32.TF32 R96, R84.reuse, R30, R96 ;  /* 0x0000001e5460723c */ /* 0x040ff00000081060 */
[----:B------:R-:W-:Y:S08]  /*3a590*/  HMMA.1688.F32.TF32 R100, R84, R34, R100 ;  /* 0x000000225464723c */ /* 0x000ff00000081064 */
[----:B------:R-:W-:-:S02]  /*3a5a0*/  IMAD.MOV.U32 R5, RZ, RZ, R88 ;  /* 0x000000ffff057224 */ /* 0x000fc400078e0058 */
[----:B------:R-:W-:Y:S02]  /*3a5b0*/  IMAD.MOV.U32 R9, RZ, RZ, R89 ;  /* 0x000000ffff097224 */ /* 0x000fe400078e0059 */
[----:B------:R-:W-:-:S11]  /*3a5c0*/  IMAD.MOV.U32 R8, RZ, RZ, R90 ;  /* 0x000000ffff087224 */ /* 0x000fd600078e005a */
[----:B------:R-:W-:Y:S04]  /*3a5d0*/  STL.64 [R1+0x4b0], R100 ;  /* 0x0004b06401007387 */ /* 0x000fe80000100a00 */
[----:B------:R-:W-:Y:S04]  /*3a5e0*/  STL.64 [R1+0x4b8], R102 ;  /* 0x0004b86601007387 */ /* 0x000fe80000100a00 */
[----:B------:R-:W-:Y:S04]  /*3a5f0*/  STL.64 [R1+0x4a0], R96 ;  /* 0x0004a06001007387 */ /* 0x000fe80000100a00 */
[----:B------:R-:W-:Y:S04]  /*3a600*/  STL.64 [R1+0x4a8], R98 ;  /* 0x0004a86201007387 */ /* 0x000fe80000100a00 */
[----:B------:R2:W-:Y:S04]  /*3a610*/  STL [R1+0x55c], R91 ;  /* 0x00055c5b01007387 */ /* 0x0005e80000100800 */
[----:B------:R-:W-:Y:S04]  /*3a620*/  STL [R1+0x3cd0], R8 ;  /* 0x003cd00801007387 */ /* 0x000fe80000100800 */
[----:B------:R-:W-:Y:S04]  /*3a630*/  STL [R1+0x3ccc], R9 ;  /* 0x003ccc0901007387 */ /* 0x000fe80000100800 */
[----:B------:R-:W-:Y:S01]  /*3a640*/  STL [R1+0x3cc8], R5 ;  /* 0x003cc80501007387 */ /* 0x000fe20000100800 */
[C---:B--2---:R-:W-:Y:S11]  /*3a650*/  HMMA.1688.F32.TF32 R88, R84.reuse, R22, R236 ;  /* 0x000000165458723c */ /* 0x044ff600000810ec */
[----:B------:R-:W-:Y:S11]  /*3a660*/  @!UPT UIADD3 URZ, URZ, URZ, URZ ;  /* 0x0000003f3f3ff290 */ /* 0x000ff6000fffe03f */
[----:B------:R-:W-:Y:S02]  /*3a670*/  @!UPT UIADD3 URZ, URZ, URZ, URZ ;  /* 0x0000003f3f3ff290 */ /* 0x000fe4000fffe03f */
[----:B------:R-:W-:Y:S02]  /*3a680*/  IMAD.MOV.U32 R168, RZ, RZ, R88 ;  /* 0x000000ffffa87224 */ /* 0x000fe400078e0058 */
[----:B------:R-:W-:Y:S02]  /*3a690*/  IMAD.MOV.U32 R169, RZ, RZ, R89 ;  /* 0x000000ffffa97224 */ /* 0x000fe400078e0059 */
[----:B------:R-:W-:Y:S02]  /*3a6a0*/  IMAD.MOV.U32 R173, RZ, RZ, R90 ;  /* 0x000000ffffad7224 */ /* 0x000fe400078e005a */
[----:B------:R-:W-:Y:S02]  /*3a6b0*/  IMAD.MOV.U32 R172, RZ, RZ, R91 ;  /* 0x000000ffffac7224 */ /* 0x000fe400078e005b */
[C---:B---3--:R-:W-:Y:S03]  /*3a6c0*/  HMMA.1688.F32.TF32 R88, R84.reuse, R18, R244 ;  /* 0x000000125458723c */ /* 0x048fe600000810f4 */
[----:B------:R-:W-:Y:S04]  /*3a6d0*/  STL [R1+0x3cd8], R172 ;  /* 0x003cd8ac01007387 */ /* 0x000fe80000100800 */
[----:B------:R-:W-:Y:S04]  /*3a6e0*/  STL [R1+0x3cd4], R173 ;  /* 0x003cd4ad01007387 */ /* 0x000fe80000100800 */
[----:B------:R-:W-:Y:S11]  /*3a6f0*/  STL [R1+0x3c84], R169 ;  /* 0x003c84a901007387 */ /* 0x000ff60000100800 */
[----:B------:R-:W-:Y:S02]  /*3a700*/  @!UPT UIADD3 URZ, URZ, URZ, URZ ;  /* 0x0000003f3f3ff290 */ /* 0x000fe4000fffe03f */
[----:B------:R-:W-:Y:S02]  /*3a710*/  IMAD.MOV.U32 R188, RZ, RZ, R88 ;  /* 0x000000ffffbc7224 */ /* 0x000fe400078e0058 */
[----:B------:R-:W-:Y:S02]  /*3a720*/  IMAD.MOV.U32 R189, RZ, RZ, R89 ;  /* 0x000000ffffbd7224 */ /* 0x000fe400078e0059 */
[----:B------:R-:W-:Y:S02]  /*3a730*/  IMAD.MOV.U32 R177, RZ, RZ, R90 ;  /* 0x000000ffffb17224 */ /* 0x000fe400078e005a */
[----:B------:R-:W-:Y:S02]  /*3a740*/  IMAD.MOV.U32 R176, RZ, RZ, R91 ;  /* 0x000000ffffb07224 */ /* 0x000fe400078e005b */
[C---:B------:R-:W-:Y:S08]  /*3a750*/  HMMA.1688.F32.TF32 R88, R84.reuse, R190, R108 ;  /* 0x000000be5458723c */ /* 0x040ff0000008106c */
[C---:B------:R-:W-:Y:S01]  /*3a760*/  HMMA.1688.F32.TF32 R92, R84.reuse, R194, R248 ;  /* 0x000000c2545c723c */ /* 0x040fe200000810f8 */
[----:B------:R-:W-:Y:S04]  /*3a770*/  STL [R1+0x3c80], R168 ;  /* 0x003c80a801007387 */ /* 0x000fe80000100800 */
[----:B------:R-:W-:Y:S04]  /*3a780*/  STL [R1+0x3de8], R176 ;  /* 0x003de8b001007387 */ /* 0x000fe80000100800 */
[----:B------:R-:W-:Y:S04]  /*3a790*/  STL [R1+0x3d84], R177 ;  /* 0x003d84b101007387 */ /* 0x000fe80000100800 */
[----:B------:R-:W-:Y:S04]  /*3a7a0*/  STL [R1+0x3d78], R189 ;  /* 0x003d78bd01007387 */ /* 0x000fe80000100800 */
[----:B------:R-:W-:Y:S04]  /*3a7b0*/  STL [R1+0x3d20], R188 ;  /* 0x003d20bc01007387 */ /* 0x000fe80000100800 */
[----:B------:R-:W1:Y:S04]  /*3a7c0*/  LDL.LU R96, [R1+0x2d70] ;  /* 0x002d700001607983 */ /* 0x000e680000300800 */
[----:B------:R2:W-:Y:S04]  /*3a7d0*/  STL.64 [R1+0x1900], R92 ;  /* 0x0019005c01007387 */ /* 0x0005e80000100a00 */
[----:B------:R3:W-:Y:S04]  /*3a7e0*/  STL.64 [R1+0x1908], R94 ;  /* 0x0019085e01007387 */ /* 0x0007e80000100a00 */
[----:B------:R-:W-:Y:S04]  /*3a7f0*/  STL.64 [R1+0x18f0], R88 ;  /* 0x0018f05801007387 */ /* 0x000fe80000100a00 */
        /* <DEDUP_REMOVED lines=60> */
[C---:B----4-:R-:W-:Y:S08]  /*3abc0*/  HMMA.1688.F32.TF32 R88, R84.reuse, R182, R204 ;  /* 0x000000b65458723c */ /* 0x050ff000000810cc */
[C---:B------:R-:W-:Y:S08]  /*3abd0*/  HMMA.1688.F32.TF32 R112, R84.reuse, R186, R208 ;  /* 0x000000ba5470723c */ /* 0x040ff000000810d0 */
[C---:B--2---:R-:W-:Y:S11]  /*3abe0*/  HMMA.1688.F32.TF32 R92, R84.reuse, R178, R92 ;  /* 0x000000b2545c723c */ /* 0x044ff6000008105c */
[----:B------:R-:W-:Y:S04]  /*3abf0*/  @!UPT UIADD3 URZ, URZ, URZ, URZ ;  /* 0x0000003f3f3ff290 */ /* 0x000fe8000fffe03f */
[----:B------:R-:W-:Y:S04]  /*3ac00*/  STL.64 [R1+0x18e0], R112 ;  /* 0x0018e07001007387 */ /* 0x000fe80000100a00 */
[----:B------:R2:W-:Y:S04]  /*3ac10*/  STL.64 [R1+0x18e8], R114 ;  /* 0x0018e87201007387 */ /* 0x0005e80000100a00 */
[----:B------:R-:W-:Y:S04]  /*3ac20*/  STL.64 [R1+0x18d0], R88 ;  /* 0x0018d05801007387 */ /* 0x000fe80000100a00 */
[----:B------:R4:W-:Y:S01]  /*3ac30*/  STL.64 [R1+0x18d8], R90 ;  /* 0x0018d85a01007387 */ /* 0x0009e20000100a00 */
[C---:B--2---:R-:W-:Y:S08]  /*3ac40*/  HMMA.1688.F32.TF32 R112, R84.reuse, R174, R236 ;  /* 0x000000ae5470723c */ /* 0x044ff000000810ec */
[C---:B----4-:R-:W-:Y:S01]  /*3ac50*/  HMMA.1688.F32.TF32 R88, R84.reuse, R170, R244 ;  /* 0x000000aa5458723c */ /* 0x050fe200000810f4 */
[----:B------:R2:W-:Y:S04]  /*3ac60*/  STL.64 [R1+0x18c0], R92 ;  /* 0x0018c05c01007387 */ /* 0x0005e80000100a00 */
[----:B------:R4:W-:Y:S04]  /*3ac70*/  STL.64 [R1+0x18c8], R94 ;  /* 0x0018c85e01007387 */ /* 0x0009e80000100a00 */
[----:B--2---:R-:W2:Y:S06]  /*3ac80*/  LDL.LU R92, [R1+0x2d00] ;  /* 0x002d0000015c7983 */ /* 0x004eac0000300800 */
[----:B------:R-:W-:Y:S04]  /*3ac90*/  STL.64 [R1+0x18b0], R112 ;  /* 0x0018b07001007387 */ /* 0x000fe80000100a00 */
[----:B------:R-:W-:Y:S04]  /*3aca0*/  STL.64 [R1+0x18b8], R114 ;  /* 0x0018b87201007387 */ /* 0x000fe80000100a00 */
[----:B------:R-:W-:Y:S04]  /*3acb0*/  STL.64 [R1+0x1890], R88 ;  /* 0x0018905801007387 */ /* 0x000fe80000100a00 */
[----:B------:R3:W-:Y:S04]  /*3acc0*/  STL.64 [R1+0x1898], R90 ;  /* 0x0018985a01007387 */ /* 0x0007e80000100a00 */
[----:B------:R-:W2:Y:S04]  /*3acd0*/  LDL.LU R93, [R1+0x2d04] ;  /* 0x002d0400015d7983 */ /* 0x000ea80000300800 */
[----:B----4-:R-:W2:Y:S04]  /*3ace0*/  LDL.LU R94, [R1+0x2d08] ;  /* 0x002d0800015e7983 */ /* 0x010ea80000300800 */
[----:B------:R-:W2:Y:S04]  /*3acf0*/  LDL.LU R95, [R1+0x2d0c] ;  /* 0x002d0c00015f7983 */ /* 0x000ea80000300800 */
[----:B------:R-:W4:Y:S04]  /*3ad00*/  LDL.LU R236, [R1+0x2cd0] ;  /* 0x002cd00001ec7983 */ /* 0x000f280000300800 */
[----:B------:R-:W4:Y:S04]  /*3ad10*/  LDL.LU R237, [R1+0x2cd4] ;  /* 0x002cd40001ed7983 */ /* 0x000f280000300800 */
[----:B------:R-:W4:Y:S04]  /*3ad20*/  LDL.LU R238, [R1+0x2cd8] ;  /* 0x002cd80001ee7983 */ /* 0x000f280000300800 */
[----:B------:R-:W4:Y:S01]  /*3ad30*/  LDL.LU R239, [R1+0x2cdc] ;  /* 0x002cdc0001ef7983 */ /* 0x000f220000300800 */
[C---:B---3--:R-:W-:Y:S03]  /*3ad40*/  HMMA.1688.F32.TF32 R88, R84.reuse, R166, R200 ;  /* 0x000000a65458723c */ /* 0x048fe600000810c8 */
[----:B------:R-:W3:Y:S04]  /*3ad50*/  LDL.LU R244, [R1+0x2c90] ;  /* 0x002c900001f47983 */ /* 0x000ee80000300800 */
[----:B------:R-:W3:Y:S04]  /*3ad60*/  LDL.LU R245, [R1+0x2c94] ;  /* 0x002c940001f57983 */ /* 0x000ee80000300800 */
[----:B------:R-:W3:Y:S04]  /*3ad70*/  LDL.LU R246, [R1+0x2c98] ;  /* 0x002c980001f67983 */ /* 0x000ee80000300800 */
[----:B------:R-:W3:Y:S01]  /*3ad80*/  LDL.LU R247, [R1+0x2c9c] ;  /* 0x002c9c0001f77983 */ /* 0x000ee20000300800 */
[C---:B------:R-:W-:Y:S07]  /*3ad90*/  HMMA.1688.F32.TF32 R112, R84.reuse, R162, R196 ;  /* 0x000000a25470723c */ /* 0x040fee00000810c4 */
[----:B------:R-:W-:Y:S01]  /*3ada0*/  STL.64 [R1+0x1880], R88 ;  /* 0x0018805801007387 */ /* 0x000fe20000100a00 */
[C---:B------:R-:W-:Y:S03]  /*3adb0*/  HMMA.1688.F32.TF32 R116, R84.reuse, R158, R140 ;  /* 0x0000009e5474723c */ /* 0x040fe6000008108c */
[----:B------:R1:W-:Y:S05]  /*3adc0*/  STL.64 [R1+0x1888], R90 ;  /* 0x0018885a01007387 */ /* 0x0003ea0000100a00 */
        /* <DEDUP_REMOVED lines=9> */
[----:B-1----:R-:W-:Y:S08]  /*3ae60*/  HMMA.1688.F32.TF32 R88, R84, R6, R100 ;  /* 0x000000065458723c */ /* 0x002ff00000081064 */
[C---:B------:R-:W-:Y:S01]  /*3ae70*/  HMMA.1688.F32.TF32 R84, R80.reuse, R78, R96 ;  /* 0x0000004e5054723c */ /* 0x040fe20000081060 */
[----:B------:R-:W-:Y:S04]  /*3ae80*/  STL.64 [R1+0x1840], R112 ;  /* 0x0018407001007387 */ /* 0x000fe80000100a00 */
[----:B------:R-:W-:Y:S04]  /*3ae90*/  STL.64 [R1+0x1848], R114 ;  /* 0x0018487201007387 */ /* 0x000fe80000100a00 */
[----:B------:R-:W-:Y:S04]  /*3aea0*/  STL.64 [R1+0x1830], R104 ;  /* 0x0018306801007387 */ /* 0x000fe80000100a00 */
[----:B------:R-:W-:Y:S04]  /*3aeb0*/  STL.64 [R1+0x1838], R106 ;  /* 0x0018386a01007387 */ /* 0x000fe80000100a00 */
[----:B------:R-:W-:Y:S04]  /*3aec0*/  STL.64 [R1+0x1810], R88 ;  /* 0x0018105801007387 */ /* 0x000fe80000100a00 */
[----:B------:R1:W-:Y:S04]  /*3aed0*/  STL.64 [R1+0x1818], R90 ;  /* 0x0018185a01007387 */ /* 0x0003e80000100a00 */
[----:B------:R-:W-:Y:S04]  /*3aee0*/  STL.64 [R1], R84 ;  /* 0x0000005401007387 */ /* 0x000fe80000100a00 */
[----:B------:R1:W-:Y:S02]  /*3aef0*/  STL.64 [R1+0x8], R86 ;  /* 0x0000085601007387 */ /* 0x0003e40000100a00 */
[C---:B-1----:R-:W-:Y:S02]  /*3af00*/  HMMA.1688.F32.TF32 R88, R80.reuse, R70, R248 ;  /* 0x000000465058723c */ /* 0x042fe400000810f8 */
[----:B------:R-:W3:Y:S04]  /*3af10*/  LDL.LU R248, [R1+0x2c50] ;  /* 0x002c500001f87983 */ /* 0x000ee80000300800 */
[----:B------:R-:W-:Y:S02]  /*3af20*/  LDS R96, [R3+0x4780] ;  /* 0x0047800003607984 */ /* 0x000fe40000000800 */
[C---:B------:R-:W-:Y:S02]  /*3af30*/  HMMA.1688.F32.TF32 R84, R80.reuse, R146, R108 ;  /* 0x000000925054723c */ /* 0x040fe4000008106c */
[----:B------:R-:W-:Y:S04]  /*3af40*/  LDS R98, [R3+0x6780] ;  /* 0x0067800003627984 */ /* 0x000fe80000000800 */
[----:B------:R-:W-:Y:S04]  /*3af50*/  LDS R97, [R240+0x4780] ;  /* 0x00478000f0617984 */ /* 0x000fe80000000800 */
[----:B------:R-:W1:Y:S05]  /*3af60*/  LDS R99, [R240+0x6780] ;  /* 0x00678000f0637984 */ /* 0x000e6a0000000800 */
[----:B------:R-:W-:Y:S04]  /*3af70*/  STL.64 [R1+0x70], R88 ;  /* 0x0000705801007387 */ /* 0x000fe80000100a00 */
[----:B------:R-:W-:Y:S04]  /*3af80*/  STL.64 [R1+0x78], R90 ;  /* 0x0000785a01007387 */ /* 0x000fe80000100a00 */
        /* <DEDUP_REMOVED lines=8> */
[----:B------:R-:W3:Y:S01]  /*3b010*/  LDL.LU R111, [R1+0x2c0c] ;  /* 0x002c0c00016f7983 */ /* 0x000ee20000300800 */
[C---:B--2---:R-:W-:Y:S11]  /*3b020*/  HMMA.1688.F32.TF32 R84, R80.reuse, R74, R92 ;  /* 0x0000004a5054723c */ /* 0x044ff6000008105c */
[----:B------:R-:W-:Y:S11]  /*3b030*/  @!UPT UIADD3 URZ, URZ, URZ, URZ ;  /* 0x0000003f3f3ff290 */ /* 0x000ff6000fffe03f */
[----:B------:R-:W-:Y:S02]  /*3b040*/  @!UPT UIADD3 URZ, URZ, URZ, URZ ;  /* 0x0000003f3f3ff290 */ /* 0x000fe4000fffe03f */
[----:B------:R-:W-:Y:S02]  /*3b050*/  IMAD.MOV.U32 R48, RZ, RZ, R84 ;  /* 0x000000ffff307224 */ /* 0x000fe400078e0054 */
[----:B------:R-:W-:Y:S02]  /*3b060*/  IMAD.MOV.U32 R57, RZ, RZ, R85 ;  /* 0x000000ffff397224 */ /* 0x000fe400078e0055 */
[----:B------:R-:W-:Y:S02]  /*3b070*/  IMAD.MOV.U32 R56, RZ, RZ, R86 ;  /* 0x000000ffff387224 */ /* 0x000fe400078e0056 */
[----:B------:R-:W-:Y:S02]  /*3b080*/  IMAD.MOV.U32 R49, RZ, RZ, R87 ;  /* 0x000000ffff317224 */ /* 0x000fe400078e0057 */
[C---:B----4-:R-:W-:Y:S11]  /*3b090*/  HMMA.1688.F32.TF32 R84, R80.reuse, R150, R236 ;  /* 0x000000965054723c */ /* 0x050ff600000810ec */
[----:B------:R-:W-:Y:S11]  /*3b0a0*/  @!UPT UIADD3 URZ, URZ, URZ, URZ ;  /* 0x0000003f3f3ff290 */ /* 0x000ff6000fffe03f */
[----:B------:R-:W-:Y:S01]  /*3b0b0*/  @!UPT UIADD3 URZ, URZ, URZ, URZ ;  /* 0x0000003f3f3ff290 */ /* 0x000fe2000fffe03f */
[----:B------:R3:W-:Y:S01]  /*3b0c0*/  STL.64 [R1+0x128], R86 ;  /* 0x0001285601007387 */ /* 0x0007e20000100a00 */
[----:B------:R-:W-:Y:S02]  /*3b0d0*/  IMAD.MOV.U32 R44, RZ, RZ, R84 ;  /* 0x000000ffff2c7224 */ /* 0x000fe400078e0054 */
[----:B------:R-:W-:Y:S02]  /*3b0e0*/  IMAD.MOV.U32 R45, RZ, RZ, R85 ;  /* 0x000000ffff2d7224 */ /* 0x000fe400078e0055 */
[----:B---3--:R-:W-:Y:S11]  /*3b0f0*/  HMMA.1688.F32.TF32 R84, R80, R66, R244 ;  /* 0x000000425054723c */ /* 0x008ff600000810f4 */
[----:B------:R-:W-:Y:S11]  /*3b100*/  @!UPT UIADD3 URZ, URZ, URZ, URZ ;  /* 0x0000003f3f3ff290 */ /* 0x000ff6000fffe03f */
[----:B------:R-:W-:Y:S01]  /*3b110*/  @!UPT UIADD3 URZ, URZ, URZ, URZ ;  /* 0x0000003f3f3ff290 */ /* 0x000fe2000fffe03f */
        /* <DEDUP_REMOVED lines=25> */
[----:B------:R-:W4:Y:S04]  /*3b2b0*/  LDL.LU R236, [R1+0x2a10] ;  /* 0x002a100001ec7983 */ /* 0x000f280000300800 */
[----:B------:R-:W4:Y:S01]  /*3b2c0*/  LDL.LU R237, [R1+0x2a14] ;  /* 0x002a140001ed7983 */ /* 0x000f220000300800 */
[----:B--2---:R-:W-:Y:S03]  /*3b2d0*/  HMMA.1688.F32.TF32 R84, R80, R58, R108 ;  /* 0x0000003a5054723c */ /* 0x004fe6000008106c */
[----:B------:R-:W2:Y:S04]  /*3b2e0*/  LDL.LU R238, [R1+0x2a18] ;  /* 0x002a180001ee7983 */ /* 0x000ea80000300800 */
[----:B------:R-:W2:Y:S04]  /*3b2f0*/  LDL.LU R239, [R1+0x2a1c] ;  /* 0x002a1c0001ef7983 */ /* 0x000ea80000300800 */
[----:B------:R-:W2:Y:S11]  /*3b300*/  LDL.LU R244, [R1+0x2990] ;  /* 0x0029900001f47983 */ /* 0x000eb60000300800 */
[----:B------:R-:W-:Y:S01]  /*3b310*/  @!UPT UIADD3 URZ, URZ, URZ, URZ ;  /* 0x0000003f3f3ff290 */ /* 0x000fe2000fffe03f */
[----:B------:R-:W-:Y:S04]  /*3b320*/  STL.64 [R1+0x270], R84 ;  /* 0x0002705401007387 */ /* 0x000fe80000100a00 */
[----:B------:R3:W-:Y:S04]  /*3b330*/  STL.64 [R1+0x278], R86 ;  /* 0x0002785601007387 */ /* 0x0007e80000100a00 */
[----:B------:R-:W2:Y:S04]  /*3b340*/  LDL.LU R245, [R1+0x2994] ;  /* 0x0029940001f57983 */ /* 0x000ea80000300800 */
[----:B------:R-:W2:Y:S04]  /*3b350*/  LDL.LU R246, [R1+0x2998] ;  /* 0x0029980001f67983 */ /* 0x000ea80000300800 */
[----:B------:R-:W2:Y:S04]  /*3b360*/  LDL.LU R247, [R1+0x299c] ;  /* 0x00299c0001f77983 */ /* 0x000ea80000300800 */
[----:B------:R-:W2:Y:S04]  /*3b370*/  LDL.LU R248, [R1+0x2830] ;  /* 0x0028300001f87983 */ /* 0x000ea80000300800 */
[----:B------:R-:W2:Y:S01]  /*3b380*/  LDL.LU R249, [R1+0x2834] ;  /* 0x0028340001f97983 */ /* 0x000ea20000300800 */
[----:B------:R-:W-:-:S03]  /*3b390*/  IMAD.MOV.U32 R110, RZ, RZ, R41 ;  /* 0x000000ffff6e7224 */ /* 0x000fc600078e0029 */
[----:B------:R-:W2:Y:S01]  /*3b3a0*/  LDL.LU R250, [R1+0x2838] ;  /* 0x0028380001fa7983 */ /* 0x000ea20000300800 */
[----:B------:R-:W-:-:S03]  /*3b3b0*/  IMAD.MOV.U32 R111, RZ, RZ, R40 ;  /* 0x000000ffff6f7224 */ /* 0x000fc600078e0028 */
[----:B------:R-:W2:Y:S04]  /*3b3c0*/  LDL.LU R251, [R1+0x283c] ;  /* 0x00283c0001fb7983 */ /* 0x000ea80000300800 */
[----:B------:R-:W2:Y:S04]  /*3b3d0*/  LDL.LU R108, [R1+0x27a0] ;  /* 0x0027a000016c7983 */ /* 0x000ea80000300800 */
[----:B------:R-:W2:Y:S01]  /*3b3e0*/  LDL.LU R109, [R1+0x27a4] ;  /* 0x0027a400016d7983 */ /* 0x000ea20000300800 */
[C---:B---3--:R-:W-:Y:S11]  /*3b3f0*/  HMMA.1688.F32.TF32 R84, R80.reuse, R54, R104 ;  /* 0x000000365054723c */ /* 0x048ff60000081068 */
[----:B------:R-:W-:Y:S11]  /*3b400*/  @!UPT UIADD3 URZ, URZ, URZ, URZ ;  /* 0x0000003f3f3ff290 */ /* 0x000ff6000fffe03f */
[----:B------:R-:W-:Y:S01]  /*3b410*/  @!UPT UIADD3 URZ, URZ, URZ, URZ ;  /* 0x0000003f3f3ff290 */ /* 0x000fe2000fffe03f */
[----:B------:R4:W-:Y:S01]  /*3b420*/  STL.64 [R1+0x260], R84 ;  /* 0x0002605401007387 */ /* 0x0009e20000100a00 */
[----:B------:R-:W-:Y:S02]  /*3b430*/  IMAD.MOV.U32 R41, RZ, RZ, R86 ;  /* 0x000000ffff297224 */ /* 0x000fe400078e0056 */
[----:B------:R-:W-:Y:S02]  /*3b440*/  IMAD.MOV.U32 R40, RZ, RZ, R87 ;  /* 0x000000ffff287224 */ /* 0x000fe400078e0057 */
[C---:B----4-:R-:W-:Y:S11]  /*3b450*/  HMMA.1688.F32.TF32 R84, R80.reuse, R50, R132 ;  /* 0x000000325054723c */ /* 0x050ff60000081084 */
[----:B------:R-:W-:Y:S11]  /*3b460*/  @!UPT UIADD3 URZ, URZ, URZ, URZ ;  /* 0x0000003f3f3ff290 */ /* 0x000ff6000fffe03f */
[----:B------:R-:W-:Y:S01]  /*3b470*/  @!UPT UIADD3 URZ, URZ, URZ, URZ ;  /* 0x0000003f3f3ff290 */ /* 0x000fe2000fffe03f */
[----:B------:R3:W-:Y:S01]  /*3b480*/  STL [R1+0x2f0], R84 ;  /* 0x0002f05401007387 */ /* 0x0007e20000100800 */
[----:B------:R-:W-:Y:S02]  /*3b490*/  IMAD.MOV.U32 R176, RZ, RZ, R85 ;  /* 0x000000ffffb07224 */ /* 0x000fe400078e0055 */
[----:B------:R-:W-:Y:S02]  /*3b4a0*/  IMAD.MOV.U32 R29, RZ, RZ, R86 ;  /* 0x000000ffff1d7224 */ /* 0x000fe400078e0056 */
[----:B------:R-:W-:Y:S02]  /*3b4b0*/  IMAD.MOV.U32 R33, RZ, RZ, R87 ;  /* 0x000000ffff217224 */ /* 0x000fe400078e0057 */
[C---:B---3--:R-:W-:Y:S11]  /*3b4c0*/  HMMA.1688.F32.TF32 R84, R80.reuse, R46, R100 ;  /* 0x0000002e5054723c */ /* 0x048ff60000081064 */
[----:B------:R-:W-:Y:S11]  /*3b4d0*/  @!UPT UIADD3 URZ, URZ, URZ, URZ ;  /* 0x0000003f3f3ff290 */ /* 0x000ff6000fffe03f */
[----:B------:R-:W-:Y:S02]  /*3b4e0*/  @!UPT UIADD3 URZ, URZ, URZ, URZ ;  /* 0x0000003f3f3ff290 */ /* 0x000fe4000fffe03f */
        /* <DEDUP_REMOVED lines=10> */
[----:B------:R-:W-:Y:S02]  /*3b590*/  IMAD.MOV.U32 R189, RZ, RZ, R87 ;  /* 0x000000ffffbd7224 */ /* 0x000fe400078e0057 */
[----:B--2---:R-:W-:Y:S07]  /*3b5a0*/  HMMA.1688.F32.TF32 R84, R80, R38, R236 ;  /* 0x000000265054723c */ /* 0x004fee00000810ec */
[----:B------:R-:W-:-:S02]  /*3b5b0*/  IMAD.MOV.U32 R236, RZ, RZ, R76 ;  /* 0x000000ffffec7224 */ /* 0x000fc400078e004c */
[----:B------:R-:W-:Y:S02]  /*3b5c0*/  IMAD.MOV.U32 R237, RZ, RZ, R77 ;  /* 0x000000ffffed7224 */ /* 0x000fe400078e004d */
[----:B------:R-:W-:Y:S02]  /*3b5d0*/  IMAD.MOV.U32 R238, RZ, RZ, R149 ;  /* 0x000000ffffee7224 */ /* 0x000fe400078e0095 */
[----:B------:R-:W-:-:S11]  /*3b5e0*/  IMAD.MOV.U32 R239, RZ, RZ, R148 ;  /* 0x000000ffffef7224 */ /* 0x000fd600078e0094 */
[----:B------:R-:W-:Y:S02]  /*3b5f0*/  IMAD.MOV.U32 R188, RZ, RZ, R84 ;  /* 0x000000ffffbc7224 */ /* 0x000fe400078e0054 */
[----:B------:R-:W-:Y:S02]  /*3b600*/  IMAD.MOV.U32 R16, RZ, RZ, R85 ;  /* 0x000000ffff107224 */ /* 0x000fe400078e0055 */
[----:B------:R-:W-:Y:S02]  /*3b610*/  IMAD.MOV.U32 R17, RZ, RZ, R86 ;  /* 0x000000ffff117224 */ /* 0x000fe400078e0056 */
[----:B------:R-:W-:Y:S02]  /*3b620*/  IMAD.MOV.U32 R252, RZ, RZ, R87 ;  /* 0x000000fffffc7224 */ /* 0x000fe400078e0057 */
[----:B------:R-:W-:Y:S01]  /*3b630*/  HMMA.1688.F32.TF32 R84, R80, R34, R244 ;  /* 0x000000225054723c */ /* 0x000fe200000810f4 */
[----:B------:R-:W1:Y:S04]  /*3b640*/  LDL.LU R244, [R1+0x2da0] ;  /* 0x002da00001f47983 */ /* 0x000e680000300800 */
[----:B------:R-:W1:Y:S04]  /*3b650*/  LDL.LU R245, [R1+0x2da4] ;  /* 0x002da40001f57983 */ /* 0x000e680000300800 */
[----:B------:R-:W1:Y:S04]  /*3b660*/  LDL.LU R246, [R1+0x2da8] ;  /* 0x002da80001f67983 */ /* 0x000e680000300800 */
[----:B------:R-:W1:Y:S04]  /*3b670*/  LDL.LU R247, [R1+0x2dac] ;  /* 0x002dac0001f77983 */ /* 0x000e680000300800 */
[----:B------:R-:W2:Y:S04]  /*3b680*/  LDL.LU R76, [R1+0x3fc8] ;  /* 0x003fc800014c7983 */ /* 0x000ea80000300800 */
[----:B------:R-:W3:Y:S04]  /*3b690*/  LDL.LU R77, [R1+0x3fc4] ;  /* 0x003fc400014d7983 */ /* 0x000ee80000300800 */
        /* <DEDUP_REMOVED lines=61> */
[----:B------:R-:W-:Y:S02]  /*3ba70*/  IMAD.MOV.U32 R12, RZ, RZ, R86 ;  /* 0x000000ffff0c7224 */ /* 0x000fe400078e0056 */
[----:B------:R-:W-:Y:S02]  /*3ba80*/  IMAD.MOV.U32 R13, RZ, RZ, R87 ;  /* 0x000000ffff0d7224 */ /* 0x000fe400078e0057 */
[----:B------:R-:W-:Y:S01]  /*3ba90*/  IMAD.MOV.U32 R93, RZ, RZ, R145 ;  /* 0x000000ffff5d7224 */ /* 0x000fe200078e0091 */
[----:B------:R-:W-:Y:S01]  /*3baa0*/  HMMA.1688.F32.TF32 R84, R80, R30, R248 ;  /* 0x0000001e5054723c */ /* 0x000fe200000810f8 */
[----:B--2---:R-:W-:-:S02]  /*3bab0*/  IMAD.MOV.U32 R139, RZ, RZ, R149 ;  /* 0x000000ffff8b7224 */ /* 0x004fc400078e0095 */
[----:B---3--:R-:W-:Y:S02]  /*3bac0*/  IMAD.MOV.U32 R138, RZ, RZ, R148 ;  /* 0x000000ffff8a7224 */ /* 0x008fe400078e0094 */
[----:B----4-:R-:W-:Y:S02]  /*3bad0*/  IMAD.MOV.U32 R137, RZ, RZ, R77 ;  /* 0x000000ffff897224 */ /* 0x010fe400078e004d */
[----:B------:R-:W-:Y:S02]  /*3bae0*/  IMAD.MOV.U32 R136, RZ, RZ, R76 ;  /* 0x000000ffff887224 */ /* 0x000fe400078e004c */
[----:B------:R-:W2:Y:S04]  /*3baf0*/  LDL.LU R76, [R1+0x3fa8] ;  /* 0x003fa800014c7983 */ /* 0x000ea80000300800 */
[----:B------:R-:W3:Y:S04]  /*3bb00*/  LDL.LU R77, [R1+0x3fa4] ;  /* 0x003fa400014d7983 */ /* 0x000ee80000300800 */
[----:B------:R-:W4:Y:S04]  /*3bb10*/  LDL.LU R148, [R1+0x3fa0] ;  /* 0x003fa00001947983 */ /* 0x000f280000300800 */
        /* <DEDUP_REMOVED lines=11> */
[----:B------:R-:W-:Y:S01]  /*3bbd0*/  HMMA.1688.F32.TF32 R84, R80, R26, R108 ;  /* 0x0000001a5054723c */ /* 0x000fe2000008106c */
[----:B------:R-:W-:Y:S01]  /*3bbe0*/  IMAD.MOV.U32 R94, RZ, RZ, R193 ;  /* 0x000000ffff5e7224 */ /* 0x000fe200078e00c1 */
[----:B------:R-:W2:Y:S01]  /*3bbf0*/  LDL.LU R108, [R1+0x2d80] ;  /* 0x002d8000016c7983 */ /* 0x000ea20000300800 */
[----:B------:R-:W-:-:S03]  /*3bc00*/  IMAD.MOV.U32 R95, RZ, RZ, R192 ;  /* 0x000000ffff5f7224 */ /* 0x000fc600078e00c0 */
[----:B------:R-:W2:Y:S11]  /*3bc10*/  LDL.LU R109, [R1+0x2d84] ;  /* 0x002d8400016d7983 */ /* 0x000eb60000300800 */
[----:B------:R-:W-:Y:S07]  /*3bc20*/  @!UPT UIADD3 URZ, URZ, URZ, URZ ;  /* 0x0000003f3f3ff290 */ /* 0x000fee000fffe03f */
        /* <DEDUP_REMOVED lines=27> */
[----:B------:R1:W-:Y:S02]  /*3bde0*/  STL.64 [R1+0x17f8], R90 ;  /* 0x0017f85a01007387 */ /* 0x0003e40000100a00 */
[C---:B-1----:R-:W-:Y:S07]  /*3bdf0*/  HMMA.1688.F32.TF32 R112, R80.reuse, R178, R204 ;  /* 0x000000b25070723c */ /* 0x042fee00000810cc */
[----:B------:R-:W-:Y:S01]  /*3be00*/  STL.64 [R1+0x17e0], R84 ;  /* 0x0017e05401007387 */ /* 0x000fe20000100a00 */
[C---:B------:R-:W-:Y:S03]  /*3be10*/  HMMA.1688.F32.TF32 R88, R80.reuse, R174, R200 ;  /* 0x000000ae5058723c */ /* 0x040fe600000810c8 */
[----:B------:R1:W-:Y:S05]  /*3be20*/  STL.64 [R1+0x17e8], R86 ;  /* 0x0017e85601007387 */ /* 0x0003ea0000100a00 */
[C---:B-1----:R-:W-:Y:S07]  /*3be30*/  HMMA.1688.F32.TF32 R84, R80.reuse, R170, R196 ;  /* 0x000000aa5054723c */ /* 0x042fee00000810c4 */
[----:B------:R-:W-:Y:S04]  /*3be40*/  STL.64 [R1+0x17d0], R112 ;  /* 0x0017d07001007387 */ /* 0x000fe80000100a00 */
[----:B------:R1:W-:Y:S04]  /*3be50*/  STL.64 [R1+0x17d8], R114 ;  /* 0x0017d87201007387 */ /* 0x0003e80000100a00 */
[----:B------:R-:W-:Y:S04]  /*3be60*/  STL.64 [R1+0x17c0], R88 ;  /* 0x0017c05801007387 */ /* 0x000fe80000100a00 */
[----:B------:R1:W-:Y:S02]  /*3be70*/  STL.64 [R1+0x17c8], R90 ;  /* 0x0017c85a01007387 */ /* 0x0003e40000100a00 */
[C---:B-1----:R-:W-:Y:S02]  /*3be80*/  HMMA.1688.F32.TF32 R112, R80.reuse, R166, R140 ;  /* 0x000000a65070723c */ /* 0x042fe4000008108c */
[----:B------:R-:W-:Y:S06]  /*3be90*/  STL.64 [R1+0x17b0], R84 ;  /* 0x0017b05401007387 */ /* 0x000fec0000100a00 */
[C---:B------:R-:W-:Y:S01]  /*3bea0*/  HMMA.1688.F32.TF32 R88, R80.reuse, R162, R136 ;  /* 0x000000a25058723c */ /* 0x040fe20000081088 */
[----:B------:R1:W-:Y:S07]  /*3beb0*/  STL.64 [R1+0x17b8], R86 ;  /* 0x0017b85601007387 */ /* 0x0003ee0000100a00 */
[C---:B-1----:R-:W-:Y:S08]  /*3bec0*/  HMMA.1688.F32.TF32 R84, R80.reuse, R158, R104 ;  /* 0x0000009e5054723c */ /* 0x042ff00000081068 */
[C---:B------:R-:W-:Y:S01]  /*3bed0*/  HMMA.1688.F32.TF32 R104, R80.reuse, R154, R132 ;  /* 0x0000009a5068723c */ /* 0x040fe20000081084 */
        /* <DEDUP_REMOVED lines=10> */
[----:B------:R-:W-:Y:S08]  /*3bf80*/  HMMA.1688.F32.TF32 R80, R80, R6, R236 ;  /* 0x000000065050723c */ /* 0x000ff000000810ec */
[C---:B-1----:R-:W-:Y:S08]  /*3bf90*/  HMMA.1688.F32.TF32 R104, R96.reuse, R78, R244 ;  /* 0x0000004e6068723c */ /* 0x042ff000000810f4 */
[----:B--2---:R-:W-:Y:S01]  /*3bfa0*/  HMMA.1688.F32.TF32 R248, R96, R70, R248 ;  /* 0x0000004660f8723c */ /* 0x004fe200000810f8 */
        /* <DEDUP_REMOVED lines=8> */
[----:B------:R-:W-:Y:S04]  /*3c030*/  STL.64 [R1+0x3f38], R250 ;  /* 0x003f38fa01007387 */ /* 0x000fe80000100a00 */
[----:B------:R-:W-:Y:S04]  /*3c040*/  STL.64 [R1+0x3f30], R248 ;  /* 0x003f30f801007387 */ /* 0x000fe80000100a00 */
        /* <DEDUP_REMOVED lines=33> */
[----:B------:R-:W-:-:S07]  /*3c260*/  IMAD.MOV.U32 R111, RZ, RZ, R144 ;  /* 0x000000ffff6f7224 */ /* 0x000fce00078e0090 */
[----:B------:R-:W-:Y:S07]  /*3c270*/  HMMA.1688.F32.TF32 R144, R96, R146, R108 ;  /* 0x000000926090723c */ /* 0x000fee000008106c */
[----:B------:R-:W-:Y:S02]  /*3c280*/  IMAD.MOV.U32 R108, RZ, RZ, R149 ;  /* 0x000000ffff6c7224 */ /* 0x000fe400078e0095 */
[----:B----4-:R-:W-:Y:S02]  /*3c290*/  IMAD.MOV.U32 R109, RZ, RZ, R148 ;  /* 0x000000ffff6d7224 */ /* 0x010fe400078e0094 */
[----:B------:R-:W-:-:S02]  /*3c2a0*/  IMAD.MOV.U32 R110, RZ, RZ, R77 ;  /* 0x000000ffff6e7224 */ /* 0x000fc400078e004d */
[----:B------:R-:W-:-:S10]  /*3c2b0*/  IMAD.MOV.U32 R111, RZ, RZ, R76 ;  /* 0x000000ffff6f7224 */ /* 0x000fd400078e004c */
[----:B------:R-:W-:Y:S04]  /*3c2c0*/  STL.64 [R1+0x3ef8], R146 ;  /* 0x003ef89201007387 */ /* 0x000fe80000100a00 */
[----:B------:R-:W-:Y:S01]  /*3c2d0*/  STL.64 [R1+0x3ef0], R144 ;  /* 0x003ef09001007387 */ /* 0x000fe20000100a00 */
[C---:B---3--:R-:W-:Y:S08]  /*3c2e0*/  HMMA.1688.F32.TF32 R148, R96.reuse, R150, R196 ;  /* 0x000000966094723c */ /* 0x048ff000000810c4 */
[C---:B--2---:R-:W-:Y:S08]  /*3c2f0*/  HMMA.1688.F32.TF32 R244, R96.reuse, R74, R244 ;  /* 0x0000004a60f4723c */ /* 0x044ff000000810f4 */
[C---:B------:R-:W-:Y:S08]  /*3c300*/  HMMA.1688.F32.TF32 R212, R96.reuse, R66, R140 ;  /* 0x0000004260d4723c */ /* 0x040ff0000008108c */
[C---:B------:R-:W-:Y:S07]  /*3c310*/  HMMA.1688.F32.TF32 R76, R96.reuse, R62, R136 ;  /* 0x0000003e604c723c */ /* 0x040fee0000081088 */
[----:B------:R-:W-:Y:S01]  /*3c320*/  STL.64 [R1+0x3eb0], R246 ;  /* 0x003eb0f601007387 */ /* 0x000fe20000100a00 */
[C---:B------:R-:W-:Y:S03]  /*3c330*/  HMMA.1688.F32.TF32 R208, R96.reuse, R58, R132 ;  /* 0x0000003a60d0723c */ /* 0x040fe60000081084 */
[----:B------:R-:W-:Y:S05]  /*3c340*/  STL.64 [R1+0x3ea8], R244 ;  /* 0x003ea8f401007387 */ /* 0x000fea0000100a00 */
[C---:B-1----:R-:W-:Y:S01]  /*3c350*/  HMMA.1688.F32.TF32 R80, R96.reuse, R54, R100 ;  /* 0x000000366050723c */ /* 0x042fe20000081064 */
[----:B------:R-:W-:Y:S04]  /*3c360*/  STL.64 [R1+0x3f08], R150 ;  /* 0x003f089601007387 */ /* 0x000fe80000100a00 */
[----:B------:R-:W-:Y:S03]  /*3c370*/  STL.64 [R1+0x3f00], R148 ;  /* 0x003f009401007387 */ /* 0x000fe60000100a00 */
[C---:B------:R-:W-:Y:S01]  /*3c380*/  HMMA.1688.F32.TF32 R204, R96.reuse, R50, R92 ;  /* 0x0000003260cc723c */ /* 0x040fe2000008105c */
[----:B------:R-:W-:Y:S04]  /*3c390*/  STL.64 [R1+0x3f18], R214 ;  /* 0x003f18d601007387 */ /* 0x000fe80000100a00 */
[----:B------:R-:W-:Y:S03]  /*3c3a0*/  STL.64 [R1+0x3f10], R212 ;  /* 0x003f10d401007387 */ /* 0x000fe60000100a00 */
[----:B------:R-:W-:Y:S01]  /*3c3b0*/  HMMA.1688.F32.TF32 R84, R96, R46, R236 ;  /* 0x0000002e6054723c */ /* 0x000fe200000810ec */
        /* <DEDUP_REMOVED lines=12> */
[----:B------:R-:W-:Y:S01]  /*3c480*/  STL.64 [R1+0x3d30], R86 ;  /* 0x003d305601007387 */ /* 0x000fe20000100a00 */
[----:B------:R-:W-:-:S03]  /*3c490*/  IMAD.MOV.U32 R239, RZ, RZ, R241 ;  /* 0x000000ffffef7224 */ /* 0x000fc600078e00f1 */
[----:B------:R-:W-:Y:S04]  /*3c4a0*/  STL.64 [R1+0x3d28], R84 ;  /* 0x003d285401007387 */ /* 0x000fe80000100a00 */
[----:B------:R-:W2:Y:S04]  /*3c4b0*/  LDL.LU R236, [R1+0x1370] ;  /* 0x0013700001ec7983 */ /* 0x000ea80000300800 */
[----:B------:R-:W2:Y:S04]  /*3c4c0*/  LDL.LU R237, [R1+0x1374] ;  /* 0x0013740001ed7983 */ /* 0x000ea80000300800 */
[----:B------:R-:W2:Y:S04]  /*3c4d0*/  LDL.LU R238, [R1+0x1378] ;  /* 0x0013780001ee7983 */ /* 0x000ea80000300800 */
[----:B------:R-:W3:Y:S04]  /*3c4e0*/  LDL.LU R241, [R1+0x3f90] ;  /* 0x003f900001f17983 */ /* 0x000ee80000300800 */
[----:B------:R-:W4:Y:S04]  /*3c4f0*/  LDL.LU R136, [R1+0x1390] ;  /* 0x0013900001887983 */ /* 0x000f280000300800 */
[----:B------:R-:W4:Y:S04]  /*3c500*/  LDL.LU R137, [R1+0x1394] ;  /* 0x0013940001897983 */ /* 0x000f280000300800 */
[----:B------:R-:W4:Y:S04]  /*3c510*/  LDL.LU R138, [R1+0x1398] ;  /* 0x00139800018a7983 */ /* 0x000f280000300800 */
[----:B------:R-:W4:Y:S04]  /*3c520*/  LDL.LU R139, [R1+0x139c] ;  /* 0x00139c00018b7983 */ /* 0x000f280000300800 */
[----:B------:R-:W2:Y:S04]  /*3c530*/  LDL.LU R216, [R1+0x13a0] ;  /* 0x0013a00001d87983 */ /* 0x000ea80000300800 */
[----:B------:R-:W2:Y:S04]  /*3c540*/  LDL.LU R217, [R1+0x13a4] ;  /* 0x0013a40001d97983 */ /* 0x000ea80000300800 */
[----:B------:R-:W2:Y:S01]  /*3c550*/  LDL.LU R218, [R1+0x13a8] ;  /* 0x0013a80001da7983 */ /* 0x000ea20000300800 */
[----:B------:R-:W-:Y:S01]  /*3c560*/  HMMA.1688.F32.TF32 R200, R96, R42, R108 ;  /* 0x0000002a60c8723c */ /* 0x000fe2000008106c */
[----:B---3--:R-:W-:-:S02]  /*3c570*/  IMAD.MOV.U32 R219, RZ, RZ, R241 ;  /* 0x000000ffffdb7224 */ /* 0x008fc400078e00f1 */
        /* <DEDUP_REMOVED lines=64> */
[----:B---3--:R-:W-:-:S03]  /*3c980*/  IMAD.MOV.U32 R227, RZ, RZ, R241 ;  /* 0x000000ffffe37224 */ /* 0x008fc600078e00f1 */
[----:B------:R-:W3:Y:S04]  /*3c990*/  LDL.LU R241, [R1+0x3f88] ;  /* 0x003f880001f17983 */ /* 0x000ee80000300800 */
[----:B------:R-:W-:Y:S04]  /*3c9a0*/  STL.64 [R1+0x3d40], R202 ;  /* 0x003d40ca01007387 */ /* 0x000fe80000100a00 */
[----:B------:R-:W-:Y:S01]  /*3c9b0*/  STL.64 [R1+0x3d38], R200 ;  /* 0x003d38c801007387 */ /* 0x000fe20000100a00 */
[C---:B--2---:R-:W-:Y:S11]  /*3c9c0*/  HMMA.1688.F32.TF32 R88, R96.reuse, R38, R88 ;  /* 0x000000266058723c */ /* 0x044ff60000081058 */
[----:B------:R-:W-:Y:S11]  /*3c9d0*/  @!UPT UIADD3 URZ, URZ, URZ, URZ ;  /* 0x0000003f3f3ff290 */ /* 0x000ff6000fffe03f */
[----:B------:R-:W-:Y:S01]  /*3c9e0*/  @!UPT UIADD3 URZ, URZ, URZ, URZ ;  /* 0x0000003f3f3ff290 */ /* 0x000fe2000fffe03f */
[----:B------:R-:W-:Y:S04]  /*3c9f0*/  STL.64 [R1+0x3d50], R90 ;  /* 0x003d505a01007387 */ /* 0x000fe80000100a00 */
[----:B------:R-:W-:Y:S04]  /*3ca00*/  STL.64 [R1+0x3d48], R88 ;  /* 0x003d485801007387 */ /* 0x000fe80000100a00 */
[----:B------:R-:W3:Y:S01]  /*3ca10*/  LDL R38, [R1+0x35e0] ;  /* 0x0035e00001267983 */ /* 0x000ee20000100800 */
[C---:B------:R-:W-:Y:S08]  /*3ca20*/  HMMA.1688.F32.TF32 R196, R96.reuse, R34, R196 ;  /* 0x0000002260c4723c */ /* 0x040ff000000810c4 */
[C---:B----4-:R-:W-:Y:S01]  /*3ca30*/  HMMA.1688.F32.TF32 R92, R96.reuse, R30, R92 ;  /* 0x0000001e605c723c */ /* 0x050fe2000008105c */
[----:B------:R-:W-:Y:S07]  /*3ca40*/  STL.64 [R1+0x3e10], R32 ;  /* 0x003e102001007387 */ /* 0x000fee0000100a00 */
[C---:B------:R-:W-:Y:S07]  /*3ca50*/  HMMA.1688.F32.TF32 R140, R96.reuse, R26, R140 ;  /* 0x0000001a608c723c */ /* 0x040fee000008108c */
[----:B------:R-:W-:Y:S04]  /*3ca60*/  STL.64 [R1+0x3da0], R198 ;  /* 0x003da0c601007387 */ /* 0x000fe80000100a00 */
[----:B------:R-:W-:Y:S04]  /*3ca70*/  STL.64 [R1+0x3d98], R196 ;  /* 0x003d98c401007387 */ /* 0x000fe80000100a00 */
[----:B------:R-:W-:Y:S04]  /*3ca80*/  STL.64 [R1+0x3e28], R94 ;  /* 0x003e285e01007387 */ /* 0x000fe80000100a00 */
[----:B------:R-:W-:Y:S04]  /*3ca90*/  STL.64 [R1+0x3e20], R92 ;  /* 0x003e205c01007387 */ /* 0x000fe80000100a00 */
[----:B------:R1:W-:Y:S04]  /*3caa0*/  STL.64 [R1+0x3e18], R28 ;  /* 0x003e181c01007387 */ /* 0x0003e80000100a00 */
[----:B------:R2:W-:Y:S01]  /*3cab0*/  STL.64 [R1+0x3e30], R24 ;  /* 0x003e301801007387 */ /* 0x0005e20000100a00 */
[C---:B-1----:R-:W-:Y:S08]  /*3cac0*/  HMMA.1688.F32.TF32 R28, R96.reuse, R194, R104 ;  /* 0x000000c2601c723c */ /* 0x042ff00000081068 */
[C---:B--2---:R-:W-:Y:S08]  /*3cad0*/  HMMA.1688.F32.TF32 R24, R96.reuse, R190, R112 ;  /* 0x000000be6018723c */ /* 0x044ff00000081070 */
[----:B------:R-:W-:Y:S01]  /*3cae0*/  HMMA.1688.F32.TF32 R32, R96, R186, R116 ;  /* 0x000000ba6020723c */ /* 0x000fe20000081074 */
[----:B------:R-:W-:Y:S01]  /*3caf0*/  IMAD.MOV.U32 R104, RZ, RZ, R73 ;  /* 0x000000ffff687224 */ /* 0x000fe200078e0049 */
[----:B------:R-:W-:Y:S01]  /*3cb00*/  LDS R112, [R3+0x8000] ;  /* 0x0080000003707984 */ /* 0x000fe20000000800 */
[----:B------:R-:W-:-:S03]  /*3cb10*/  IMAD.MOV.U32 R105, RZ, RZ, R72 ;  /* 0x000000ffff697224 */ /* 0x000fc600078e0048 */
[----:B------:R-:W-:Y:S04]  /*3cb20*/  LDS R114, [R3+0xa000] ;  /* 0x00a0000003727984 */ /* 0x000fe80000000800 */
[----:B------:R-:W-:Y:S04]  /*3cb30*/  STL.64 [R1+0x1680], R28 ;  /* 0x0016801c01007387 */ /* 0x000fe80000100a00 */
[----:B------:R1:W-:Y:S04]  /*3cb40*/  STL.64 [R1+0x1688], R30 ;  /* 0x0016881e01007387 */ /* 0x0003e80000100a00 */
[----:B------:R-:W-:Y:S04]  /*3cb50*/  STL.64 [R1+0x1620], R24 ;  /* 0x0016201801007387 */ /* 0x000fe80000100a00 */
[----:B------:R2:W-:Y:S01]  /*3cb60*/  STL.64 [R1+0x1628], R26 ;  /* 0x0016281a01007387 */ /* 0x0005e20000100a00 */
[C---:B-1----:R-:W-:Y:S03]  /*3cb70*/  HMMA.1688.F32.TF32 R28, R96.reuse, R182, R120 ;  /* 0x000000b6601c723c */ /* 0x042fe60000081078 */
[----:B------:R-:W-:Y:S04]  /*3cb80*/  LDS R113, [R240+0x8000] ;  /* 0x00800000f0717984 */ /* 0x000fe80000000800 */
[----:B------:R-:W-:Y:S01]  /*3cb90*/  LDS R115, [R240+0xa000] ;  /* 0x00a00000f0737984 */ /* 0x000fe20000000800 */
[----:B--2---:R-:W-:Y:S03]  /*3cba0*/  HMMA.1688.F32.TF32 R24, R96, R178, R124 ;  /* 0x000000b26018723c */ /* 0x004fe6000008107c */
        /* <DEDUP_REMOVED lines=10> */
[----:B------:R1:W-:Y:S04]  /*3cc50*/  STL.64 [R1+0x15e8], R30 ;  /* 0x0015e81e01007387 */ /* 0x0003e80000100a00 */
[----:B------:R-:W-:Y:S04]  /*3cc60*/  STL.64 [R1+0x15a0], R24 ;  /* 0x0015a01801007387 */ /* 0x000fe80000100a00 */
[----:B------:R2:W-:Y:S01]  /*3cc70*/  STL.64 [R1+0x15a8], R26 ;  /* 0x0015a81a01007387 */ /* 0x0005e20000100a00 */
[----:B-1----:R-:W-:Y:S01]  /*3cc80*/  HMMA.1688.F32.TF32 R28, R96, R170, R232 ;  /* 0x000000aa601c723c */ /* 0x002fe200000810e8 */
[----:B------:R-:W-:-:S02]  /*3cc90*/  IMAD.MOV.U32 R106, RZ, RZ, R69 ;  /* 0x000000ffff6a7224 */ /* 0x000fc400078e0045 */
[----:B------:R-:W-:Y:S01]  /*3cca0*/  LDS R117, [R240+0x8080] ;  /* 0x00808000f0757984 */ /* 0x000fe20000000800 */
[----:B------:R-:W-:Y:S02]  /*3ccb0*/  IMAD.MOV.U32 R107, RZ, RZ, R68 ;  /* 0x000000ffff6b7224 */ /* 0x000fe400078e0044 */
[----:B------:R-:W-:Y:S01]  /*3ccc0*/  IMAD.MOV.U32 R80, RZ, RZ, R60 ;  /* 0x000000ffff507224 */ /* 0x000fe200078e003c */
[----:B------:R-:W-:Y:S01]  /*3ccd0*/  LDS R119, [R240+0xa080] ;  /* 0x00a08000f0777984 */ /* 0x000fe20000000800 */
[----:B--2---:R-:W-:Y:S03]  /*3cce0*/  HMMA.1688.F32.TF32 R24, R96, R166, R228 ;  /* 0x000000a66018723c */ /* 0x004fe600000810e4 */
[----:B------:R-:W-:Y:S04]  /*3ccf0*/  STL.64 [R1+0x1590], R32 ;  /* 0x0015902001007387 */ /* 0x000fe80000100a00 */
[----:B------:R1:W-:Y:S01]  /*3cd00*/  STL.64 [R1+0x1598], R34 ;  /* 0x0015982201007387 */ /* 0x0003e20000100a00 */
[----:B------:R-:W-:-:S03]  /*3cd10*/  IMAD.MOV.U32 R81, RZ, RZ, R61 ;  /* 0x000000ffff517224 */ /* 0x000fc600078e003d */
[----:B------:R-:W-:Y:S04]  /*3cd20*/  LDS R120, [R3+0x8100] ;  /* 0x0081000003787984 */ /* 0x000fe80000000800 */
[----:B------:R-:W-:Y:S01]  /*3cd30*/  LDS R122, [R3+0xa100] ;  /* 0x00a10000037a7984 */ /* 0x000fe20000000800 */
[C---:B-1----:R-:W-:Y:S03]  /*3cd40*/  HMMA.1688.F32.TF32 R32, R96.reuse, R162, R224 ;  /* 0x000000a26020723c */ /* 0x042fe600000810e0 */
[----:B------:R-:W-:Y:S04]  /*3cd50*/  STL.64 [R1+0x1540], R28 ;  /* 0x0015401c01007387 */ /* 0x000fe80000100a00 */
        /* <DEDUP_REMOVED lines=8> */
[----:B------:R1:W-:Y:S04]  /*3cde0*/  STL.64 [R1+0x1508], R34 ;  /* 0x0015082201007387 */ /* 0x0003e80000100a00 */
        /* <DEDUP_REMOVED lines=12> */
[----:B------:R-:W-:Y:S04]  /*3ceb0*/  STL.64 [R1+0x1448], R34 ;  /* 0x0014482201007387 */ /* 0x000fe80000100a00 */
[----:B------:R-:W-:Y:S04]  /*3cec0*/  LDS R128, [R3+0x8200] ;  /* 0x0082000003807984 */ /* 0x000fe80000000800 */
[----:B------:R-:W-:Y:S04]  /*3ced0*/  LDS R130, [R3+0xa200] ;  /* 0x00a2000003827984 */ /* 0x000fe80000000800 */
[----:B------:R-:W-:Y:S04]  /*3cee0*/  STL.64 [R1+0x12e0], R28 ;  /* 0x0012e01c01007387 */ /* 0x000fe80000100a00 */
[----:B------:R-:W-:Y:S04]  /*3cef0*/  STL.64 [R1+0x12e8], R30 ;  /* 0x0012e81e01007387 */ /* 0x000fe80000100a00 */
[----:B------:R-:W-:Y:S01]  /*3cf00*/  STL.64 [R1+0x1290], R24 ;  /* 0x0012901801007387 */ /* 0x000fe20000100a00 */
[----:B---3--:R-:W-:-:S03]  /*3cf10*/  IMAD R241, R241, 0x10000, R38 ;  /* 0x00010000f1f17824 */ /* 0x008fc600078e0226 */
[----:B------:R-:W-:Y:S04]  /*3cf20*/  LDS R129, [R240+0x8200] ;  /* 0x00820000f0817984 */ /* 0x000fe80000000800 */
[----:B------:R-:W1:Y:S04]  /*3cf30*/  LDSM.16.M88.4 R72, [R241+0x20000] ;  /* 0x02000000f148783b */ /* 0x000e680000000200 */
[----:B------:R-:W2:Y:S04]  /*3cf40*/  LDSM.16.M88.4 R68, [R241+0x20800] ;  /* 0x02080000f144783b */ /* 0x000ea80000000200 */
[----:B------:R1:W-:Y:S04]  /*3cf50*/  STL.64 [R1+0x1298], R26 ;  /* 0x0012981a01007387 */ /* 0x0003e80000100a00 */
[----:B------:R-:W3:Y:S04]  /*3cf60*/  LDS R131, [R240+0xa200] ;  /* 0x00a20000f0837984 */ /* 0x000ee80000000800 */
[----:B------:R-:W-:Y:S04]  /*3cf70*/  LDS R132, [R3+0x8280] ;  /* 0x0082800003847984 */ /* 0x000fe80000000800 */
[----:B------:R-:W-:Y:S04]  /*3cf80*/  LDS R134, [R3+0xa280] ;  /* 0x00a2800003867984 */ /* 0x000fe80000000800 */
[----:B------:R-:W-:Y:S04]  /*3cf90*/  LDS R133, [R240+0x8280] ;  /* 0x00828000f0857984 */ /* 0x000fe80000000800 */
[----:B------:R-:W4:Y:S04]  /*3cfa0*/  LDS R135, [R240+0xa280] ;  /* 0x00a28000f0877984 */ /* 0x000f280000000800 */
[----:B------:R-:W-:Y:S04]  /*3cfb0*/  LDS R136, [R3+0x8300] ;  /* 0x0083000003887984 */ /* 0x000fe80000000800 */
[----:B------:R-:W-:Y:S01]  /*3cfc0*/  LDS R138, [R3+0xa300] ;  /* 0x00a30000038a7984 */ /* 0x000fe20000000800 */
[----:B-1----:R-:W-:Y:S03]  /*3cfd0*/  HMMA.1688.F32.TF32 R24, R112, R72, R104 ;  /* 0x000000487018723c */ /* 0x002fe60000081068 */
[----:B------:R-:W-:Y:S04]  /*3cfe0*/  STL [R1+0x3b0c], R74 ;  /* 0x003b0c4a01007387 */ /* 0x000fe80000100800 */
[----:B------:R-:W-:Y:S04]  /*3cff0*/  STL [R1+0x3b08], R75 ;  /* 0x003b084b01007387 */ /* 0x000fe80000100800 */
[----:B--2---:R-:W-:Y:S04]  /*3d000*/  STL [R1+0x3b14], R70 ;  /* 0x003b144601007387 */ /* 0x004fe80000100800 */
[----:B------:R-:W-:Y:S04]  /*3d010*/  STL [R1+0x3b10], R71 ;  /* 0x003b104701007387 */ /* 0x000fe80000100800 */
[----:B------:R-:W2:Y:S04]  /*3d020*/  LDL.LU R144, [R1+0x650] ;  /* 0x0006500001907983 */ /* 0x000ea80000300800 */
[----:B------:R-:W-:Y:S04]  /*3d030*/  LDS R137, [R240+0x8300] ;  /* 0x00830000f0897984 */ /* 0x000fe80000000800 */
        /* <DEDUP_REMOVED lines=19> */
[----:B------:R-:W2:Y:S04]  /*3d170*/  LDL.LU R52, [R1] ;  /* 0x0000000001347983 */ /* 0x000ea80000300800 */
[----:B------:R-:W2:Y:S04]  /*3d180*/  LDL.LU R53, [R1+0x4] ;  /* 0x0000040001357983 */ /* 0x000ea80000300800 */
        /* <DEDUP_REMOVED lines=8> */
[----:B------:R-:W1:Y:S01]  /*3d210*/  LDS R139, [R240+0xa300] ;  /* 0x00a30000f08b7984 */ /* 0x000e620000000800 */
[C---:B------:R-:W-:Y:S03]  /*3d220*/  HMMA.1688.F32.TF32 R100, R96.reuse, R22, R100 ;  /* 0x000000166064723c */ /* 0x040fe60000081064 */
[----:B------:R-:W-:Y:S04]  /*3d230*/  LDS R236, [R3+0x8400] ;  /* 0x0084000003ec7984 */ /* 0x000fe80000000800 */
[----:B------:R-:W-:Y:S01]  /*3d240*/  LDS R238, [R3+0xa400] ;  /* 0x00a4000003ee7984 */ /* 0x000fe20000000800 */
[----:B------:R-:W-:Y:S03]  /*3d250*/  HMMA.1688.F32.TF32 R108, R96, R18, R108 ;  /* 0x00000012606c723c */ /* 0x000fe6000008106c */
[----:B------:R-:W-:Y:S04]  /*3d260*/  LDS R96, [R3+0x8380] ;  /* 0x0083800003607984 */ /* 0x000fe80000000800 */
[----:B------:R-:W-:Y:S04]  /*3d270*/  LDS R98, [R3+0xa380] ;  /* 0x00a3800003627984 */ /* 0x000fe80000000800 */
[----:B------:R-:W-:Y:S04]  /*3d280*/  LDS R97, [R240+0x8380] ;  /* 0x00838000f0617984 */ /* 0x000fe80000000800 */
[----:B------:R-:W1:Y:S04]  /*3d290*/  LDS R99, [R240+0xa380] ;  /* 0x00a38000f0637984 */ /* 0x000e680000000800 */
        /* <DEDUP_REMOVED lines=29> */
[----:B------:R-:W1:Y:S01]  /*3d470*/  LDS R159, [R240+0xa780] ;  /* 0x00a78000f09f7984 */ /* 0x000e620000000800 */
[----:B--2---:R-:W-:-:S03]  /*3d480*/  IMAD.MOV.U32 R50, RZ, RZ, R60 ;  /* 0x000000ffff327224 */ /* 0x004fc600078e003c */
[----:B------:R-:W2:Y:S01]  /*3d490*/  LDL.LU R60, [R1+0x3f7c] ;  /* 0x003f7c00013c7983 */ /* 0x000ea20000300800 */
[----:B---3--:R-:W-:-:S03]  /*3d4a0*/  IMAD.MOV.U32 R51, RZ, RZ, R61 ;  /* 0x000000ffff337224 */ /* 0x008fc600078e003d */
        /* <DEDUP_REMOVED lines=44> */
[----:B------:R-:W2:Y:S04]  /*3d770*/  LDL.LU R61, [R1+0x3f74] ;  /* 0x003f7400013d7983 */ /* 0x000ea80000300800 */
[----:B------:R-:W2:Y:S04]  /*3d780*/  LDL.LU R60, [R1+0x3f70] ;  /* 0x003f7000013c7983 */ /* 0x000ea80000300800 */
        /* <DEDUP_REMOVED lines=19> */
[-C--:B----4-:R-:W-:Y:S08]  /*3d8c0*/  HMMA.1688.F32.TF32 R104, R120, R72.reuse, R104 ;  /* 0x000000487868723c */ /* 0x090ff00000081068 */
[-C--:B------:R-:W-:Y:S11]  /*3d8d0*/  HMMA.1688.F32.TF32 R44, R116, R72.reuse, R44 ;  /* 0x00000048742c723c */ /* 0x080ff6000008102c */
[----:B------:R-:W-:Y:S11]  /*3d8e0*/  @!UPT UIADD3 URZ, URZ, URZ, URZ ;  /* 0x0000003f3f3ff290 */ /* 0x000ff6000fffe03f */
[----:B------:R-:W-:Y:S01]  /*3d8f0*/  @!UPT UIADD3 URZ, URZ, URZ, URZ ;  /* 0x0000003f3f3ff290 */ /* 0x000fe2000fffe03f */
[----:B------:R1:W-:Y:S04]  /*3d900*/  STL.64 [R1+0x1190], R44 ;  /* 0x0011902c01007387 */ /* 0x0003e80000100a00 */
[----:B------:R-:W-:Y:S04]  /*3d910*/  STL.64 [R1+0x1198], R46 ;  /* 0x0011982e01007387 */ /* 0x000fe80000100a00 */
[----:B-1----:R-:W4:Y:S04]  /*3d920*/  LDL.LU.64 R44, [R1+0x3f68] ;  /* 0x003f6800012c7983 */ /* 0x002f280000300a00 */
[----:B------:R-:W-:Y:S04]  /*3d930*/  STL.64 [R1+0x14b0], R104 ;  /* 0x0014b06801007387 */ /* 0x000fe80000100a00 */
        /* <DEDUP_REMOVED lines=8> */
[-C--:B-1----:R-:W-:Y:S08]  /*3d9c0*/  HMMA.1688.F32.TF32 R24, R128, R72.reuse, R28 ;  /* 0x000000488018723c */ /* 0x082ff0000008101c */
[-C--:B------:R-:W-:Y:S11]  /*3d9d0*/  HMMA.1688.F32.TF32 R28, R132, R72.reuse, R92 ;  /* 0x00000048841c723c */ /* 0x080ff6000008105c */
[----:B------:R-:W-:Y:S04]  /*3d9e0*/  @!UPT UIADD3 URZ, URZ, URZ, URZ ;  /* 0x0000003f3f3ff290 */ /* 0x000fe8000fffe03f */
[----:B------:R-:W-:Y:S04]  /*3d9f0*/  STL.64 [R1+0x1d60], R24 ;  /* 0x001d601801007387 */ /* 0x000fe80000100a00 */
[----:B------:R1:W-:Y:S02]  /*3da00*/  STL.64 [R1+0x1d68], R26 ;  /* 0x001d681a01007387 */ /* 0x0003e40000100a00 */
[-C--:B-1----:R-:W-:Y:S02]  /*3da10*/  HMMA.1688.F32.TF32 R24, R136, R72.reuse, R196 ;  /* 0x000000488818723c */ /* 0x082fe400000810c4 */
[----:B------:R-:W-:Y:S04]  /*3da20*/  STL.64 [R1+0x2450], R28 ;  /* 0x0024501c01007387 */ /* 0x000fe80000100a00 */
[----:B------:R1:W-:Y:S02]  /*3da30*/  STL.64 [R1+0x2458], R30 ;  /* 0x0024581e01007387 */ /* 0x0003e40000100a00 */
[-C--:B------:R-:W-:Y:S08]  /*3da40*/  HMMA.1688.F32.TF32 R32, R96, R72.reuse, R32 ;  /* 0x000000486020723c */ /* 0x080ff00000081020 */
[-C--:B-1----:R-:W-:Y:S07]  /*3da50*/  HMMA.1688.F32.TF32 R28, R236, R72.reuse, R88 ;  /* 0x00000048ec1c723c */ /* 0x082fee0000081058 */
[----:B------:R-:W-:Y:S04]  /*3da60*/  STL.64 [R1+0x25c0], R24 ;  /* 0x0025c01801007387 */ /* 0x000fe80000100a00 */
[----:B------:R1:W-:Y:S02]  /*3da70*/  STL.64 [R1+0x25c8], R26 ;  /* 0x0025c81a01007387 */ /* 0x0003e40000100a00 */
[-C--:B-1----:R-:W-:Y:S02]  /*3da80*/  HMMA.1688.F32.TF32 R24, R232, R72.reuse, R200 ;  /* 0x00000048e818723c */ /* 0x082fe400000810c8 */
[----:B------:R-:W-:Y:S04]  /*3da90*/  STL.64 [R1+0x27b0], R32 ;  /* 0x0027b02001007387 */ /* 0x000fe80000100a00 */
[----:B------:R1:W-:Y:S04]  /*3daa0*/  STL.64 [R1+0x27b8], R34 ;  /* 0x0027b82201007387 */ /* 0x0003e80000100a00 */
[----:B------:R-:W-:Y:S04]  /*3dab0*/  STL.64 [R1+0x29b0], R28 ;  /* 0x0029b01c01007387 */ /* 0x000fe80000100a00 */
[----:B------:R3:W-:Y:S01]  /*3dac0*/  STL.64 [R1+0x29b8], R30 ;  /* 0x0029b81e01007387 */ /* 0x0007e20000100a00 */
[-C--:B-1----:R-:W-:Y:S08]  /*3dad0*/  HMMA.1688.F32.TF32 R32, R228, R72.reuse, R84 ;  /* 0x00000048e420723c */ /* 0x082ff00000081054 */
[----:B------:R-:W-:Y:S01]  /*3dae0*/  STL.64 [R1+0x2aa0], R24 ;  /* 0x002aa01801007387 */ /* 0x000fe20000100a00 */
[-C--:B---3--:R-:W-:Y:S03]  /*3daf0*/  HMMA.1688.F32.TF32 R28, R224, R72.reuse, R204 ;  /* 0x00000048e01c723c */ /* 0x088fe600000810cc */
[----:B------:R1:W-:Y:S05]  /*3db00*/  STL.64 [R1+0x2aa8], R26 ;  /* 0x002aa81a01007387 */ /* 0x0003ea0000100a00 */
[-C--:B-1----:R-:W-:Y:S06]  /*3db10*/  HMMA.1688.F32.TF32 R24, R220, R72.reuse, R48 ;  /* 0x00000048dc18723c */ /* 0x082fec0000081030 */
[----:B------:R-:W-:Y:S04]  /*3db20*/  STL.64 [R1+0x2b70], R32 ;  /* 0x002b702001007387 */ /* 0x000fe80000100a00 */
[----:B------:R1:W-:Y:S05]  /*3db30*/  STL.64 [R1+0x2b78], R34 ;  /* 0x002b782201007387 */ /* 0x0003ea0000100a00 */
[----:B------:R-:W-:Y:S04]  /*3db40*/  STL.64 [R1+0x2c20], R28 ;  /* 0x002c201c01007387 */ /* 0x000fe80000100a00 */
[----:B------:R3:W-:Y:S01]  /*3db50*/  STL.64 [R1+0x2c28], R30 ;  /* 0x002c281e01007387 */ /* 0x0007e20000100a00 */
[-C--:B-1----:R-:W-:Y:S03]  /*3db60*/  HMMA.1688.F32.TF32 R32, R216, R72.reuse, R80 ;  /* 0x00000048d820723c */ /* 0x082fe60000081050 */
[----:B------:R-:W-:Y:S05]  /*3db70*/  STL.64 [R1+0x2cb0], R24 ;  /* 0x002cb01801007387 */ /* 0x000fea0000100a00 */
[----:B---3--:R-:W-:Y:S01]  /*3db80*/  HMMA.1688.F32.TF32 R28, R152, R72, R52 ;  /* 0x00000048981c723c */ /* 0x008fe20000081034 */
[----:B------:R-:W-:Y:S11]  /*3db90*/  STL.64 [R1+0x2cb8], R26 ;  /* 0x002cb81a01007387 */ /* 0x000ff60000100a00 */
[----:B------:R-:W-:Y:S03]  /*3dba0*/  @!UPT UIADD3 URZ, URZ, URZ, URZ ;  /* 0x0000003f3f3ff290 */ /* 0x000fe6000fffe03f */
[----:B------:R-:W-:Y:S04]  /*3dbb0*/  STL.64 [R1+0x2d20], R32 ;  /* 0x002d202001007387 */ /* 0x000fe80000100a00 */
[----:B------:R2:W-:Y:S04]  /*3dbc0*/  STL.64 [R1+0x2d28], R34 ;  /* 0x002d282201007387 */ /* 0x0005e80000100a00 */
[----:B------:R-:W-:Y:S04]  /*3dbd0*/  STL.64 [R1+0x2d70], R28 ;  /* 0x002d701c01007387 */ /* 0x000fe80000100a00 */
[----:B------:R1:W-:Y:S01]  /*3dbe0*/  STL.64 [R1+0x2d78], R30 ;  /* 0x002d781e01007387 */ /* 0x0003e20000100a00 */
[-C--:B--2---:R-:W-:Y:S08]  /*3dbf0*/  HMMA.1688.F32.TF32 R32, R112, R68.reuse, R208 ;  /* 0x000000447020723c */ /* 0x084ff000000810d0 */
[----:B-1----:R-:W-:Y:S08]  /*3dc00*/  HMMA.1688.F32.TF32 R28, R116, R68, R56 ;  /* 0x00000044741c723c */ /* 0x002ff00000081038 */
[----:B----4-:R-:W-:Y:S11]  /*3dc10*/  HMMA.1688.F32.TF32 R24, R156, R72, R104 ;  /* 0x000000489c18723c */ /* 0x010ff60000081068 */
[----:B------:R-:W-:Y:S11]  /*3dc20*/  @!UPT UIADD3 URZ, URZ, URZ, URZ ;  /* 0x0000003f3f3ff290 */ /* 0x000ff6000fffe03f */
[----:B------:R-:W-:Y:S01]  /*3dc30*/  @!UPT UIADD3 URZ, URZ, URZ, URZ ;  /* 0x0000003f3f3ff290 */ /* 0x000fe2000fffe03f */
[----:B------:R-:W-:Y:S04]  /*3dc40*/  STL.64 [R1+0x2da0], R24 ;  /* 0x002da01801007387 */ /* 0x000fe80000100a00 */
[----:B------:R1:W-:Y:S02]  /*3dc50*/  STL.64 [R1+0x2da8], R26 ;  /* 0x002da81a01007387 */ /* 0x0003e40000100a00 */
[-C--:B-1----:R-:W-:Y:S02]  /*3dc60*/  HMMA.1688.F32.TF32 R24, R120, R68.reuse, R76 ;  /* 0x000000447818723c */ /* 0x082fe4000008104c */
[----:B------:R-:W-:Y:S04]  /*3dc70*/  STL.64 [R1+0x1170], R32 ;  /* 0x0011702001007387 */ /* 0x000fe80000100a00 */
[----:B------:R-:W-:Y:S04]  /*3dc80*/  STL.64 [R1+0x1178], R34 ;  /* 0x0011782201007387 */ /* 0x000fe80000100a00 */
[----:B------:R-:W-:Y:S04]  /*3dc90*/  STL.64 [R1+0x1270], R28 ;  /* 0x0012701c01007387 */ /* 0x000fe80000100a00 */
[----:B------:R-:W-:Y:S09]  /*3dca0*/  STL.64 [R1+0x1278], R30 ;  /* 0x0012781e01007387 */ /* 0x000ff20000100a00 */
[----:B------:R-:W-:Y:S04]  /*3dcb0*/  STL.64 [R1+0x12d0], R24 ;  /* 0x0012d01801007387 */ /* 0x000fe80000100a00 */
[----:B------:R1:W-:Y:S02]  /*3dcc0*/  STL.64 [R1+0x12d8], R26 ;  /* 0x0012d81a01007387 */ /* 0x0003e40000100a00 */
[-C--:B-1----:R-:W-:Y:S02]  /*3dcd0*/  HMMA.1688.F32.TF32 R24, R132, R68.reuse, R64 ;  /* 0x000000448418723c */ /* 0x082fe40000081040 */
[----:B------:R-:W1:Y:S06]  /*3dce0*/  LDSM.16.M88.4 R64, [R241+0x21000] ;  /* 0x02100000f140783b */ /* 0x000e6c0000000200 */
[-C--:B------:R-:W-:Y:S01]  /*3dcf0*/  HMMA.1688.F32.TF32 R32, R124, R68.reuse, R60 ;  /* 0x000000447c20723c */ /* 0x080fe2000008103c */
[----:B------:R-:W2:Y:S07]  /*3dd00*/  LDSM.16.M88.4 R60, [R241+0x21800] ;  /* 0x02180000f13c783b */ /* 0x000eae0000000200 */
[-C--:B------:R-:W-:Y:S11]  /*3dd10*/  HMMA.1688.F32.TF32 R28, R128, R68.reuse, R212 ;  /* 0x00000044801c723c */ /* 0x080ff600000810d4 */
[----:B------:R-:W-:Y:S04]  /*3dd20*/  @!UPT UIADD3 URZ, URZ, URZ, URZ ;  /* 0x0000003f3f3ff290 */ /* 0x000fe8000fffe03f */
[----:B------:R-:W-:Y:S04]  /*3dd30*/  STL.64 [R1+0x14a0], R32 ;  /* 0x0014a02001007387 */ /* 0x000fe80000100a00 */
[----:B------:R-:W-:Y:S04]  /*3dd40*/  STL.64 [R1+0x14a8], R34 ;  /* 0x0014a82201007387 */ /* 0x000fe80000100a00 */
[----:B------:R-:W-:Y:S04]  /*3dd50*/  STL.64 [R1+0x15f0], R28 ;  /* 0x0015f01c01007387 */ /* 0x000fe80000100a00 */
[----:B------:R-:W-:Y:S04]  /*3dd60*/  STL.64 [R1+0x15f8], R30 ;  /* 0x0015f81e01007387 */ /* 0x000fe80000100a00 */
[----:B-1----:R-:W-:Y:S04]  /*3dd70*/  STL [R1+0x3b1c], R66 ;  /* 0x003b1c4201007387 */ /* 0x002fe80000100800 */
[----:B------:R-:W-:Y:S04]  /*3dd80*/  STL.64 [R1+0x23c0], R24 ;  /* 0x0023c01801007387 */ /* 0x000fe80000100a00 */
[----:B------:R1:W-:Y:S02]  /*3dd90*/  STL.64 [R1+0x23c8], R26 ;  /* 0x0023c81a01007387 */ /* 0x0003e40000100a00 */
[-C--:B-1----:R-:W-:Y:S02]  /*3dda0*/  HMMA.1688.F32.TF32 R24, R136, R68.reuse, R148 ;  /* 0x000000448818723c */ /* 0x082fe40000081094 */
[----:B------:R-:W-:Y:S04]  /*3ddb0*/  STL [R1+0x3b18], R67 ;  /* 0x003b184301007387 */ /* 0x000fe80000100800 */
[----:B--2---:R-:W-:Y:S02]  /*3ddc0*/  STL [R1+0x3b24], R62 ;  /* 0x003b243e01007387 */ /* 0x004fe40000100800 */
[-C--:B------:R-:W-:Y:S08]  /*3ddd0*/  HMMA.1688.F32.TF32 R32, R96, R68.reuse, R244 ;  /* 0x000000446020723c */ /* 0x080ff000000810f4 */
[-C--:B------:R-:W-:Y:S07]  /*3dde0*/  HMMA.1688.F32.TF32 R28, R236, R68.reuse, R144 ;  /* 0x00000044ec1c723c */ /* 0x080fee0000081090 */
[----:B------:R-:W-:Y:S04]  /*3ddf0*/  STL.64 [R1+0x2530], R24 ;  /* 0x0025301801007387 */ /* 0x000fe80000100a00 */
[----:B------:R1:W-:Y:S02]  /*3de00*/  STL.64 [R1+0x2538], R26 ;  /* 0x0025381a01007387 */ /* 0x0003e40000100a00 */
[-C--:B-1----:R-:W-:Y:S02]  /*3de10*/  HMMA.1688.F32.TF32 R24, R232, R68.reuse, R248 ;  /* 0x00000044e818723c */ /* 0x082fe400000810f8 */
[----:B------:R-:W-:Y:S04]  /*3de20*/  STL [R1+0x3b20], R63 ;  /* 0x003b203f01007387 */ /* 0x000fe80000100800 */
[----:B------:R-:W-:Y:S04]  /*3de30*/  STL.64 [R1+0x2730], R32 ;  /* 0x0027302001007387 */ /* 0x000fe80000100a00 */
[----:B------:R-:W-:Y:S04]  /*3de40*/  STL.64 [R1+0x2738], R34 ;  /* 0x0027382201007387 */ /* 0x000fe80000100a00 */
[----:B------:R-:W2:Y:S04]  /*3de50*/  LDL.LU R208, [R1+0xee0] ;  /* 0x000ee00001d07983 */ /* 0x000ea80000300800 */
[----:B------:R1:W-:Y:S04]  /*3de60*/  STL.64 [R1+0x2850], R28 ;  /* 0x0028501c01007387 */ /* 0x0003e80000100a00 */
[----:B------:R3:W-:Y:S04]  /*3de70*/  STL.64 [R1+0x2858], R30 ;  /* 0x0028581e01007387 */ /* 0x0007e80000100a00 */
        /* <DEDUP_REMOVED lines=37> */
[----:B----4-:R-:W4:Y:S04]  /*3e0d0*/  LDL.LU R24, [R1+0x640] ;  /* 0x0006400001187983 */ /* 0x010f280000300800 */
        /* <DEDUP_REMOVED lines=51> */
[-C--:B--2---:R-:W-:Y:S08]  /*3e410*/  HMMA.1688.F32.TF32 R248, R216, R68.reuse, R248 ;  /* 0x00000044d8f8723c */ /* 0x084ff000000810f8 */
[-C--:B---3--:R-:W-:Y:S08]  /*3e420*/  HMMA.1688.F32.TF32 R52, R224, R68.reuse, R52 ;  /* 0x00000044e034723c */ /* 0x088ff00000081034 */
[-C--:B----4-:R-:W-:Y:S08]  /*3e430*/  HMMA.1688.F32.TF32 R48, R228, R68.reuse, R48 ;  /* 0x00000044e430723c */ /* 0x090ff00000081030 */
[-C--:B------:R-:W-:Y:S11]  /*3e440*/  HMMA.1688.F32.TF32 R56, R220, R68.reuse, R56 ;  /* 0x00000044dc38723c */ /* 0x080ff60000081038 */
[----:B------:R-:W-:Y:S04]  /*3e450*/  @!UPT UIADD3 URZ, URZ, URZ, URZ ;  /* 0x0000003f3f3ff290 */ /* 0x000fe8000fffe03f */
[----:B------:R1:W-:Y:S04]  /*3e460*/  STL.64 [R1+0x2b10], R48 ;  /* 0x002b103001007387 */ /* 0x0003e80000100a00 */
[----:B------:R-:W-:Y:S04]  /*3e470*/  STL.64 [R1+0x2b18], R50 ;  /* 0x002b183201007387 */ /* 0x000fe80000100a00 */
[----:B-1----:R-:W2:Y:S04]  /*3e480*/  LDL.LU.64 R48, [R1+0x3f50] ;  /* 0x003f500001307983 */ /* 0x002ea80000300a00 */
[----:B------:R1:W-:Y:S04]  /*3e490*/  STL.64 [R1+0x2bd0], R52 ;  /* 0x002bd03401007387 */ /* 0x0003e80000100a00 */
[----:B------:R-:W-:Y:S04]  /*3e4a0*/  STL.64 [R1+0x2bd8], R54 ;  /* 0x002bd83601007387 */ /* 0x000fe80000100a00 */
[----:B-1----:R-:W3:Y:S04]  /*3e4b0*/  LDL.LU.64 R52, [R1+0x3f48] ;  /* 0x003f480001347983 */ /* 0x002ee80000300a00 */
[----:B------:R1:W-:Y:S04]  /*3e4c0*/  STL.64 [R1+0x2c70], R56 ;  /* 0x002c703801007387 */ /* 0x0003e80000100a00 */
[----:B------:R-:W-:Y:S04]  /*3e4d0*/  STL.64 [R1+0x2c78], R58 ;  /* 0x002c783a01007387 */ /* 0x000fe80000100a00 */
[----:B-1----:R-:W4:Y:S04]  /*3e4e0*/  LDL.LU.64 R56, [R1+0x3f40] ;  /* 0x003f400001387983 */ /* 0x002f280000300a00 */
[----:B------:R-:W-:Y:S04]  /*3e4f0*/  STL.64 [R1+0x2cf0], R248 ;  /* 0x002cf0f801007387 */ /* 0x000fe80000100a00 */
[----:B------:R1:W-:Y:S04]  /*3e500*/  STL.64 [R1+0x2cf8], R250 ;  /* 0x002cf8fa01007387 */ /* 0x0003e80000100a00 */
[----:B-1----:R-:W2:Y:S04]  /*3e510*/  LDL.LU.64 R250, [R1+0x3f38] ;  /* 0x003f380001fa7983 */ /* 0x002ea80000300a00 */
[----:B------:R-:W2:Y:S01]  /*3e520*/  LDL.LU.64 R248, [R1+0x3f30] ;  /* 0x003f300001f87983 */ /* 0x000ea20000300a00 */
[----:B------:R-:W-:Y:S11]  /*3e530*/  HMMA.1688.F32.TF32 R72, R152, R68, R72 ;  /* 0x000000449848723c */ /* 0x000ff60000081048 */
[----:B------:R-:W-:Y:S11]  /*3e540*/  @!UPT UIADD3 URZ, URZ, URZ, URZ ;  /* 0x0000003f3f3ff290 */ /* 0x000ff6000fffe03f */
[----:B------:R-:W-:Y:S01]  /*3e550*/  @!UPT UIADD3 URZ, URZ, URZ, URZ ;  /* 0x0000003f3f3ff290 */ /* 0x000fe2000fffe03f */
[----:B------:R1:W-:Y:S04]  /*3e560*/  STL.64 [R1+0x2d50], R72 ;  /* 0x002d504801007387 */ /* 0x0003e80000100a00 */
[----:B------:R-:W-:Y:S01]  /*3e570*/  STL.64 [R1+0x2d58], R74 ;  /* 0x002d584a01007387 */ /* 0x000fe20000100a00 */
[-C--:B------:R-:W-:Y:S08]  /*3e580*/  HMMA.1688.F32.TF32 R76, R112, R64.reuse, R76 ;  /* 0x00000040704c723c */ /* 0x080ff0000008104c */
[-C--:B------:R-:W-:Y:S08]  /*3e590*/  HMMA.1688.F32.TF32 R212, R116, R64.reuse, R212 ;  /* 0x0000004074d4723c */ /* 0x080ff000000810d4 */
[-C--:B------:R-:W-:Y:S08]  /*3e5a0*/  HMMA.1688.F32.TF32 R148, R120, R64.reuse, R148 ;  /* 0x000000407894723c */ /* 0x080ff00000081094 */
[----:B------:R-:W-:Y:S08]  /*3e5b0*/  HMMA.1688.F32.TF32 R144, R124, R64, R144 ;  /* 0x000000407c90723c */ /* 0x000ff00000081090 */
[----:B--2---:R-:W-:Y:S11]  /*3e5c0*/  HMMA.1688.F32.TF32 R248, R156, R68, R248 ;  /* 0x000000449cf8723c */ /* 0x004ff600000810f8 */
[----:B------:R-:W-:Y:S11]  /*3e5d0*/  @!UPT UIADD3 URZ, URZ, URZ, URZ ;  /* 0x0000003f3f3ff290 */ /* 0x000ff6000fffe03f */
[----:B------:R-:W-:Y:S01]  /*3e5e0*/  @!UPT UIADD3 URZ, URZ, URZ, URZ ;  /* 0x0000003f3f3ff290 */ /* 0x000fe2000fffe03f */
[----:B------:R2:W-:Y:S01]  /*3e5f0*/  STL.64 [R1+0x2d90], R248 ;  /* 0x002d90f801007387 */ /* 0x0005e20000100a00 */
[----:B-1----:R-:W-:-:S03]  /*3e600*/  IMAD.MOV.U32 R72, RZ, RZ, R251 ;  /* 0x000000ffff487224 */ /* 0x002fc600078e00fb */
[----:B------:R-:W3:Y:S01]  /*3e610*/  LDL.LU R68, [R1+0xa20] ;  /* 0x000a200001447983 */ /* 0x000ee20000300800 */
[----:B------:R-:W-:-:S03]  /*3e620*/  IMAD.MOV.U32 R73, RZ, RZ, R250 ;  /* 0x000000ffff497224 */ /* 0x000fc600078e00fa */
[----:B------:R-:W3:Y:S04]  /*3e630*/  LDL.LU R69, [R1+0xa24] ;  /* 0x000a240001457983 */ /* 0x000ee80000300800 */
[----:B------:R-:W3:Y:S04]  /*3e640*/  LDL.LU R70, [R1+0xa28] ;  /* 0x000a280001467983 */ /* 0x000ee80000300800 */
[----:B------:R-:W3:Y:S04]  /*3e650*/  LDL.LU R71, [R1+0xa2c] ;  /* 0x000a2c0001477983 */ /* 0x000ee80000300800 */
[----:B--2---:R-:W2:Y:S04]  /*3e660*/  LDL.LU R248, [R1+0x830] ;  /* 0x0008300001f87983 */ /* 0x004ea80000300800 */
[----:B------:R-:W2:Y:S04]  /*3e670*/  LDL.LU R249, [R1+0x834] ;  /* 0x0008340001f97983 */ /* 0x000ea80000300800 */
[----:B------:R-:W2:Y:S04]  /*3e680*/  LDL.LU R250, [R1+0x838] ;  /* 0x0008380001fa7983 */ /* 0x000ea80000300800 */
[----:B------:R-:W2:Y:S04]  /*3e690*/  LDL.LU R251, [R1+0x83c] ;  /* 0x00083c0001fb7983 */ /* 0x000ea80000300800 */
[----:B------:R1:W-:Y:S04]  /*3e6a0*/  STL [R1+0x3748], R72 ;  /* 0x0037484801007387 */ /* 0x0003e80000100800 */
[----:B------:R4:W-:Y:S04]  /*3e6b0*/  STL [R1+0x3744], R73 ;  /* 0x0037444901007387 */ /* 0x0009e80000100800 */
[----:B-1----:R-:W2:Y:S04]  /*3e6c0*/  LDL.LU R72, [R1+0xca0] ;  /* 0x000ca00001487983 */ /* 0x002ea80000300800 */
[----:B----4-:R-:W2:Y:S04]  /*3e6d0*/  LDL.LU R73, [R1+0xca4] ;  /* 0x000ca40001497983 */ /* 0x010ea80000300800 */
[----:B------:R-:W2:Y:S04]  /*3e6e0*/  LDL.LU R74, [R1+0xca8] ;  /* 0x000ca800014a7983 */ /* 0x000ea80000300800 */
[----:B------:R-:W2:Y:S04]  /*3e6f0*/  LDL.LU R75, [R1+0xcac] ;  /* 0x000cac00014b7983 */ /* 0x000ea80000300800 */
        /* <DEDUP_REMOVED lines=15> */
[----:B------:R-:W4:Y:S01]  /*3e7f0*/  LDL.LU.64 R144, [R1+0x3ef0] ;  /* 0x003ef00001907983 */ /* 0x000f220000300a00 */
[-C--:B------:R-:W-:Y:S08]  /*3e800*/  HMMA.1688.F32.TF32 R24, R236, R64.reuse, R24 ;  /* 0x00000040ec18723c */ /* 0x080ff00000081018 */
[-C--:B------:R-:W-:Y:S08]  /*3e810*/  HMMA.1688.F32.TF32 R32, R220, R64.reuse, R32 ;  /* 0x00000040dc20723c */ /* 0x080ff00000081020 */
[-C--:B--2---:R-:W-:Y:S11]  /*3e820*/  HMMA.1688.F32.TF32 R72, R128, R64.reuse, R72 ;  /* 0x000000408048723c */ /* 0x084ff60000081048 */
[----:B------:R-:W-:Y:S11]  /*3e830*/  @!UPT UIADD3 URZ, URZ, URZ, URZ ;  /* 0x0000003f3f3ff290 */ /* 0x000ff6000fffe03f */
[----:B------:R-:W-:Y:S01]  /*3e840*/  @!UPT UIADD3 URZ, URZ, URZ, URZ ;  /* 0x0000003f3f3ff290 */ /* 0x000fe2000fffe03f */
[----:B------:R-:W-:Y:S04]  /*3e850*/  STL.64 [R1+0x14f0], R72 ;  /* 0x0014f04801007387 */ /* 0x000fe80000100a00 */
[----:B------:R3:W-:Y:S02]  /*3e860*/  STL.64 [R1+0x14f8], R74 ;  /* 0x0014f84a01007387 */ /* 0x0007e40000100a00 */
[-C--:B---3--:R-:W-:Y:S08]  /*3e870*/  HMMA.1688.F32.TF32 R72, R132, R64.reuse, R68 ;  /* 0x000000408448723c */ /* 0x088ff00000081044 */
[-C--:B------:R-:W-:Y:S11]  /*3e880*/  HMMA.1688.F32.TF32 R68, R136, R64.reuse, R248 ;  /* 0x000000408844723c */ /* 0x080ff600000810f8 */
[----:B------:R-:W-:Y:S04]  /*3e890*/  @!UPT UIADD3 URZ, URZ, URZ, URZ ;  /* 0x0000003f3f3ff290 */ /* 0x000fe8000fffe03f */
[----:B------:R-:W-:Y:S04]  /*3e8a0*/  STL.64 [R1+0x1610], R72 ;  /* 0x0016104801007387 */ /* 0x000fe80000100a00 */
[----:B------:R1:W-:Y:S02]  /*3e8b0*/  STL.64 [R1+0x1618], R74 ;  /* 0x0016184a01007387 */ /* 0x0003e40000100a00 */
[-C--:B-1----:R-:W-:Y:S02]  /*3e8c0*/  HMMA.1688.F32.TF32 R72, R96, R64.reuse, R104 ;  /* 0x000000406048723c */ /* 0x082fe40000081068 */
[----:B------:R-:W-:Y:S04]  /*3e8d0*/  STL.64 [R1+0x2460], R68 ;  /* 0x0024604401007387 */ /* 0x000fe80000100a00 */
[----:B------:R1:W-:Y:S02]  /*3e8e0*/  STL.64 [R1+0x2468], R70 ;  /* 0x0024684601007387 */ /* 0x0003e40000100a00 */
[-C--:B-1----:R-:W-:Y:S11]  /*3e8f0*/  HMMA.1688.F32.TF32 R68, R232, R64.reuse, R28 ;  /* 0x00000040e844723c */ /* 0x082ff6000008101c */
[----:B------:R-:W-:Y:S04]  /*3e900*/  @!UPT UIADD3 URZ, URZ, URZ, URZ ;  /* 0x0000003f3f3ff290 */ /* 0x000fe8000fffe03f */
[----:B------:R-:W-:Y:S01]  /*3e910*/  STL.64 [R1+0x25d0], R72 ;  /* 0x0025d04801007387 */ /* 0x000fe20000100a00 */
[-C--:B------:R-:W-:Y:S03]  /*3e920*/  HMMA.1688.F32.TF32 R28, R228, R64.reuse, R92 ;  /* 0x00000040e41c723c */ /* 0x080fe6000008105c */
[----:B------:R-:W-:Y:S04]  /*3e930*/  STL.64 [R1+0x25d8], R74 ;  /* 0x0025d84a01007387 */ /* 0x000fe80000100a00 */
[----:B------:R-:W-:Y:S04]  /*3e940*/  STL.64 [R1+0x27d0], R24 ;  /* 0x0027d01801007387 */ /* 0x000fe80000100a00 */
[----:B------:R1:W-:Y:S02]  /*3e950*/  STL.64 [R1+0x27d8], R26 ;  /* 0x0027d81a01007387 */ /* 0x0003e40000100a00 */
[-C--:B-1----:R-:W-:Y:S02]  /*3e960*/  HMMA.1688.F32.TF32 R24, R224, R64.reuse, R196 ;  /* 0x00000040e018723c */ /* 0x082fe400000810c4 */
[----:B------:R-:W-:Y:S04]  /*3e970*/  STL.64 [R1+0x29c0], R68 ;  /* 0x0029c04401007387 */ /* 0x000fe80000100a00 */
[----:B------:R-:W-:Y:S04]  /*3e980*/  STL.64 [R1+0x29c8], R70 ;  /* 0x0029c84601007387 */ /* 0x000fe80000100a00 */
[----:B------:R-:W-:Y:S04]  /*3e990*/  STL.64 [R1+0x2ab0], R28 ;  /* 0x002ab01c01007387 */ /* 0x000fe80000100a00 */
[----:B------:R1:W-:Y:S09]  /*3e9a0*/  STL.64 [R1+0x2ab8], R30 ;  /* 0x002ab81e01007387 */ /* 0x0003f20000100a00 */
[----:B------:R-:W-:Y:S01]  /*3e9b0*/  STL.64 [R1+0x2b80], R24 ;  /* 0x002b801801007387 */ /* 0x000fe20000100a00 */
[-C--:B-1----:R-:W-:Y:S03]  /*3e9c0*/  HMMA.1688.F32.TF32 R28, R216, R64.reuse, R88 ;  /* 0x00000040d81c723c */ /* 0x082fe60000081058 */
[----:B------:R1:W-:Y:S05]  /*3e9d0*/  STL.64 [R1+0x2b88], R26 ;  /* 0x002b881a01007387 */ /* 0x0003ea0000100a00 */
[-C--:B-1----:R-:W-:Y:S01]  /*3e9e0*/  HMMA.1688.F32.TF32 R24, R152, R64.reuse, R200 ;  /* 0x000000409818723c */ /* 0x082fe200000810c8 */
[----:B------:R-:W-:Y:S04]  /*3e9f0*/  STL.64 [R1+0x2c30], R32 ;  /* 0x002c302001007387 */ /* 0x000fe80000100a00 */
[----:B------:R4:W-:Y:S10]  /*3ea00*/  STL.64 [R1+0x2c38], R34 ;  /* 0x002c382201007387 */ /* 0x0009f40000100a00 */
[----:B------:R-:W-:Y:S04]  /*3ea10*/  STL.64 [R1+0x2cc0], R28 ;  /* 0x002cc01c01007387 */ /* 0x000fe80000100a00 */
[----:B------:R1:W-:Y:S01]  /*3ea20*/  STL.64 [R1+0x2cc8], R30 ;  /* 0x002cc81e01007387 */ /* 0x0003e20000100a00 */
[----:B----4-:R-:W-:Y:S03]  /*3ea30*/  HMMA.1688.F32.TF32 R32, R156, R64, R144 ;  /* 0x000000409c20723c */ /* 0x010fe60000081090 */
[----:B------:R-:W-:Y:S05]  /*3ea40*/  STL.64 [R1+0x2d30], R24 ;  /* 0x002d301801007387 */ /* 0x000fea0000100a00 */
[-C--:B-1----:R-:W-:Y:S01]  /*3ea50*/  HMMA.1688.F32.TF32 R28, R112, R60.reuse, R84 ;  /* 0x0000003c701c723c */ /* 0x082fe20000081054 */
[----:B------:R1:W-:Y:S07]  /*3ea60*/  STL.64 [R1+0x2d38], R26 ;  /* 0x002d381a01007387 */ /* 0x0003ee0000100a00 */
[-C--:B-1----:R-:W-:Y:S07]  /*3ea70*/  HMMA.1688.F32.TF32 R24, R116, R60.reuse, R204 ;  /* 0x0000003c7418723c */ /* 0x082fee00000810cc */
[----:B------:R-:W-:Y:S04]  /*3ea80*/  STL.64 [R1+0x2d80], R32 ;  /* 0x002d802001007387 */ /* 0x000fe80000100a00 */
[----:B------:R1:W-:Y:S04]  /*3ea90*/  STL.64 [R1+0x2d88], R34 ;  /* 0x002d882201007387 */ /* 0x0003e80000100a00 */
[----:B------:R-:W-:Y:S04]  /*3eaa0*/  STL.64 [R1+0xf60], R28 ;  /* 0x000f601c01007387 */ /* 0x000fe80000100a00 */
[----:B------:R2:W-:Y:S01]  /*3eab0*/  STL.64 [R1+0xf68], R30 ;  /* 0x000f681e01007387 */ /* 0x0005e20000100a00 */
[-C--:B-1----:R-:W-:Y:S03]  /*3eac0*/  HMMA.1688.F32.TF32 R32, R120, R60.reuse, R80 ;  /* 0x0000003c7820723c */ /* 0x082fe60000081050 */
[----:B------:R-:W-:Y:S05]  /*3ead0*/  STL.64 [R1+0xfe0], R24 ;  /* 0x000fe01801007387 */ /* 0x000fea0000100a00 */
[-C--:B--2---:R-:W-:Y:S01]  /*3eae0*/  HMMA.1688.F32.TF32 R28, R124, R60.reuse, R208 ;  /* 0x0000003c7c1c723c */ /* 0x084fe200000810d0 */
[----:B------:R1:W-:Y:S07]  /*3eaf0*/  STL.64 [R1+0xfe8], R26 ;  /* 0x000fe81a01007387 */ /* 0x0003ee0000100a00 */
[----:B-1----:R-:W-:Y:S07]  /*3eb00*/  HMMA.1688.F32.TF32 R24, R128, R60, R244 ;  /* 0x0000003c8018723c */ /* 0x002fee00000810f4 */
[----:B------:R1:W-:Y:S04]  /*3eb10*/  STL.64 [R1+0x1010], R32 ;  /* 0x0010102001007387 */ /* 0x0003e80000100a00 */
[----:B------:R2:W-:Y:S04]  /*3eb20*/  STL.64 [R1+0x1018], R34 ;  /* 0x0010182201007387 */ /* 0x0005e80000100a00 */
        /* <DEDUP_REMOVED lines=22> */
[----:B--2---:R-:W3:Y:S04]  /*3ec90*/  LDL.LU R34, [R1+0xf08] ;  /* 0x000f080001227983 */ /* 0x004ee80000300800 */
[----:B------:R-:W3:Y:S01]  /*3eca0*/  LDL.LU R35, [R1+0xf0c] ;  /* 0x000f0c0001237983 */ /* 0x000ee20000300800 */
[----:B----4-:R-:W-:-:S03]  /*3ecb0*/  IMAD.MOV.U32 R24, RZ, RZ, R48 ;  /* 0x000000ffff187224 */ /* 0x010fc600078e0030 */
        /* <DEDUP_REMOVED lines=8> */
[----:B------:R-:W4:Y:S01]  /*3ed40*/  LDL.LU R48, [R1+0x3eec] ;  /* 0x003eec0001307983 */ /* 0x000f220000300800 */
[----:B------:R-:W-:-:S03]  /*3ed50*/  IMAD.MOV.U32 R249, RZ, RZ, R52 ;  /* 0x000000fffff97224 */ /* 0x000fc600078e0034 */
[----:B------:R-:W2:Y:S04]  /*3ed60*/  LDL.LU R57, [R1+0x3ee8] ;  /* 0x003ee80001397983 */ /* 0x000ea80000300800 */
[----:B------:R-:W3:Y:S04]  /*3ed70*/  LDL.LU R56, [R1+0x3ee4] ;  /* 0x003ee40001387983 */ /* 0x000ee80000300800 */
[----:B------:R-:W4:Y:S04]  /*3ed80*/  LDL.LU R49, [R1+0x3ee0] ;  /* 0x003ee00001317983 */ /* 0x000f280000300800 */
[----:B------:R-:W4:Y:S04]  /*3ed90*/  LDL.LU R53, [R1+0x3edc] ;  /* 0x003edc0001357983 */ /* 0x000f280000300800 */
[----:B------:R-:W4:Y:S04]  /*3eda0*/  LDL.LU R52, [R1+0x3ed8] ;  /* 0x003ed80001347983 */ /* 0x000f280000300800 */
[----:B------:R-:W4:Y:S01]  /*3edb0*/  LDL.LU R250, [R1+0x178] ;  /* 0x0001780001fa7983 */ /* 0x000f220000300800 */
[----:B--2---:R-:W-:-:S03]  /*3edc0*/  IMAD.MOV.U32 R251, RZ, RZ, R57 ;  /* 0x000000fffffb7224 */ /* 0x004fc600078e0039 */
[----:B------:R-:W2:Y:S01]  /*3edd0*/  LDL.LU R57, [R1+0x3ed4] ;  /* 0x003ed40001397983 */ /* 0x000ea20000300800 */
[----:B---3--:R-:W-:-:S03]  /*3ede0*/  IMAD.MOV.U32 R68, RZ, RZ, R56 ;  /* 0x000000ffff447224 */ /* 0x008fc600078e0038 */
[----:B------:R-:W3:Y:S04]  /*3edf0*/  LDL.LU R56, [R1+0x3ed0] ;  /* 0x003ed00001387983 */ /* 0x000ee80000300800 */
[----:B------:R-:W3:Y:S01]  /*3ee00*/  LDL.LU R69, [R1+0x194] ;  /* 0x0001940001457983 */ /* 0x000ee20000300800 */
[----:B----4-:R-:W-:-:S03]  /*3ee10*/  IMAD.MOV.U32 R70, RZ, RZ, R53 ;  /* 0x000000ffff467224 */ /* 0x010fc600078e0035 */
[----:B------:R-:W4:Y:S01]  /*3ee20*/  LDL.LU R53, [R1+0x3ecc] ;  /* 0x003ecc0001357983 */ /* 0x000f220000300800 */
[----:B------:R-:W-:-:S03]  /*3ee30*/  IMAD.MOV.U32 R71, RZ, RZ, R52 ;  /* 0x000000ffff477224 */ /* 0x000fc600078e0034 */
[----:B------:R-:W4:Y:S04]  /*3ee40*/  LDL.LU R52, [R1+0x3ec8] ;  /* 0x003ec80001347983 */ /* 0x000f280000300800 */
[----:B------:R-:W4:Y:S01]  /*3ee50*/  LDL.LU R72, [R1+0x1b0] ;  /* 0x0001b00001487983 */ /* 0x000f220000300800 */
[----:B--2---:R-:W-:-:S03]  /*3ee60*/  IMAD.MOV.U32 R73, RZ, RZ, R57 ;  /* 0x000000ffff497224 */ /* 0x004fc600078e0039 */
[----:B------:R-:W2:Y:S01]  /*3ee70*/  LDL.LU R57, [R1+0x3ec4] ;  /* 0x003ec40001397983 */ /* 0x000ea20000300800 */
[----:B---3--:R-:W-:-:S03]  /*3ee80*/  IMAD.MOV.U32 R74, RZ, RZ, R56 ;  /* 0x000000ffff4a7224 */ /* 0x008fc600078e0038 */
[----:B------:R-:W2:Y:S04]  /*3ee90*/  LDL.LU R56, [R1+0x3ec0] ;  /* 0x003ec00001387983 */ /* 0x000ea80000300800 */
[----:B------:R-:W3:Y:S01]  /*3eea0*/  LDL.LU R75, [R1+0x1bc] ;  /* 0x0001bc00014b7983 */ /* 0x000ee20000300800 */
[----:B----4-:R-:W-:-:S03]  /*3eeb0*/  IMAD.MOV.U32 R64, RZ, RZ, R53 ;  /* 0x000000ffff407224 */ /* 0x010fc600078e0035 */
[----:B------:R-:W4:Y:S01]  /*3eec0*/  LDL.LU R53, [R1+0x3ebc] ;  /* 0x003ebc0001357983 */ /* 0x000f220000300800 */
[----:B------:R-:W-:-:S03]  /*3eed0*/  IMAD.MOV.U32 R65, RZ, RZ, R52 ;  /* 0x000000ffff417224 */ /* 0x000fc600078e0034 */
[----:B------:R-:W4:Y:S04]  /*3eee0*/  LDL.LU R52, [R1+0x3eb8] ;  /* 0x003eb80001347983 */ /* 0x000f280000300800 */
[----:B------:R-:W2:Y:S04]  /*3eef0*/  LDL.LU R66, [R1+0x678] ;  /* 0x0006780001427983 */ /* 0x000ea80000300800 */
[----:B------:R-:W2:Y:S04]  /*3ef00*/  LDL.LU R67, [R1+0x67c] ;  /* 0x00067c0001437983 */ /* 0x000ea80000300800 */
[----:B------:R-:W2:Y:S04]  /*3ef10*/  LDL.LU R58, [R1+0xa18] ;  /* 0x000a1800013a7983 */ /* 0x000ea80000300800 */
[----:B------:R-:W2:Y:S04]  /*3ef20*/  LDL.LU R59, [R1+0xa1c] ;  /* 0x000a1c00013b7983 */ /* 0x000ea80000300800 */
        /* <DEDUP_REMOVED lines=30> */
[-C--:B--2---:R-:W-:Y:S11]  /*3f110*/  HMMA.1688.F32.TF32 R56, R132, R60.reuse, R56 ;  /* 0x0000003c8438723c */ /* 0x084ff60000081038 */
[----:B------:R-:W-:Y:S11]  /*3f120*/  @!UPT UIADD3 URZ, URZ, URZ, URZ ;  /* 0x0000003f3f3ff290 */ /* 0x000ff6000fffe03f */
[----:B------:R-:W-:Y:S01]  /*3f130*/  @!UPT UIADD3 URZ, URZ, URZ, URZ ;  /* 0x0000003f3f3ff290 */ /* 0x000fe2000fffe03f */
[----:B------:R-:W-:Y:S04]  /*3f140*/  STL.64 [R1+0x1530], R56 ;  /* 0x0015303801007387 */ /* 0x000fe80000100a00 */
[----:B------:R-:W-:Y:S04]  /*3f150*/  STL.64 [R1+0x1538], R58 ;  /* 0x0015383a01007387 */ /* 0x000fe80000100a00 */
[----:B------:R-:W1:Y:S01]  /*3f160*/  LDSM.16.M88.4 R56, [R241+0x22000] ;  /* 0x02200000f138783b */ /* 0x000e620000000200 */
[-C--:B----4-:R-:W-:Y:S08]  /*3f170*/  HMMA.1688.F32.TF32 R52, R136, R60.reuse, R52 ;  /* 0x0000003c8834723c */ /* 0x090ff00000081034 */
[-C--:B---3--:R-:W-:Y:S01]  /*3f180*/  HMMA.1688.F32.TF32 R244, R96, R60.reuse, R244 ;  /* 0x0000003c60f4723c */ /* 0x088fe200000810f4 */
[----:B-1----:R-:W-:Y:S04]  /*3f190*/  STL [R1+0x3b2c], R58 ;  /* 0x003b2c3a01007387 */ /* 0x002fe80000100800 */
[----:B------:R-:W-:Y:S10]  /*3f1a0*/  STL [R1+0x3b28], R59 ;  /* 0x003b283b01007387 */ /* 0x000ff40000100800 */
[----:B------:R-:W-:Y:S04]  /*3f1b0*/  STL.64 [R1+0x23d0], R52 ;  /* 0x0023d03401007387 */ /* 0x000fe80000100a00 */
[----:B------:R-:W-:Y:S04]  /*3f1c0*/  STL.64 [R1+0x23d8], R54 ;  /* 0x0023d83601007387 */ /* 0x000fe80000100a00 */
[----:B------:R-:W1:Y:S04]  /*3f1d0*/  LDSM.16.M88.4 R52, [R241+0x22800] ;  /* 0x02280000f134783b */ /* 0x000e680000000200 */
[----:B-1----:R-:W-:Y:S04]  /*3f1e0*/  STL [R1+0x3b34], R54 ;  /* 0x003b343601007387 */ /* 0x002fe80000100800 */
[----:B------:R-:W-:Y:S04]  /*3f1f0*/  STL [R1+0x3b30], R55 ;  /* 0x003b303701007387 */ /* 0x000fe80000100800 */
[----:B------:R-:W-:Y:S04]  /*3f200*/  STL.64 [R1+0x2540], R244 ;  /* 0x002540f401007387 */ /* 0x000fe80000100a00 */
[----:B------:R1:W-:Y:S04]  /*3f210*/  STL.64 [R1+0x2548], R246 ;  /* 0x002548f601007387 */ /* 0x0003e80000100a00 */
[----:B-1----:R-:W2:Y:S04]  /*3f220*/  LDL.LU.64 R246, [R1+0x3eb0] ;  /* 0x003eb00001f67983 */ /* 0x002ea80000300a00 */
[----:B------:R-:W2:Y:S01]  /*3f230*/  LDL.LU.64 R244, [R1+0x3ea8] ;  /* 0x003ea80001f47983 */ /* 0x000ea20000300a00 */
        /* <DEDUP_REMOVED lines=12> */
[----:B------:R-:W-:Y:S02]  /*3f300*/  STL.64 [R1+0x2a48], R146 ;  /* 0x002a489201007387 */ /* 0x000fe40000100a00 */
[-C--:B------:R-:W-:Y:S08]  /*3f310*/  HMMA.1688.F32.TF32 R72, R220, R60.reuse, R248 ;  /* 0x0000003cdc48723c */ /* 0x080ff000000810f8 */
[-C--:B------:R-:W-:Y:S07]  /*3f320*/  HMMA.1688.F32.TF32 R68, R216, R60.reuse, R104 ;  /* 0x0000003cd844723c */ /* 0x080fee0000081068 */
[----:B------:R-:W-:Y:S04]  /*3f330*/  STL.64 [R1+0x2b20], R64 ;  /* 0x002b204001007387 */ /* 0x000fe80000100a00 */
[----:B------:R1:W-:Y:S02]  /*3f340*/  STL.64 [R1+0x2b28], R66 ;  /* 0x002b284201007387 */ /* 0x0003e40000100a00 */
[----:B-1----:R-:W-:Y:S08]  /*3f350*/  HMMA.1688.F32.TF32 R64, R152, R60, R24 ;  /* 0x0000003c9840723c */ /* 0x002ff00000081018 */
[-C--:B------:R-:W-:Y:S01]  /*3f360*/  HMMA.1688.F32.TF32 R24, R112, R56.reuse, R28 ;  /* 0x000000387018723c */ /* 0x080fe2000008101c */
[----:B------:R-:W-:Y:S04]  /*3f370*/  STL.64 [R1+0x2be0], R72 ;  /* 0x002be04801007387 */ /* 0x000fe80000100a00 */
[----:B------:R-:W-:Y:S04]  /*3f380*/  STL.64 [R1+0x2be8], R74 ;  /* 0x002be84a01007387 */ /* 0x000fe80000100a00 */
[----:B------:R-:W-:Y:S04]  /*3f390*/  STL.64 [R1+0x2c80], R68 ;  /* 0x002c804401007387 */ /* 0x000fe80000100a00 */
[----:B------:R-:W-:Y:S04]  /*3f3a0*/  STL.64 [R1+0x2c88], R70 ;  /* 0x002c884601007387 */ /* 0x000fe80000100a00 */
[----:B------:R-:W-:Y:S04]  /*3f3b0*/  STL.64 [R1+0x2d00], R64 ;  /* 0x002d004001007387 */ /* 0x000fe80000100a00 */
[----:B------:R-:W-:Y:S01]  /*3f3c0*/  STL.64 [R1+0x2d08], R66 ;  /* 0x002d084201007387 */ /* 0x000fe20000100a00 */
[----:B------:R-:W-:Y:S02]  /*3f3d0*/  HMMA.1688.F32.TF32 R28, R120, R56, R196 ;  /* 0x00000038781c723c */ /* 0x000fe400000810c4 */
[----:B------:R-:W-:-:S02]  /*3f3e0*/  IMAD.MOV.U32 R54, RZ, RZ, R24 ;  /* 0x000000ffff367224 */ /* 0x000fc400078e0018 */
[----:B------:R-:W-:Y:S02]  /*3f3f0*/  IMAD.MOV.U32 R55, RZ, RZ, R25 ;  /* 0x000000ffff377224 */ /* 0x000fe400078e0019 */
[----:B------:R-:W-:Y:S02]  /*3f400*/  IMAD.MOV.U32 R58, RZ, RZ, R26 ;  /* 0x000000ffff3a7224 */ /* 0x000fe400078e001a */
[----:B------:R-:W-:Y:S02]  /*3f410*/  IMAD.MOV.U32 R59, RZ, RZ, R27 ;  /* 0x000000ffff3b7224 */ /* 0x000fe400078e001b */
[-C--:B------:R-:W-:Y:S08]  /*3f420*/  HMMA.1688.F32.TF32 R24, R124, R56.reuse, R32 ;  /* 0x000000387c18723c */ /* 0x080ff00000081020 */
[----:B------:R-:W-:Y:S08]  /*3f430*/  HMMA.1688.F32.TF32 R32, R128, R56, R88 ;  /* 0x000000388020723c */ /* 0x000ff00000081058 */
[----:B--2---:R-:W-:Y:S11]  /*3f440*/  HMMA.1688.F32.TF32 R60, R156, R60, R244 ;  /* 0x0000003c9c3c723c */ /* 0x004ff600000810f4 */
[----:B------:R-:W-:Y:S11]  /*3f450*/  @!UPT UIADD3 URZ, URZ, URZ, URZ ;  /* 0x0000003f3f3ff290 */ /* 0x000ff6000fffe03f */
[----:B------:R-:W-:Y:S01]  /*3f460*/  @!UPT UIADD3 URZ, URZ, URZ, URZ ;  /* 0x0000003f3f3ff290 */ /* 0x000fe2000fffe03f */
[----:B------:R-:W-:Y:S04]  /*3f470*/  STL.64 [R1+0x2d60], R60 ;  /* 0x002d603c01007387 */ /* 0x000fe80000100a00 */
[----:B------:R1:W-:Y:S02]  /*3f480*/  STL.64 [R1+0x2d68], R62 ;  /* 0x002d683e01007387 */ /* 0x0003e40000100a00 */
[-C--:B-1----:R-:W-:Y:S11]  /*3f490*/  HMMA.1688.F32.TF32 R60, R116, R56.reuse, R92 ;  /* 0x00000038743c723c */ /* 0x082ff6000008105c */
[----:B------:R-:W-:Y:S11]  /*3f4a0*/  @!UPT UIADD3 URZ, URZ, URZ, URZ ;  /* 0x0000003f3f3ff290 */ /* 0x000ff6000fffe03f */
[----:B------:R-:W-:Y:S01]  /*3f4b0*/  @!UPT UIADD3 URZ, URZ, URZ, URZ ;  /* 0x0000003f3f3ff290 */ /* 0x000fe2000fffe03f */
[----:B------:R-:W-:Y:S04]  /*3f4c0*/  STL.64 [R1+0xec0], R60 ;  /* 0x000ec03c01007387 */ /* 0x000fe80000100a00 */
[----:B------:R-:W-:Y:S04]  /*3f4d0*/  STL.64 [R1+0xec8], R62 ;  /* 0x000ec83e01007387 */ /* 0x000fe80000100a00 */
[----:B------:R-:W-:Y:S04]  /*3f4e0*/  STL.64 [R1+0xfa0], R28 ;  /* 0x000fa01c01007387 */ /* 0x000fe80000100a00 */
[----:B------:R1:W-:Y:S04]  /*3f4f0*/  STL.64 [R1+0xfa8], R30 ;  /* 0x000fa81e01007387 */ /* 0x0003e80000100a00 */
[----:B------:R-:W-:Y:S04]  /*3f500*/  STL.64 [R1+0x1020], R24 ;  /* 0x0010201801007387 */ /* 0x000fe80000100a00 */
[----:B------:R2:W-:Y:S01]  /*3f510*/  STL.64 [R1+0x1028], R26 ;  /* 0x0010281a01007387 */ /* 0x0005e20000100a00 */
[-C--:B-1----:R-:W-:Y:S08]  /*3f520*/  HMMA.1688.F32.TF32 R28, R132, R56.reuse, R200 ;  /* 0x00000038841c723c */ /* 0x082ff000000810c8 */
[-C--:B--2---:R-:W-:Y:S01]  /*3f530*/  HMMA.1688.F32.TF32 R24, R136, R56.reuse, R84 ;  /* 0x000000388818723c */ /* 0x084fe20000081054 */
[----:B------:R-:W-:Y:S04]  /*3f540*/  STL.64 [R1+0x1320], R32 ;  /* 0x0013202001007387 */ /* 0x000fe80000100a00 */
[----:B------:R1:W-:Y:S10]  /*3f550*/  STL.64 [R1+0x1328], R34 ;  /* 0x0013282201007387 */ /* 0x0003f40000100a00 */
[----:B------:R-:W-:Y:S01]  /*3f560*/  STL.64 [R1+0x1420], R28 ;  /* 0x0014201c01007387 */ /* 0x000fe20000100a00 */
[-C--:B-1----:R-:W-:Y:S03]  /*3f570*/  HMMA.1688.F32.TF32 R32, R96, R56.reuse, R204 ;  /* 0x000000386020723c */ /* 0x082fe600000810cc */
[----:B------:R1:W-:Y:S04]  /*3f580*/  STL.64 [R1+0x1428], R30 ;  /* 0x0014281e01007387 */ /* 0x0003e80000100a00 */
[----:B------:R-:W-:Y:S04]  /*3f590*/  STL.64 [R1+0x1560], R24 ;  /* 0x0015601801007387 */ /* 0x000fe80000100a00 */
[----:B------:R2:W-:Y:S01]  /*3f5a0*/  STL.64 [R1+0x1568], R26 ;  /* 0x0015681a01007387 */ /* 0x0005e20000100a00 */
[-C--:B-1----:R-:W-:Y:S08]  /*3f5b0*/  HMMA.1688.F32.TF32 R28, R236, R56.reuse, R80 ;  /* 0x00000038ec1c723c */ /* 0x082ff00000081050 */
[----:B--2---:R-:W-:Y:S03]  /*3f5c0*/  HMMA.1688.F32.TF32 R24, R232, R56, R208 ;  /* 0x00000038e818723c */ /* 0x004fe600000810d0 */
[----:B------:R1:W-:Y:S04]  /*3f5d0*/  STL.64 [R1+0x2480], R32 ;  /* 0x0024802001007387 */ /* 0x0003e80000100a00 */
[----:B------:R2:W-:Y:S04]  /*3f5e0*/  STL.64 [R1+0x2488], R34 ;  /* 0x0024882201007387 */ /* 0x0005e80000100a00 */
[----:B------:R-:W3:Y:S01]  /*3f5f0*/  LDL.LU R80, [R1+0x210] ;  /* 0x0002100001507983 */ /* 0x000ee20000300800 */
[----:B------:R-:W-:-:S03]  /*3f600*/  IMAD.MOV.U32 R81, RZ, RZ, R49 ;  /* 0x000000ffff517224 */ /* 0x000fc600078e0031 */
[----:B------:R4:W-:Y:S01]  /*3f610*/  STL.64 [R1+0x25e0], R28 ;  /* 0x0025e01c01007387 */ /* 0x0009e20000100a00 */
[----:B------:R-:W-:-:S03]  /*3f620*/  IMAD.MOV.U32 R82, RZ, RZ, R48 ;  /* 0x000000ffff527224 */ /* 0x000fc600078e0030 */
[----:B------:R1:W-:Y:S04]  /*3f630*/  STL.64 [R1+0x25e8], R30 ;  /* 0x0025e81e01007387 */ /* 0x0003e80000100a00 */
[----:B------:R1:W-:Y:S04]  /*3f640*/  STL.64 [R1+0x27e0], R24 ;  /* 0x0027e01801007387 */ /* 0x0003e80000100a00 */
[----:B------:R1:W-:Y:S04]  /*3f650*/  STL.64 [R1+0x27e8], R26 ;  /* 0x0027e81a01007387 */ /* 0x0003e80000100a00 */
        /* <DEDUP_REMOVED lines=10> */
[----:B------:R-:W4:Y:S04]  /*3f700*/  LDL.LU R85, [R1+0x254] ;  /* 0x0002540001557983 */ /* 0x000f280000300800 */
[----:B------:R-:W4:Y:S04]  /*3f710*/  LDL.LU R86, [R1+0x258] ;  /* 0x0002580001567983 */ /* 0x000f280000300800 */
[----:B------:R-:W4:Y:S04]  /*3f720*/  LDL.LU R87, [R1+0x25c] ;  /* 0x00025c0001577983 */ /* 0x000f280000300800 */
[----:B------:R-:W4:Y:S01]  /*3f730*/  LDL.LU R88, [R1+0x2b0] ;  /* 0x0002b00001587983 */ /* 0x000f220000300800 */
[----:B------:R-:W-:-:S02]  /*3f740*/  IMAD.MOV.U32 R68, RZ, RZ, R44 ;  /* 0x000000ffff447224 */ /* 0x000fc400078e002c */
[----:B------:R-:W-:Y:S02]  /*3f750*/  IMAD.MOV.U32 R69, RZ, RZ, R45 ;  /* 0x000000ffff457224 */ /* 0x000fe400078e002d */
[----:B--2---:R-:W-:Y:S02]  /*3f760*/  IMAD.MOV.U32 R89, RZ, RZ, R49 ;  /* 0x000000ffff597224 */ /* 0x004fe400078e0031 */
[----:B------:R-:W2:Y:S01]  /*3f770*/  LDL.LU R49, [R1+0x3e94] ;  /* 0x003e940001317983 */ /* 0x000ea20000300800 */
[----:B---3--:R-:W-:-:S03]  /*3f780*/  IMAD.MOV.U32 R90, RZ, RZ, R48 ;  /* 0x000000ffff5a7224 */ /* 0x008fc600078e0030 */
[----:B------:R-:W2:Y:S04]  /*3f790*/  LDL.LU R48, [R1+0x3e90] ;  /* 0x003e900001307983 */ /* 0x000ea80000300800 */
[----:B------:R-:W3:Y:S04]  /*3f7a0*/  LDL.LU R91, [R1+0x2bc] ;  /* 0x0002bc00015b7983 */ /* 0x000ee80000300800 */
[----:B-1----:R-:W2:Y:S04]  /*3f7b0*/  LDL.LU R32, [R1+0x690] ;  /* 0x0006900001207983 */ /* 0x002ea80000300800 */
        /* <DEDUP_REMOVED lines=9> */
[----:B----4-:R-:W4:Y:S04]  /*3f850*/  LDL.LU R28, [R1+0xf40] ;  /* 0x000f4000011c7983 */ /* 0x010f280000300800 */
[----:B------:R-:W4:Y:S04]  /*3f860*/  LDL.LU R29, [R1+0xf44] ;  /* 0x000f4400011d7983 */ /* 0x000f280000300800 */
[----:B------:R-:W4:Y:S04]  /*3f870*/  LDL.LU R30, [R1+0xf48] ;  /* 0x000f4800011e7983 */ /* 0x000f280000300800 */
[----:B------:R-:W4:Y:S04]  /*3f880*/  LDL.LU R31, [R1+0xf4c] ;  /* 0x000f4c00011f7983 */ /* 0x000f280000300800 */
        /* <DEDUP_REMOVED lines=24> */
[----:B------:R-:W2:Y:S04]  /*3fa10*/  LDL.LU R45, [R1+0x3e7c] ;  /* 0x003e7c00012d7983 */ /* 0x000ea80000300800 */
        /* <DEDUP_REMOVED lines=28> */
[-C--:B------:R-:W-:Y:S08]  /*3fbe0*/  HMMA.1688.F32.TF32 R60, R224, R56.reuse, R64 ;  /* 0x00000038e03c723c */ /* 0x080ff00000081040 */
[-C--:B------:R-:W-:Y:S07]  /*3fbf0*/  HMMA.1688.F32.TF32 R64, R220, R56.reuse, R144 ;  /* 0x00000038dc40723c */ /* 0x080fee0000081090 */
[----:B------:R-:W-:Y:S01]  /*3fc00*/  STL.64 [R1+0x29d0], R244 ;  /* 0x0029d0f401007387 */ /* 0x000fe20000100a00 */
[-C--:B------:R-:W-:Y:S03]  /*3fc10*/  HMMA.1688.F32.TF32 R72, R216, R56.reuse, R72 ;  /* 0x00000038d848723c */ /* 0x080fe60000081048 */
[----:B------:R-:W-:Y:S04]  /*3fc20*/  STL.64 [R1+0x29d8], R246 ;  /* 0x0029d8f601007387 */ /* 0x000fe80000100a00 */
[----:B------:R-:W-:Y:S04]  /*3fc30*/  STL.64 [R1+0x2ac0], R60 ;  /* 0x002ac03c01007387 */ /* 0x000fe80000100a00 */
[----:B------:R1:W-:Y:S04]  /*3fc40*/  STL.64 [R1+0x2ac8], R62 ;  /* 0x002ac83e01007387 */ /* 0x0003e80000100a00 */
[----:B------:R-:W-:Y:S04]  /*3fc50*/  STL.64 [R1+0x2b90], R64 ;  /* 0x002b904001007387 */ /* 0x000fe80000100a00 */
[----:B------:R4:W-:Y:S01]  /*3fc60*/  STL.64 [R1+0x2b98], R66 ;  /* 0x002b984201007387 */ /* 0x0009e20000100a00 */
[-C--:B-1----:R-:W-:Y:S08]  /*3fc70*/  HMMA.1688.F32.TF32 R60, R152, R56.reuse, R68 ;  /* 0x00000038983c723c */ /* 0x082ff00000081044 */
[----:B----4-:R-:W-:Y:S01]  /*3fc80*/  HMMA.1688.F32.TF32 R64, R156, R56, R148 ;  /* 0x000000389c40723c */ /* 0x010fe20000081094 */
[----:B------:R-:W-:Y:S04]  /*3fc90*/  STL.64 [R1+0x2c40], R72 ;  /* 0x002c404801007387 */ /* 0x000fe80000100a00 */
[----:B------:R-:W-:Y:S10]  /*3fca0*/  STL.64 [R1+0x2c48], R74 ;  /* 0x002c484a01007387 */ /* 0x000ff40000100a00 */
[----:B------:R-:W-:Y:S04]  /*3fcb0*/  STL.64 [R1+0x2cd0], R60 ;  /* 0x002cd03c01007387 */ /* 0x000fe80000100a00 */
[----:B------:R-:W-:Y:S04]  /*3fcc0*/  STL.64 [R1+0x2cd8], R62 ;  /* 0x002cd83e01007387 */ /* 0x000fe80000100a00 */
        /* <DEDUP_REMOVED lines=9> */
[----:B------:R1:W-:Y:S01]  /*3fd60*/  STL.64 [R1+0x3b40], R66 ;  /* 0x003b404201007387 */ /* 0x0003e20000100a00 */
[-C--:B--2---:R-:W-:Y:S03]  /*3fd70*/  HMMA.1688.F32.TF32 R68, R116, R52.reuse, R104 ;  /* 0x000000347444723c */ /* 0x084fe60000081068 */
[----:B------:R2:W-:Y:S05]  /*3fd80*/  STL.64 [R1+0x3b38], R62 ;  /* 0x003b383e01007387 */ /* 0x0005ea0000100a00 */
[-C--:B-1----:R-:W-:Y:S08]  /*3fd90*/  HMMA.1688.F32.TF32 R64, R120, R52.reuse, R24 ;  /* 0x000000347840723c */ /* 0x082ff00000081018 */
[-C--:B--2---:R-:W-:Y:S08]  /*3fda0*/  HMMA.1688.F32.TF32 R60, R124, R52.reuse, R28 ;  /* 0x000000347c3c723c */ /* 0x084ff0000008101c */
[-C--:B------:R-:W-:Y:S01]  /*3fdb0*/  HMMA.1688.F32.TF32 R24, R128, R52.reuse, R92 ;  /* 0x000000348018723c */ /* 0x080fe2000008105c */
[----:B------:R-:W-:Y:S04]  /*3fdc0*/  STL.64 [R1+0xdc0], R68 ;  /* 0x000dc04401007387 */ /* 0x000fe80000100a00 */
[----:B------:R-:W-:Y:S04]  /*3fdd0*/  STL.64 [R1+0xdc8], R70 ;  /* 0x000dc84601007387 */ /* 0x000fe80000100a00 */
[----:B------:R-:W-:Y:S04]  /*3fde0*/  STL.64 [R1+0xe00], R64 ;  /* 0x000e004001007387 */ /* 0x000fe80000100a00 */
[----:B------:R-:W-:Y:S01]  /*3fdf0*/  STL.64 [R1+0xe08], R66 ;  /* 0x000e084201007387 */ /* 0x000fe20000100a00 */
[-C--:B------:R-:W-:Y:S03]  /*3fe00*/  HMMA.1688.F32.TF32 R28, R132, R52.reuse, R48 ;  /* 0x00000034841c723c */ /* 0x080fe60000081030 */
[----:B------:R-:W-:Y:S04]  /*3fe10*/  STL.64 [R1+0xe40], R60 ;  /* 0x000e403c01007387 */ /* 0x000fe80000100a00 */
[----:B------:R-:W-:Y:S04]  /*3fe20*/  STL.64 [R1+0xe48], R62 ;  /* 0x000e483e01007387 */ /* 0x000fe80000100a00 */
[----:B------:R-:W-:Y:S04]  /*3fe30*/  STL.64 [R1+0x1090], R24 ;  /* 0x0010901801007387 */ /* 0x000fe80000100a00 */
[----:B------:R1:W-:Y:S04]  /*3fe40*/  STL.64 [R1+0x1098], R26 ;  /* 0x0010981a01007387 */ /* 0x0003e80000100a00 */
[----:B------:R-:W-:Y:S01]  /*3fe50*/  LDSM.16.M88.4 R48, [R241+0x23000] ;  /* 0x02300000f130783b */ /* 0x000fe20000000200 */
[-C--:B-1----:R-:W-:Y:S03]  /*3fe60*/  HMMA.1688.F32.TF32 R24, R136, R52.reuse, R44 ;  /* 0x000000348818723c */ /* 0x082fe6000008102c */
[----:B------:R-:W1:Y:S04]  /*3fe70*/  LDSM.16.M88.4 R44, [R241+0x23800] ;  /* 0x02380000f12c783b */ /* 0x000e680000000200 */
[----:B------:R-:W-:Y:S01]  /*3fe80*/  STL.64 [R1+0x13c0], R28 ;  /* 0x0013c01c01007387 */ /* 0x000fe20000100a00 */
[-C--:B------:R-:W-:Y:S03]  /*3fe90*/  HMMA.1688.F32.TF32 R60, R96, R52.reuse, R196 ;  /* 0x00000034603c723c */ /* 0x080fe600000810c4 */
[----:B------:R2:W-:Y:S05]  /*3fea0*/  STL.64 [R1+0x13c8], R30 ;  /* 0x0013c81e01007387 */ /* 0x0005ea0000100a00 */
[-C--:B--2---:R-:W-:Y:S08]  /*3feb0*/  HMMA.1688.F32.TF32 R28, R236, R52.reuse, R32 ;  /* 0x00000034ec1c723c */ /* 0x084ff00000081020 */
[-C--:B------:R-:W-:Y:S01]  /*3fec0*/  HMMA.1688.F32.TF32 R32, R228, R52.reuse, R200 ;  /* 0x00000034e420723c */ /* 0x080fe200000810c8 */
[----:B-1----:R-:W-:Y:S04]  /*3fed0*/  STL [R1+0x3a04], R46 ;  /* 0x003a042e01007387 */ /* 0x002fe80000100800 */
[----:B------:R-:W-:Y:S04]  /*3fee0*/  STL.64 [R1+0x1460], R24 ;  /* 0x0014601801007387 */ /* 0x000fe80000100a00 */
[----:B------:R1:W-:Y:S04]  /*3fef0*/  STL.64 [R1+0x1468], R26 ;  /* 0x0014681a01007387 */ /* 0x0003e80000100a00 */
[----:B------:R-:W-:Y:S04]  /*3ff00*/  STL [R1+0x3a00], R47 ;  /* 0x003a002f01007387 */ /* 0x000fe80000100800 */
[----:B------:R-:W-:Y:S01]  /*3ff10*/  STL.64 [R1+0x23e0], R60 ;  /* 0x0023e03c01007387 */ /* 0x000fe20000100a00 */
[-C--:B-1----:R-:W-:Y:S03]  /*3ff20*/  HMMA.1688.F32.TF32 R24, R232, R52.reuse, R88 ;  /* 0x00000034e818723c */ /* 0x082fe60000081058 */
[----:B------:R-:W-:Y:S04]  /*3ff30*/  STL.64 [R1+0x23e8], R62 ;  /* 0x0023e83e01007387 */ /* 0x000fe80000100a00 */
[----:B------:R-:W-:Y:S04]  /*3ff40*/  STL.64 [R1+0x2550], R28 ;  /* 0x0025501c01007387 */ /* 0x000fe80000100a00 */
[----:B------:R1:W-:Y:S02]  /*3ff50*/  STL.64 [R1+0x2558], R30 ;  /* 0x0025581e01007387 */ /* 0x0003e40000100a00 */
[-C--:B-1----:R-:W-:Y:S10]  /*3ff60*/  HMMA.1688.F32.TF32 R28, R224, R52.reuse, R84 ;  /* 0x00000034e01c723c */ /* 0x082ff40000081054 */
        /* <DEDUP_REMOVED lines=9> */
[----:B------:R-:W-:Y:S04]  /*40000*/  STL.64 [R1+0x2b30], R24 ;  /* 0x002b301801007387 */ /* 0x000fe80000100a00 */
[----:B------:R-:W-:Y:S04]  /*40010*/  STL.64 [R1+0x2b38], R26 ;  /* 0x002b381a01007387 */ /* 0x000fe80000100a00 */
[----:B------:R-:W-:Y:S04]  /*40020*/  STL.64 [R1+0x2bf0], R32 ;  /* 0x002bf02001007387 */ /* 0x000fe80000100a00 */
[----:B------:R1:W-:Y:S04]  /*40030*/  STL.64 [R1+0x2bf8], R34 ;  /* 0x002bf82201007387 */ /* 0x0003e80000100a00 */
[----:B------:R2:W-:Y:S04]  /*40040*/  STL.64 [R1+0x2c90], R28 ;  /* 0x002c901c01007387 */ /* 0x0005e80000100a00 */
[----:B------:R3:W-:Y:S04]  /*40050*/  STL.64 [R1+0x2c98], R30 ;  /* 0x002c981e01007387 */ /* 0x0007e80000100a00 */
        /* <DEDUP_REMOVED lines=14> */
[----:B-1----:R-:W-:-:S03]  /*40140*/  IMAD.MOV.U32 R34, RZ, RZ, R36 ;  /* 0x000000ffff227224 */ /* 0x002fc600078e0024 */
        /* <DEDUP_REMOVED lines=14> */
[----:B------:R-:W4:Y:S01]  /*40230*/  LDL.LU R93, [R1+0x224] ;  /* 0x00022400015d7983 */ /* 0x000f220000300800 */
[----:B------:R-:W-:Y:S01]  /*40240*/  HMMA.1688.F32.TF32 R24, R156, R52, R212 ;  /* 0x000000349c18723c */ /* 0x000fe200000810d4 */
[----:B--2---:R-:W-:-:S02]  /*40250*/  IMAD.MOV.U32 R94, RZ, RZ, R243 ;  /* 0x000000ffff5e7224 */ /* 0x004fc400078e00f3 */
[----:B------:R-:W2:Y:S01]  /*40260*/  LDL.LU R243, [R1+0x3e5c] ;  /* 0x003e5c0001f37983 */ /* 0x000ea20000300800 */
[----:B---3--:R-:W-:-:S03]  /*40270*/  IMAD.MOV.U32 R95, RZ, RZ, R242 ;  /* 0x000000ffff5f7224 */ /* 0x008fc600078e00f2 */
[----:B------:R-:W3:Y:S11]  /*40280*/  LDL.LU R242, [R1+0x3e58] ;  /* 0x003e580001f27983 */ /* 0x000ef60000300800 */
[----:B------:R-:W-:Y:S06]  /*40290*/  @!UPT UIADD3 URZ, URZ, URZ, URZ ;  /* 0x0000003f3f3ff290 */ /* 0x000fec000fffe03f */
[----:B------:R-:W-:Y:S02]  /*402a0*/  IMAD.MOV.U32 R57, RZ, RZ, R24 ;  /* 0x000000ffff397224 */ /* 0x000fe400078e0018 */
[----:B------:R-:W-:Y:S01]  /*402b0*/  IMAD.MOV.U32 R56, RZ, RZ, R25 ;  /* 0x000000ffff387224 */ /* 0x000fe200078e0019 */
[----:B------:R-:W4:Y:S01]  /*402c0*/  LDL.LU R24, [R1+0x280] ;  /* 0x0002800001187983 */ /* 0x000f220000300800 */
[----:B------:R-:W-:Y:S02]  /*402d0*/  IMAD.MOV.U32 R53, RZ, RZ, R26 ;  /* 0x000000ffff357224 */ /* 0x000fe400078e001a */
        /* <DEDUP_REMOVED lines=54> */
[----:B------:R1:W-:Y:S04]  /*40640*/  STL [R1+0x3754], R52 ;  /* 0x0037543401007387 */ /* 0x0003e80000100800 */
[----:B------:R1:W-:Y:S04]  /*40650*/  STL [R1+0x3750], R53 ;  /* 0x0037503501007387 */ /* 0x0003e80000100800 */
[----:B------:R-:W-:Y:S04]  /*40660*/  STL.64 [R1+0x3b48], R54 ;  /* 0x003b483601007387 */ /* 0x000fe80000100a00 */
[----:B-1----:R-:W3:Y:S04]  /*40670*/  LDL.LU R52, [R1+0x15b0] ;  /* 0x0015b00001347983 */ /* 0x002ee80000300800 */
[----:B------:R-:W3:Y:S04]  /*40680*/  LDL.LU R53, [R1+0x15b4] ;  /* 0x0015b40001357983 */ /* 0x000ee80000300800 */
[----:B------:R-:W-:Y:S04]  /*40690*/  STL [R1+0x374c], R56 ;  /* 0x00374c3801007387 */ /* 0x000fe80000100800 */
[----:B------:R-:W-:Y:S04]  /*406a0*/  STL [R1+0x3740], R57 ;  /* 0x0037403901007387 */ /* 0x000fe80000100800 */
[----:B------:R4:W-:Y:S02]  /*406b0*/  STL.64 [R1+0x3b50], R58 ;  /* 0x003b503a01007387 */ /* 0x0009e40000100a00 */
[----:B----4-:R-:W-:Y:S11]  /*406c0*/  HMMA.1688.F32.TF32 R56, R112, R48, R68 ;  /* 0x000000307038723c */ /* 0x010ff60000081044 */
[----:B------:R-:W-:Y:S11]  /*406d0*/  @!UPT UIADD3 URZ, URZ, URZ, URZ ;  /* 0x0000003f3f3ff290 */ /* 0x000ff6000fffe03f */
[----:B------:R-:W-:Y:S02]  /*406e0*/  @!UPT UIADD3 URZ, URZ, URZ, URZ ;  /* 0x0000003f3f3ff290 */ /* 0x000fe4000fffe03f */
[----:B------:R-:W-:Y:S02]  /*406f0*/  IMAD.MOV.U32 R70, RZ, RZ, R56 ;  /* 0x000000ffff467224 */ /* 0x000fe400078e0038 */
[----:B------:R-:W-:Y:S02]  /*40700*/  IMAD.MOV.U32 R71, RZ, RZ, R57 ;  /* 0x000000ffff477224 */ /* 0x000fe400078e0039 */
[----:B------:R-:W-:Y:S02]  /*40710*/  IMAD.MOV.U32 R74, RZ, RZ, R58 ;  /* 0x000000ffff4a7224 */ /* 0x000fe400078e003a */
[----:B------:R-:W-:-:S05]  /*40720*/  IMAD.MOV.U32 R75, RZ, RZ, R59 ;  /* 0x000000ffff4b7224 */ /* 0x000fca00078e003b */
[----:B------:R1:W-:Y:S02]  /*40730*/  STL.64 [R1+0x3b58], R74 ;  /* 0x003b584a01007387 */ /* 0x0003e40000100a00 */
[----:B-1----:R-:W-:Y:S01]  /*40740*/  HMMA.1688.F32.TF32 R72, R120, R48, R212 ;  /* 0x000000307848723c */ /* 0x002fe200000810d4 */
[----:B--2---:R-:W-:Y:S02]  /*40750*/  IMAD.MOV.U32 R55, RZ, RZ, R242 ;  /* 0x000000ffff377224 */ /* 0x004fe400078e00f2 */
[----:B---3--:R-:W-:-:S07]  /*40760*/  IMAD.MOV.U32 R54, RZ, RZ, R243 ;  /* 0x000000ffff367224 */ /* 0x008fce00078e00f3 */
[-C--:B------:R-:W-:Y:S08]  /*40770*/  HMMA.1688.F32.TF32 R56, R116, R48.reuse, R52 ;  /* 0x000000307438723c */ /* 0x080ff00000081034 */
[-C--:B------:R-:W-:Y:S11]  /*40780*/  HMMA.1688.F32.TF32 R52, R124, R48.reuse, R60 ;  /* 0x000000307c34723c */ /* 0x080ff6000008103c */
[----:B------:R-:W-:Y:S04]  /*40790*/  @!UPT UIADD3 URZ, URZ, URZ, URZ ;  /* 0x0000003f3f3ff290 */ /* 0x000fe8000fffe03f */
[----:B------:R-:W-:Y:S04]  /*407a0*/  STL.64 [R1+0xd80], R56 ;  /* 0x000d803801007387 */ /* 0x000fe80000100a00 */
[----:B------:R1:W-:Y:S02]  /*407b0*/  STL.64 [R1+0xd88], R58 ;  /* 0x000d883a01007387 */ /* 0x0003e40000100a00 */
[-C--:B-1----:R-:W-:Y:S02]  /*407c0*/  HMMA.1688.F32.TF32 R56, R128, R48.reuse, R64 ;  /* 0x000000308038723c */ /* 0x082fe40000081040 */
[----:B------:R-:W-:Y:S04]  /*407d0*/  STL.64 [R1+0xd90], R72 ;  /* 0x000d904801007387 */ /* 0x000fe80000100a00 */
[----:B------:R-:W-:Y:S02]  /*407e0*/  STL.64 [R1+0xd98], R74 ;  /* 0x000d984a01007387 */ /* 0x000fe40000100a00 */
[-C--:B------:R-:W-:Y:S02]  /*407f0*/  HMMA.1688.F32.TF32 R60, R132, R48.reuse, R148 ;  /* 0x00000030843c723c */ /* 0x080fe40000081094 */
        /* <DEDUP_REMOVED lines=10> */
[-C--:B-1----:R-:W-:Y:S03]  /*408a0*/  HMMA.1688.F32.TF32 R60, R236, R48.reuse, R248 ;  /* 0x00000030ec3c723c */ /* 0x082fe600000810f8 */
[----:B------:R-:W-:Y:S05]  /*408b0*/  STL.64 [R1+0x1490], R56 ;  /* 0x0014903801007387 */ /* 0x000fea0000100a00 */
[-C--:B--2---:R-:W-:Y:S01]  /*408c0*/  HMMA.1688.F32.TF32 R52, R232, R48.reuse, R104 ;  /* 0x00000030e834723c */ /* 0x084fe20000081068 */
[----:B------:R1:W-:Y:S07]  /*408d0*/  STL.64 [R1+0x1498], R58 ;  /* 0x0014983a01007387 */ /* 0x0003ee0000100a00 */
[-C--:B-1----:R-:W-:Y:S08]  /*408e0*/  HMMA.1688.F32.TF32 R56, R228, R48.reuse, R24 ;  /* 0x00000030e438723c */ /* 0x082ff00000081018 */
[-C--:B------:R-:W-:Y:S01]  /*408f0*/  HMMA.1688.F32.TF32 R24, R224, R48.reuse, R28 ;  /* 0x00000030e018723c */ /* 0x080fe2000008101c */
[----:B------:R-:W-:Y:S04]  /*40900*/  STL.64 [R1+0x24d0], R60 ;  /* 0x0024d03c01007387 */ /* 0x000fe80000100a00 */
[----:B------:R-:W-:Y:S04]  /*40910*/  STL.64 [R1+0x24d8], R62 ;  /* 0x0024d83e01007387 */ /* 0x000fe80000100a00 */
[----:B------:R-:W-:Y:S04]  /*40920*/  STL.64 [R1+0x25f0], R52 ;  /* 0x0025f03401007387 */ /* 0x000fe80000100a00 */
[----:B------:R1:W-:Y:S01]  /*40930*/  STL.64 [R1+0x25f8], R54 ;  /* 0x0025f83601007387 */ /* 0x0003e20000100a00 */
[-C--:B------:R-:W-:Y:S03]  /*40940*/  HMMA.1688.F32.TF32 R28, R216, R48.reuse, R196 ;  /* 0x00000030d81c723c */ /* 0x080fe600000810c4 */
[----:B------:R-:W-:Y:S04]  /*40950*/  STL.64 [R1+0x27f0], R56 ;  /* 0x0027f03801007387 */ /* 0x000fe80000100a00 */
[----:B------:R-:W-:Y:S01]  /*40960*/  STL.64 [R1+0x27f8], R58 ;  /* 0x0027f83a01007387 */ /* 0x000fe20000100a00 */
[-C--:B-1----:R-:W-:Y:S03]  /*40970*/  HMMA.1688.F32.TF32 R52, R220, R48.reuse, R92 ;  /* 0x00000030dc34723c */ /* 0x082fe6000008105c */
[----:B------:R-:W-:Y:S04]  /*40980*/  STL.64 [R1+0x29e0], R24 ;  /* 0x0029e01801007387 */ /* 0x000fe80000100a00 */
[----:B------:R1:W-:Y:S02]  /*40990*/  STL.64 [R1+0x29e8], R26 ;  /* 0x0029e81a01007387 */ /* 0x0003e40000100a00 */
[----:B-1----:R-:W-:Y:S11]  /*409a0*/  HMMA.1688.F32.TF32 R24, R152, R48, R32 ;  /* 0x000000309818723c */ /* 0x002ff60000081020 */
[----:B------:R-:W-:Y:S03]  /*409b0*/  @!UPT UIADD3 URZ, URZ, URZ, URZ ;  /* 0x0000003f3f3ff290 */ /* 0x000fe6000fffe03f */
[----:B------:R-:W-:Y:S04]  /*409c0*/  STL.64 [R1+0x2ad0], R52 ;  /* 0x002ad03401007387 */ /* 0x000fe80000100a00 */
[----:B------:R-:W-:Y:S04]  /*409d0*/  STL.64 [R1+0x2ad8], R54 ;  /* 0x002ad83601007387 */ /* 0x000fe80000100a00 */
[----:B------:R-:W-:Y:S04]  /*409e0*/  STL.64 [R1+0x2ba0], R28 ;  /* 0x002ba01c01007387 */ /* 0x000fe80000100a00 */
[----:B------:R-:W-:Y:S04]  /*409f0*/  STL.64 [R1+0x2ba8], R30 ;  /* 0x002ba81e01007387 */ /* 0x000fe80000100a00 */
[----:B------:R1:W-:Y:S01]  /*40a00*/  STL.64 [R1+0x2c50], R24 ;  /* 0x002c501801007387 */ /* 0x0003e20000100a00 */
[----:B------:R-:W-:-:S02]  /*40a10*/  IMAD.MOV.U32 R242, RZ, RZ, R26 ;  /* 0x000000fffff27224 */ /* 0x000fc400078e001a */
[----:B------:R-:W-:Y:S02]  /*40a20*/  IMAD.MOV.U32 R243, RZ, RZ, R27 ;  /* 0x000000fffff37224 */ /* 0x000fe400078e001b */
[----:B-1----:R-:W-:Y:S03]  /*40a30*/  HMMA.1688.F32.TF32 R24, R156, R48, R76 ;  /* 0x000000309c18723c */ /* 0x002fe6000008104c */
[----:B------:R-:W-:Y:S04]  /*40a40*/  STL [R1+0x37ac], R243 ;  /* 0x0037acf301007387 */ /* 0x000fe80000100800 */
[----:B------:R-:W-:Y:S01]  /*40a50*/  STL [R1+0x37a8], R242 ;  /* 0x0037a8f201007387 */ /* 0x000fe20000100800 */
[-C--:B------:R-:W-:Y:S08]  /*40a60*/  HMMA.1688.F32.TF32 R32, R112, R44.reuse, R88 ;  /* 0x0000002c7020723c */ /* 0x080ff00000081058 */
[-C--:B------:R-:W-:Y:S07]  /*40a70*/  HMMA.1688.F32.TF32 R28, R116, R44.reuse, R200 ;  /* 0x0000002c741c723c */ /* 0x080fee00000810c8 */
        /* <DEDUP_REMOVED lines=9> */
[-C--:B--2---:R-:W-:Y:S03]  /*40b10*/  HMMA.1688.F32.TF32 R28, R128, R44.reuse, R80 ;  /* 0x0000002c801c723c */ /* 0x084fe60000081050 */
[----:B------:R1:W-:Y:S05]  /*40b20*/  STL.64 [R1+0xc58], R26 ;  /* 0x000c581a01007387 */ /* 0x0003ea0000100a00 */
[----:B-1----:R-:W-:Y:S06]  /*40b30*/  HMMA.1688.F32.TF32 R24, R132, R44, R208 ;  /* 0x0000002c8418723c */ /* 0x002fec00000810d0 */
        /* <DEDUP_REMOVED lines=66> */
[----:B-1----:R-:W4:Y:S01]  /*40f60*/  LDL.LU R28, [R1+0x390] ;  /* 0x00039000011c7983 */ /* 0x002f220000300800 */
[----:B--2---:R-:W-:-:S03]  /*40f70*/  IMAD.MOV.U32 R29, RZ, RZ, R37 ;  /* 0x000000ffff1d7224 */ /* 0x004fc600078e0025 */
[----:B------:R-:W2:Y:S01]  /*40f80*/  LDL.LU R37, [R1+0x3e3c] ;  /* 0x003e3c0001257983 */ /* 0x000ea20000300800 */
[----:B---3--:R-:W-:-:S03]  /*40f90*/  IMAD.MOV.U32 R30, RZ, RZ, R36 ;  /* 0x000000ffff1e7224 */ /* 0x008fc600078e0024 */
        /* <DEDUP_REMOVED lines=12> */
[----:B------:R-:W3:Y:S04]  /*41060*/  LDL.LU R32, [R1+0x370] ;  /* 0x0003700001207983 */ /* 0x000ee80000300800 */
[----:B------:R-:W3:Y:S04]  /*41070*/  LDL.LU R33, [R1+0x374] ;  /* 0x0003740001217983 */ /* 0x000ee80000300800 */
[----:B------:R-:W3:Y:S04]  /*41080*/  LDL.LU R34, [R1+0x378] ;  /* 0x0003780001227983 */ /* 0x000ee80000300800 */
[----:B------:R-:W3:Y:S01]  /*41090*/  LDL.LU R35, [R1+0x37c] ;  /* 0x00037c0001237983 */ /* 0x000ee20000300800 */
[----:B------:R-:W-:-:S02]  /*410a0*/  IMAD.MOV.U32 R206, RZ, RZ, R41 ;  /* 0x000000ffffce7224 */ /* 0x000fc400078e0029 */
[----:B------:R-:W-:Y:S01]  /*410b0*/  IMAD.MOV.U32 R207, RZ, RZ, R40 ;  /* 0x000000ffffcf7224 */ /* 0x000fe200078e0028 */
[----:B------:R-:W3:Y:S04]  /*410c0*/  LDL.LU R72, [R1+0x270] ;  /* 0x0002700001487983 */ /* 0x000ee80000300800 */
[----:B------:R-:W1:Y:S04]  /*410d0*/  LDSM.16.M88.4 R40, [R241+0x24000] ;  /* 0x02400000f128783b */ /* 0x000e680000000200 */
        /* <DEDUP_REMOVED lines=17> */
[----:B-1----:R-:W-:Y:S04]  /*411f0*/  STL [R1+0x3a0c], R42 ;  /* 0x003a0c2a01007387 */ /* 0x002fe80000100800 */
[----:B------:R-:W-:Y:S01]  /*41200*/  STL [R1+0x3a08], R43 ;  /* 0x003a082b01007387 */ /* 0x000fe20000100800 */
[-C--:B------:R-:W-:Y:S08]  /*41210*/  HMMA.1688.F32.TF32 R80, R224, R44.reuse, R80 ;  /* 0x0000002ce050723c */ /* 0x080ff00000081050 */
[-C--:B------:R-:W-:Y:S08]  /*41220*/  HMMA.1688.F32.TF32 R208, R220, R44.reuse, R208 ;  /* 0x0000002cdcd0723c */ /* 0x080ff000000810d0 */
[-C--:B--2---:R-:W-:Y:S11]  /*41230*/  HMMA.1688.F32.TF32 R36, R136, R44.reuse, R36 ;  /* 0x0000002c8824723c */ /* 0x084ff60000081024 */
[----:B------:R-:W-:Y:S11]  /*41240*/  @!UPT UIADD3 URZ, URZ, URZ, URZ ;  /* 0x0000003f3f3ff290 */ /* 0x000ff6000fffe03f */
[----:B------:R-:W-:Y:S01]  /*41250*/  @!UPT UIADD3 URZ, URZ, URZ, URZ ;  /* 0x0000003f3f3ff290 */ /* 0x000fe2000fffe03f */
[----:B------:R-:W-:Y:S04]  /*41260*/  STL.64 [R1+0x1350], R36 ;  /* 0x0013502401007387 */ /* 0x000fe80000100a00 */
[----:B------:R-:W-:Y:S04]  /*41270*/  STL.64 [R1+0x1358], R38 ;  /* 0x0013582601007387 */ /* 0x000fe80000100a00 */
[----:B------:R-:W1:Y:S01]  /*41280*/  LDSM.16.M88.4 R36, [R241+0x24800] ;  /* 0x02480000f124783b */ /* 0x000e620000000200 */
[-C--:B----4-:R-:W-:Y:S08]  /*41290*/  HMMA.1688.F32.TF32 R24, R96, R44.reuse, R24 ;  /* 0x0000002c6018723c */ /* 0x090ff00000081018 */
[-C--:B------:R-:W-:Y:S08]  /*412a0*/  HMMA.1688.F32.TF32 R92, R236, R44.reuse, R92 ;  /* 0x0000002cec5c723c */ /* 0x080ff0000008105c */
[-C--:B---3--:R-:W-:Y:S08]  /*412b0*/  HMMA.1688.F32.TF32 R28, R232, R44.reuse, R28 ;  /* 0x0000002ce81c723c */ /* 0x088ff0000008101c */
[-C--:B------:R-:W-:Y:S01]  /*412c0*/  HMMA.1688.F32.TF32 R32, R228, R44.reuse, R32 ;  /* 0x0000002ce420723c */ /* 0x080fe20000081020 */
[----:B-1----:R-:W-:Y:S04]  /*412d0*/  STL [R1+0x3a14], R38 ;  /* 0x003a142601007387 */ /* 0x002fe80000100800 */
[----:B------:R-:W-:Y:S04]  /*412e0*/  STL [R1+0x3a10], R39 ;  /* 0x003a102701007387 */ /* 0x000fe80000100800 */
[----:B------:R1:W-:Y:S04]  /*412f0*/  STL.64 [R1+0x1410], R24 ;  /* 0x0014101801007387 */ /* 0x0003e80000100a00 */
[----:B------:R-:W-:Y:S04]  /*41300*/  STL.64 [R1+0x1418], R26 ;  /* 0x0014181a01007387 */ /* 0x000fe80000100a00 */
[----:B-1----:R-:W2:Y:S04]  /*41310*/  LDL.LU.64 R24, [R1+0x3e30] ;  /* 0x003e300001187983 */ /* 0x002ea80000300a00 */
[----:B------:R-:W-:Y:S04]  /*41320*/  STL.64 [R1+0x15b0], R92 ;  /* 0x0015b05c01007387 */ /* 0x000fe80000100a00 */
[----:B------:R1:W-:Y:S04]  /*41330*/  STL.64 [R1+0x15b8], R94 ;  /* 0x0015b85e01007387 */ /* 0x0003e80000100a00 */
[----:B-1----:R-:W3:Y:S04]  /*41340*/  LDL.LU.64 R94, [R1+0x3e28] ;  /* 0x003e2800015e7983 */ /* 0x002ee80000300a00 */
[----:B------:R-:W3:Y:S04]  /*41350*/  LDL.LU.64 R92, [R1+0x3e20] ;  /* 0x003e2000015c7983 */ /* 0x000ee80000300a00 */
[----:B------:R1:W-:Y:S04]  /*41360*/  STL.64 [R1+0x2560], R28 ;  /* 0x0025601c01007387 */ /* 0x0003e80000100a00 */
[----:B------:R-:W-:Y:S04]  /*41370*/  STL.64 [R1+0x2568], R30 ;  /* 0x0025681e01007387 */ /* 0x000fe80000100a00 */
[----:B-1----:R-:W4:Y:S04]  /*41380*/  LDL.LU.64 R28, [R1+0x3e18] ;  /* 0x003e1800011c7983 */ /* 0x002f280000300a00 */
[----:B------:R1:W-:Y:S04]  /*41390*/  STL.64 [R1+0x2760], R32 ;  /* 0x0027602001007387 */ /* 0x0003e80000100a00 */
[----:B------:R-:W-:Y:S04]  /*413a0*/  STL.64 [R1+0x2768], R34 ;  /* 0x0027682201007387 */ /* 0x000fe80000100a00 */
[----:B-1----:R-:W2:Y:S04]  /*413b0*/  LDL.LU.64 R32, [R1+0x3e10] ;  /* 0x003e100001207983 */ /* 0x002ea80000300a00 */
[----:B------:R-:W-:Y:S04]  /*413c0*/  STL.64 [R1+0x2880], R80 ;  /* 0x0028805001007387 */ /* 0x000fe80000100a00 */
[----:B------:R1:W-:Y:S04]  /*413d0*/  STL.64 [R1+0x2888], R82 ;  /* 0x0028885201007387 */ /* 0x0003e80000100a00 */
[----:B-1----:R-:W2:Y:S04]  /*413e0*/  LDL.LU.64 R82, [R1+0x3e08] ;  /* 0x003e080001527983 */ /* 0x002ea80000300a00 */
[----:B------:R-:W2:Y:S04]  /*413f0*/  LDL.LU.64 R80, [R1+0x3e00] ;  /* 0x003e000001507983 */ /* 0x000ea80000300a00 */
[----:B------:R-:W-:Y:S04]  /*41400*/  STL.64 [R1+0x2a60], R208 ;  /* 0x002a60d001007387 */ /* 0x000fe80000100a00 */
[----:B------:R1:W-:Y:S04]  /*41410*/  STL.64 [R1+0x2a68], R210 ;  /* 0x002a68d201007387 */ /* 0x0003e80000100a00 */
[----:B-1----:R-:W2:Y:S04]  /*41420*/  LDL.LU.64 R210, [R1+0x3df8] ;  /* 0x003df80001d27983 */ /* 0x002ea80000300a00 */
[----:B------:R-:W2:Y:S01]  /*41430*/  LDL.LU.64 R208, [R1+0x3df0] ;  /* 0x003df00001d07983 */ /* 0x000ea20000300a00 */
[-C--:B------:R-:W-:Y:S08]  /*41440*/  HMMA.1688.F32.TF32 R76, R216, R44.reuse, R76 ;  /* 0x0000002cd84c723c */ /* 0x080ff0000008104c */
[----:B------:R-:W-:Y:S08]  /*41450*/  HMMA.1688.F32.TF32 R72, R152, R44, R72 ;  /* 0x0000002c9848723c */ /* 0x000ff00000081048 */
[-C--:B------:R-:W-:Y:S07]  /*41460*/  HMMA.1688.F32.TF32 R56, R112, R40.reuse, R56 ;  /* 0x000000287038723c */ /* 0x080fee0000081038 */
[----:B------:R-:W-:Y:S01]  /*41470*/  STL.64 [R1+0x2b40], R76 ;  /* 0x002b404c01007387 */ /* 0x000fe20000100a00 */
[----:B------:R-:W-:Y:S03]  /*41480*/  HMMA.1688.F32.TF32 R52, R116, R40, R52 ;  /* 0x000000287434723c */ /* 0x000fe60000081034 */
[----:B------:R-:W-:Y:S04]  /*41490*/  STL.64 [R1+0x2b48], R78 ;  /* 0x002b484e01007387 */ /* 0x000fe80000100a00 */
[----:B------:R-:W-:Y:S04]  /*414a0*/  STL.64 [R1+0x2c00], R72 ;  /* 0x002c004801007387 */ /* 0x000fe80000100a00 */
[----:B------:R-:W-:Y:S01]  /*414b0*/  STL.64 [R1+0x2c08], R74 ;  /* 0x002c084a01007387 */ /* 0x000fe20000100a00 */
[----:B--2---:R-:W-:Y:S11]  /*414c0*/  HMMA.1688.F32.TF32 R44, R156, R44, R208 ;  /* 0x0000002c9c2c723c */ /* 0x004ff600000810d0 */
[----:B------:R-:W-:Y:S11]  /*414d0*/  @!UPT UIADD3 URZ, URZ, URZ, URZ ;  /* 0x0000003f3f3ff290 */ /* 0x000ff6000fffe03f */
[----:B------:R-:W-:Y:S01]  /*414e0*/  @!UPT UIADD3 URZ, URZ, URZ, URZ ;  /* 0x0000003f3f3ff290 */ /* 0x000fe2000fffe03f */
        /* <DEDUP_REMOVED lines=18> */
[-C--:B--2---:R-:W-:Y:S01]  /*41610*/  HMMA.1688.F32.TF32 R52, R96, R40.reuse, R144 ;  /* 0x000000286034723c */ /* 0x084fe20000081090 */
        /* <DEDUP_REMOVED lines=45> */
[----:B----4-:R-:W-:-:S03]  /*418f0*/  IMAD.MOV.U32 R66, RZ, RZ, R29 ;  /* 0x000000ffff427224 */ /* 0x010fc600078e001d */
[----:B------:R-:W4:Y:S01]  /*41900*/  LDL.LU R246, [R1+0x1af8] ;  /* 0x001af80001f67983 */ /* 0x000f220000300800 */
[----:B------:R-:W-:-:S03]  /*41910*/  IMAD.MOV.U32 R67, RZ, RZ, R33 ;  /* 0x000000ffff437224 */ /* 0x000fc600078e0021 */
[----:B------:R-:W4:Y:S01]  /*41920*/  LDL.LU R247, [R1+0x1afc] ;  /* 0x001afc0001f77983 */ /* 0x000f220000300800 */
[----:B------:R-:W-:-:S03]  /*41930*/  IMAD.MOV.U32 R60, RZ, RZ, R32 ;  /* 0x000000ffff3c7224 */ /* 0x000fc600078e0020 */
[----:B------:R-:W2:Y:S01]  /*41940*/  LDL.LU R64, [R1+0x2f0] ;  /* 0x0002f00001407983 */ /* 0x000ea20000300800 */
[----:B------:R-:W-:-:S03]  /*41950*/  IMAD.MOV.U32 R61, RZ, RZ, R28 ;  /* 0x000000ffff3d7224 */ /* 0x000fc600078e001c */
        /* <DEDUP_REMOVED lines=10> */
[----:B------:R-:W3:Y:S01]  /*41a00*/  LDL.LU R33, [R1+0x3dd0] ;  /* 0x003dd00001217983 */ /* 0x000ee20000300800 */
[----:B----4-:R-:W-:-:S03]  /*41a10*/  IMAD.MOV.U32 R214, RZ, RZ, R32 ;  /* 0x000000ffffd67224 */ /* 0x010fc600078e0020 */
[----:B------:R-:W4:Y:S01]  /*41a20*/  LDL.LU R32, [R1+0x3dcc] ;  /* 0x003dcc0001207983 */ /* 0x000f220000300800 */
[----:B------:R-:W-:-:S03]  /*41a30*/  IMAD.MOV.U32 R215, RZ, RZ, R28 ;  /* 0x000000ffffd77224 */ /* 0x000fc600078e001c */
[----:B------:R-:W4:Y:S04]  /*41a40*/  LDL.LU R28, [R1+0x3dc8] ;  /* 0x003dc800011c7983 */ /* 0x000f280000300800 */
[----:B-1----:R-:W4:Y:S04]  /*41a50*/  LDL.LU R56, [R1+0x430] ;  /* 0x0004300001387983 */ /* 0x002f280000300800 */
        /* <DEDUP_REMOVED lines=9> */
[----:B------:R-:W4:Y:S04]  /*41af0*/  LDL.LU R74, [R1+0x498] ;  /* 0x00049800014a7983 */ /* 0x000f280000300800 */
[----:B------:R-:W4:Y:S01]  /*41b00*/  LDL.LU R75, [R1+0x49c] ;  /* 0x00049c00014b7983 */ /* 0x000f220000300800 */
[----:B------:R-:W-:Y:S01]  /*41b10*/  HMMA.1688.F32.TF32 R80, R156, R40, R80 ;  /* 0x000000289c50723c */ /* 0x000fe20000081050 */
[----:B--2---:R-:W-:-:S02]  /*41b20*/  IMAD.MOV.U32 R76, RZ, RZ, R29 ;  /* 0x000000ffff4c7224 */ /* 0x004fc400078e001d */
[----:B------:R-:W2:Y:S01]  /*41b30*/  LDL.LU R29, [R1+0x3db4] ;  /* 0x003db400011d7983 */ /* 0x000ea20000300800 */
[----:B---3--:R-:W-:-:S03]  /*41b40*/  IMAD.MOV.U32 R77, RZ, RZ, R33 ;  /* 0x000000ffff4d7224 */ /* 0x008fc600078e0021 */
[----:B------:R-:W3:Y:S01]  /*41b50*/  LDL.LU R33, [R1+0x3db0] ;  /* 0x003db00001217983 */ /* 0x000ee20000300800 */
[----:B----4-:R-:W-:-:S03]  /*41b60*/  IMAD.MOV.U32 R78, RZ, RZ, R32 ;  /* 0x000000ffff4e7224 */ /* 0x010fc600078e0020 */
[----:B------:R-:W3:Y:S01]  /*41b70*/  LDL.LU R32, [R1+0x3dac] ;  /* 0x003dac0001207983 */ /* 0x000ee20000300800 */
[----:B------:R-:W-:-:S03]  /*41b80*/  IMAD.MOV.U32 R79, RZ, RZ, R28 ;  /* 0x000000ffff4f7224 */ /* 0x000fc600078e001c */
[----:B------:R-:W2:Y:S04]  /*41b90*/  LDL.LU R28, [R1+0x3da8] ;  /* 0x003da800011c7983 */ /* 0x000ea80000300800 */
[----:B------:R-:W4:Y:S04]  /*41ba0*/  LDL.LU R44, [R1+0xed0] ;  /* 0x000ed000012c7983 */ /* 0x000f280000300800 */
[----:B------:R-:W4:Y:S04]  /*41bb0*/  LDL.LU R45, [R1+0xed4] ;  /* 0x000ed400012d7983 */ /* 0x000f280000300800 */
[----:B------:R-:W4:Y:S04]  /*41bc0*/  LDL.LU R46, [R1+0xed8] ;  /* 0x000ed800012e7983 */ /* 0x000f280000300800 */
[----:B------:R-:W4:Y:S04]  /*41bd0*/  LDL.LU R47, [R1+0xedc] ;  /* 0x000edc00012f7983 */ /* 0x000f280000300800 */
        /* <DEDUP_REMOVED lines=33> */
[----:B------:R1:W-:Y:S04]  /*41df0*/  STL.64 [R1+0x2c60], R80 ;  /* 0x002c605001007387 */ /* 0x0003e80000100a00 */
[----:B------:R1:W-:Y:S04]  /*41e00*/  STL.64 [R1+0x2c68], R82 ;  /* 0x002c685201007387 */ /* 0x0003e80000100a00 */
[----:B------:R-:W4:Y:S04]  /*41e10*/  LDL.LU R41, [R1+0x1584] ;  /* 0x0015840001297983 */ /* 0x000f280000300800 */
[----:B------:R-:W4:Y:S04]  /*41e20*/  LDL.LU R42, [R1+0x1588] ;  /* 0x00158800012a7983 */ /* 0x000f280000300800 */
[----:B------:R-:W4:Y:S04]  /*41e30*/  LDL.LU R43, [R1+0x158c] ;  /* 0x00158c00012b7983 */ /* 0x000f280000300800 */
[----:B-1----:R-:W4:Y:S04]  /*41e40*/  LDL.LU R80, [R1+0x11f0] ;  /* 0x0011f00001507983 */ /* 0x002f280000300800 */
[----:B------:R-:W4:Y:S04]  /*41e50*/  LDL.LU R81, [R1+0x11f4] ;  /* 0x0011f40001517983 */ /* 0x000f280000300800 */
[----:B------:R-:W4:Y:S04]  /*41e60*/  LDL.LU R82, [R1+0x11f8] ;  /* 0x0011f80001527983 */ /* 0x000f280000300800 */
[----:B------:R-:W4:Y:S01]  /*41e70*/  LDL.LU R83, [R1+0x11fc] ;  /* 0x0011fc0001537983 */ /* 0x000f220000300800 */
[-C--:B--2---:R-:W-:Y:S08]  /*41e80*/  HMMA.1688.F32.TF32 R196, R112, R36.reuse, R196 ;  /* 0x0000002470c4723c */ /* 0x084ff000000810c4 */
[-C--:B---3--:R-:W-:Y:S11]  /*41e90*/  HMMA.1688.F32.TF32 R204, R116, R36.reuse, R204 ;  /* 0x0000002474cc723c */ /* 0x088ff600000810cc */
[----:B------:R-:W-:Y:S04]  /*41ea0*/  @!UPT UIADD3 URZ, URZ, URZ, URZ ;  /* 0x0000003f3f3ff290 */ /* 0x000fe8000fffe03f */
[----:B------:R-:W-:Y:S04]  /*41eb0*/  STL.64 [R1+0xb40], R196 ;  /* 0x000b40c401007387 */ /* 0x000fe80000100a00 */
[----:B------:R1:W-:Y:S04]  /*41ec0*/  STL.64 [R1+0xb48], R198 ;  /* 0x000b48c601007387 */ /* 0x0003e80000100a00 */
[----:B-1----:R-:W2:Y:S04]  /*41ed0*/  LDL.LU.64 R198, [R1+0x3da0] ;  /* 0x003da00001c67983 */ /* 0x002ea80000300a00 */
[----:B------:R-:W2:Y:S04]  /*41ee0*/  LDL.LU.64 R196, [R1+0x3d98] ;  /* 0x003d980001c47983 */ /* 0x000ea80000300a00 */
[----:B------:R-:W-:Y:S04]  /*41ef0*/  STL.64 [R1+0xb50], R204 ;  /* 0x000b50cc01007387 */ /* 0x000fe80000100a00 */
[----:B------:R1:W-:Y:S04]  /*41f00*/  STL.64 [R1+0xb58], R206 ;  /* 0x000b58ce01007387 */ /* 0x0003e80000100a00 */
[----:B-1----:R-:W3:Y:S04]  /*41f10*/  LDL.LU.64 R206, [R1+0x3d90] ;  /* 0x003d900001ce7983 */ /* 0x002ee80000300a00 */
[----:B------:R-:W3:Y:S01]  /*41f20*/  LDL.LU.64 R204, [R1+0x3d88] ;  /* 0x003d880001cc7983 */ /* 0x000ee20000300a00 */
[-C--:B----4-:R-:W-:Y:S08]  /*41f30*/  HMMA.1688.F32.TF32 R44, R128, R36.reuse, R44 ;  /* 0x00000024802c723c */ /* 0x090ff0000008102c */
[-C--:B------:R-:W-:Y:S11]  /*41f40*/  HMMA.1688.F32.TF32 R40, R120, R36.reuse, R40 ;  /* 0x000000247828723c */ /* 0x080ff60000081028 */
[----:B------:R-:W-:Y:S11]  /*41f50*/  @!UPT UIADD3 URZ, URZ, URZ, URZ ;  /* 0x0000003f3f3ff290 */ /* 0x000ff6000fffe03f */
[----:B------:R-:W-:Y:S01]  /*41f60*/  @!UPT UIADD3 URZ, URZ, URZ, URZ ;  /* 0x0000003f3f3ff290 */ /* 0x000fe2000fffe03f */
[----:B------:R-:W-:Y:S04]  /*41f70*/  STL.64 [R1+0xb60], R40 ;  /* 0x000b602801007387 */ /* 0x000fe80000100a00 */
[----:B------:R1:W-:Y:S02]  /*41f80*/  STL.64 [R1+0xb68], R42 ;  /* 0x000b682a01007387 */ /* 0x0003e40000100a00 */
[-C--:B-1----:R-:W-:Y:S02]  /*41f90*/  HMMA.1688.F32.TF32 R40, R132, R36.reuse, R32 ;  /* 0x000000248428723c */ /* 0x082fe40000081020 */
[----:B------:R-:W1:Y:S06]  /*41fa0*/  LDSM.16.M88.4 R32, [R241+0x25000] ;  /* 0x02500000f120783b */ /* 0x000e6c0000000200 */
[-C--:B------:R-:W-:Y:S11]  /*41fb0*/  HMMA.1688.F32.TF32 R80, R124, R36.reuse, R80 ;  /* 0x000000247c50723c */ /* 0x080ff60000081050 */
[----:B------:R-:W-:Y:S11]  /*41fc0*/  @!UPT UIADD3 URZ, URZ, URZ, URZ ;  /* 0x0000003f3f3ff290 */ /* 0x000ff6000fffe03f */
[----:B------:R-:W-:Y:S01]  /*41fd0*/  @!UPT UIADD3 URZ, URZ, URZ, URZ ;  /* 0x0000003f3f3ff290 */ /* 0x000fe2000fffe03f */
        /* <DEDUP_REMOVED lines=8> */
[----:B------:R-:W1:Y:S04]  /*42060*/  LDSM.16.M88.4 R28, [R241+0x25800] ;  /* 0x02580000f11c783b */ /* 0x000e680000000200 */
[----:B------:R-:W-:Y:S02]  /*42070*/  STL [R1+0x3a18], R35 ;  /* 0x003a182301007387 */ /* 0x000fe40000100800 */
[-C--:B------:R-:W-:Y:S02]  /*42080*/  HMMA.1688.F32.TF32 R76, R236, R36.reuse, R76 ;  /* 0x00000024ec4c723c */ /* 0x080fe4000008104c */
[----:B-1----:R-:W-:Y:S11]  /*42090*/  STL [R1+0x3a24], R30 ;  /* 0x003a241e01007387 */ /* 0x002ff60000100800 */
[----:B------:R-:W-:Y:S02]  /*420a0*/  @!UPT UIADD3 URZ, URZ, URZ, URZ ;  /* 0x0000003f3f3ff290 */ /* 0x000fe4000fffe03f */
[----:B------:R-:W-:Y:S04]  /*420b0*/  STL.64 [R1+0xe90], R40 ;  /* 0x000e902801007387 */ /* 0x000fe80000100a00 */
[----:B------:R1:W-:Y:S02]  /*420c0*/  STL.64 [R1+0xe98], R42 ;  /* 0x000e982a01007387 */ /* 0x0003e40000100a00 */
[-C--:B-1----:R-:W-:Y:S02]  /*420d0*/  HMMA.1688.F32.TF32 R40, R96, R36.reuse, R208 ;  /* 0x000000246028723c */ /* 0x082fe400000810d0 */
[----:B------:R-:W-:Y:S06]  /*420e0*/  STL [R1+0x3a20], R31 ;  /* 0x003a201f01007387 */ /* 0x000fec0000100800 */
        /* <DEDUP_REMOVED lines=20> */
[----:B---3--:R-:W-:Y:S01]  /*42230*/  HMMA.1688.F32.TF32 R44, R156, R36, R204 ;  /* 0x000000249c2c723c */ /* 0x008fe200000810cc */
[----:B------:R1:W-:Y:S07]  /*42240*/  STL.64 [R1+0x2a78], R42 ;  /* 0x002a782a01007387 */ /* 0x0003ee0000100a00 */
[-C--:B------:R-:W-:Y:S08]  /*42250*/  HMMA.1688.F32.TF32 R36, R116, R32.reuse, R244 ;  /* 0x000000207424723c */ /* 0x080ff000000810f4 */
[-C--:B-1----:R-:W-:Y:S01]  /*42260*/  HMMA.1688.F32.TF32 R40, R112, R32.reuse, R148 ;  /* 0x000000207028723c */ /* 0x082fe20000081094 */
[----:B------:R-:W-:Y:S04]  /*42270*/  STL.64 [R1+0x2b50], R52 ;  /* 0x002b503401007387 */ /* 0x000fe80000100a00 */
[----:B------:R-:W-:Y:S04]  /*42280*/  STL.64 [R1+0x2b58], R54 ;  /* 0x002b583601007387 */ /* 0x000fe80000100a00 */
        /* <DEDUP_REMOVED lines=8> */
[-C--:B---3--:R-:W-:Y:S03]  /*42310*/  HMMA.1688.F32.TF32 R36, R128, R32.reuse, R104 ;  /* 0x000000208024723c */ /* 0x088fe60000081068 */
[----:B------:R-:W-:Y:S04]  /*42320*/  STL.64 [R1+0xa20], R44 ;  /* 0x000a202c01007387 */ /* 0x000fe80000100a00 */
[----:B------:R1:W-:Y:S08]  /*42330*/  STL.64 [R1+0xa28], R46 ;  /* 0x000a282e01007387 */ /* 0x0003f00000100a00 */
[----:B------:R-:W-:Y:S01]  /*42340*/  STL.64 [R1+0xa30], R40 ;  /* 0x000a302801007387 */ /* 0x000fe20000100a00 */
[-C--:B-1----:R-:W-:Y:S03]  /*42350*/  HMMA.1688.F32.TF32 R44, R132, R32.reuse, R88 ;  /* 0x00000020842c723c */ /* 0x082fe60000081058 */
[----:B------:R1:W-:Y:S04]  /*42360*/  STL.64 [R1+0xa38], R42 ;  /* 0x000a382a01007387 */ /* 0x0003e80000100a00 */
[----:B------:R-:W-:Y:S04]  /*42370*/  STL.64 [R1+0xa40], R36 ;  /* 0x000a402401007387 */ /* 0x000fe80000100a00 */
[----:B------:R3:W-:Y:S01]  /*42380*/  STL.64 [R1+0xa48], R38 ;  /* 0x000a482601007387 */ /* 0x0007e20000100a00 */
[-C--:B-1----:R-:W-:Y:S08]  /*42390*/  HMMA.1688.F32.TF32 R40, R136, R32.reuse, R200 ;  /* 0x000000208828723c */ /* 0x082ff000000810c8 */
[----:B---3--:R-:W-:Y:S03]  /*423a0*/  HMMA.1688.F32.TF32 R36, R96, R32, R84 ;  /* 0x000000206024723c */ /* 0x008fe60000081054 */
[----:B------:R1:W-:Y:S01]  /*423b0*/  STL.64 [R1+0xba0], R44 ;  /* 0x000ba02c01007387 */ /* 0x0003e20000100a00 */
[----:B------:R-:W-:-:S03]  /*423c0*/  IMAD.MOV.U32 R248, RZ, RZ, R177 ;  /* 0x000000fffff87224 */ /* 0x000fc600078e00b1 */
[----:B------:R3:W-:Y:S01]  /*423d0*/  STL.64 [R1+0xba8], R46 ;  /* 0x000ba82e01007387 */ /* 0x0007e20000100a00 */
[----:B------:R-:W-:Y:S02]  /*423e0*/  IMAD.MOV.U32 R249, RZ, RZ, R25 ;  /* 0x000000fffff97224 */ /* 0x000fe400078e0019 */
[----:B------:R-:W-:-:S05]  /*423f0*/  IMAD.MOV.U32 R250, RZ, RZ, R24 ;  /* 0x000000fffffa7224 */ /* 0x000fca00078e0018 */
[----:B------:R4:W-:Y:S04]  /*42400*/  STL.64 [R1+0xdf0], R40 ;  /* 0x000df02801007387 */ /* 0x0009e80000100a00 */
[----:B------:R1:W-:Y:S04]  /*42410*/  STL.64 [R1+0xdf8], R42 ;  /* 0x000df82a01007387 */ /* 0x0003e80000100a00 */
[----:B------:R-:W2:Y:S04]  /*42420*/  LDL.LU R177, [R1+0x3d84] ;  /* 0x003d840001b17983 */ /* 0x000ea80000300800 */
[----:B------:R1:W-:Y:S04]  /*42430*/  STL.64 [R1+0x10a0], R36 ;  /* 0x0010a02401007387 */ /* 0x0003e80000100a00 */
[----:B------:R1:W-:Y:S04]  /*42440*/  STL.64 [R1+0x10a8], R38 ;  /* 0x0010a82601007387 */ /* 0x0003e80000100a00 */
[----:B------:R-:W2:Y:S04]  /*42450*/  LDL.LU R25, [R1+0x3d80] ;  /* 0x003d800001197983 */ /* 0x000ea80000300800 */
[----:B------:R-:W3:Y:S01]  /*42460*/  LDL.LU R24, [R1+0x3d7c] ;  /* 0x003d7c0001187983 */ /* 0x000ee20000300800 */
[----:B------:R-:W-:-:S03]  /*42470*/  IMAD.MOV.U32 R251, RZ, RZ, R189 ;  /* 0x000000fffffb7224 */ /* 0x000fc600078e00bd */
        /* <DEDUP_REMOVED lines=95> */
[-C--:B----4-:R-:W-:Y:S11]  /*42a70*/  HMMA.1688.F32.TF32 R84, R228, R32.reuse, R84 ;  /* 0x00000020e454723c */ /* 0x090ff60000081054 */
        /* <DEDUP_REMOVED lines=11> */
[----:B-1----:R-:W4:Y:S04]  /*42b30*/  LDL.LU.64 R86, [R1+0x3d30] ;  /* 0x003d300001567983 */ /* 0x002f280000300a00 */
[----:B------:R-:W4:Y:S01]  /*42b40*/  LDL.LU.64 R84, [R1+0x3d28] ;  /* 0x003d280001547983 */ /* 0x000f220000300a00 */
[-C--:B------:R-:W-:Y:S08]  /*42b50*/  HMMA.1688.F32.TF32 R36, R224, R32.reuse, R36 ;  /* 0x00000020e024723c */ /* 0x080ff00000081024 */
[-C--:B------:R-:W-:Y:S08]  /*42b60*/  HMMA.1688.F32.TF32 R204, R220, R32.reuse, R204 ;  /* 0x00000020dccc723c */ /* 0x080ff000000810cc */
[-C--:B------:R-:W-:Y:S07]  /*42b70*/  HMMA.1688.F32.TF32 R40, R216, R32.reuse, R40 ;  /* 0x00000020d828723c */ /* 0x080fee0000081028 */
[----:B------:R-:W-:Y:S04]  /*42b80*/  STL.64 [R1+0x2610], R36 ;  /* 0x0026102401007387 */ /* 0x000fe80000100a00 */
[----:B------:R1:W-:Y:S02]  /*42b90*/  STL.64 [R1+0x2618], R38 ;  /* 0x0026182601007387 */ /* 0x0003e40000100a00 */
[----:B-1----:R-:W-:Y:S02]  /*42ba0*/  HMMA.1688.F32.TF32 R36, R152, R32, R80 ;  /* 0x000000209824723c */ /* 0x002fe40000081050 */
[----:B------:R-:W-:Y:S04]  /*42bb0*/  STL.64 [R1+0x2810], R204 ;  /* 0x002810cc01007387 */ /* 0x000fe80000100a00 */
[----:B------:R-:W-:Y:S04]  /*42bc0*/  STL.64 [R1+0x2818], R206 ;  /* 0x002818ce01007387 */ /* 0x000fe80000100a00 */
[----:B------:R-:W-:Y:S04]  /*42bd0*/  STL.64 [R1+0x2a00], R40 ;  /* 0x002a002801007387 */ /* 0x000fe80000100a00 */
[----:B------:R1:W-:Y:S09]  /*42be0*/  STL.64 [R1+0x2a08], R42 ;  /* 0x002a082a01007387 */ /* 0x0003f20000100a00 */
[----:B------:R-:W-:Y:S01]  /*42bf0*/  STL.64 [R1+0x2af0], R36 ;  /* 0x002af02401007387 */ /* 0x000fe20000100a00 */
[-C--:B-1----:R-:W-:Y:S03]  /*42c00*/  HMMA.1688.F32.TF32 R40, R112, R28.reuse, R44 ;  /* 0x0000001c7028723c */ /* 0x082fe6000008102c */
[----:B------:R1:W-:Y:S05]  /*42c10*/  STL.64 [R1+0x2af8], R38 ;  /* 0x002af82601007387 */ /* 0x0003ea0000100a00 */
        /* <DEDUP_REMOVED lines=15> */
[-C--:B------:R-:W-:Y:S08]  /*42d10*/  HMMA.1688.F32.TF32 R40, R124, R28.reuse, R72 ;  /* 0x0000001c7c28723c */ /* 0x080ff00000081048 */
        /* <DEDUP_REMOVED lines=12> */
[-C--:B------:R-:W-:Y:S08]  /*42de0*/  HMMA.1688.F32.TF32 R40, R96, R28.reuse, R52 ;  /* 0x0000001c6028723c */ /* 0x080ff00000081034 */
[-C--:B------:R-:W-:Y:S01]  /*42df0*/  HMMA.1688.F32.TF32 R36, R236, R28.reuse, R212 ;  /* 0x0000001cec24723c */ /* 0x080fe200000810d4 */
[----:B-1----:R-:W-:Y:S06]  /*42e00*/  STL [R1+0x3a34], R22 ;  /* 0x003a341601007387 */ /* 0x002fec0000100800 */
[----:B------:R-:W-:Y:S04]  /*42e10*/  STL.64 [R1+0xc00], R32 ;  /* 0x000c002001007387 */ /* 0x000fe80000100a00 */
[----:B------:R1:W-:Y:S02]  /*42e20*/  STL.64 [R1+0xc08], R34 ;  /* 0x000c082201007387 */ /* 0x0003e40000100a00 */
[-C--:B-1----:R-:W-:Y:S02]  /*42e30*/  HMMA.1688.F32.TF32 R32, R232, R28.reuse, R60 ;  /* 0x0000001ce820723c */ /* 0x082fe4000008103c */
[----:B------:R-:W-:Y:S04]  /*42e40*/  STL [R1+0x3a30], R23 ;  /* 0x003a301701007387 */ /* 0x000fe80000100800 */
[----:B------:R-:W-:Y:S04]  /*42e50*/  STL.64 [R1+0xe70], R40 ;  /* 0x000e702801007387 */ /* 0x000fe80000100a00 */
[----:B------:R1:W-:Y:S04]  /*42e60*/  STL.64 [R1+0xe78], R42 ;  /* 0x000e782a01007387 */ /* 0x0003e80000100a00 */
[----:B------:R-:W-:Y:S04]  /*42e70*/  STL.64 [R1+0x1130], R36 ;  /* 0x0011302401007387 */ /* 0x000fe80000100a00 */
[----:B------:R4:W-:Y:S01]  /*42e80*/  STL.64 [R1+0x1138], R38 ;  /* 0x0011382601007387 */ /* 0x0009e20000100a00 */
[-C--:B-1----:R-:W-:Y:S04]  /*42e90*/  HMMA.1688.F32.TF32 R40, R228, R28.reuse, R64 ;  /* 0x0000001ce428723c */ /* 0x082fe80000081040 */
[----:B------:R-:W-:Y:S04]  /*42ea0*/  STL.64 [R1+0x13b0], R32 ;  /* 0x0013b02001007387 */ /* 0x000fe80000100a00 */
[----:B------:R1:W-:Y:S01]  /*42eb0*/  STL.64 [R1+0x13b8], R34 ;  /* 0x0013b82201007387 */ /* 0x0003e20000100a00 */
[-C--:B----4-:R-:W-:Y:S08]  /*42ec0*/  HMMA.1688.F32.TF32 R36, R224, R28.reuse, R148 ;  /* 0x0000001ce024723c */ /* 0x090ff00000081094 */
[-C--:B-1----:R-:W-:Y:S06]  /*42ed0*/  HMMA.1688.F32.TF32 R32, R220, R28.reuse, R244 ;  /* 0x0000001cdc20723c */ /* 0x082fec00000810f4 */
[----:B------:R-:W-:Y:S04]  /*42ee0*/  STL.64 [R1+0x2420], R40 ;  /* 0x0024202801007387 */ /* 0x000fe80000100a00 */
[----:B------:R1:W-:Y:S05]  /*42ef0*/  STL.64 [R1+0x2428], R42 ;  /* 0x0024282a01007387 */ /* 0x0003ea0000100a00 */
[----:B------:R-:W-:Y:S04]  /*42f00*/  STL.64 [R1+0x2580], R36 ;  /* 0x0025802401007387 */ /* 0x000fe80000100a00 */
[----:B------:R4:W-:Y:S01]  /*42f10*/  STL.64 [R1+0x2588], R38 ;  /* 0x0025882601007387 */ /* 0x0009e20000100a00 */
[-C--:B-1----:R-:W-:Y:S03]  /*42f20*/  HMMA.1688.F32.TF32 R40, R216, R28.reuse, R144 ;  /* 0x0000001cd828723c */ /* 0x082fe60000081090 */
[----:B------:R-:W-:Y:S04]  /*42f30*/  STL.64 [R1+0x2780], R32 ;  /* 0x0027802001007387 */ /* 0x000fe80000100a00 */
[----:B------:R3:W-:Y:S01]  /*42f40*/  STL.64 [R1+0x2788], R34 ;  /* 0x0027882201007387 */ /* 0x0007e20000100a00 */
[-C--:B----4-:R-:W-:Y:S08]  /*42f50*/  HMMA.1688.F32.TF32 R36, R152, R28.reuse, R248 ;  /* 0x0000001c9824723c */ /* 0x090ff000000810f8 */
[----:B---3--:R-:W-:Y:S08]  /*42f60*/  HMMA.1688.F32.TF32 R32, R156, R28, R200 ;  /* 0x0000001c9c20723c */ /* 0x008ff000000810c8 */
[----:B------:R-:W-:Y:S01]  /*42f70*/  HMMA.1688.F32.TF32 R28, R112, R24, R104 ;  /* 0x00000018701c723c */ /* 0x000fe20000081068 */
[----:B------:R1:W-:Y:S04]  /*42f80*/  STL.64 [R1+0x2980], R40 ;  /* 0x0029802801007387 */ /* 0x0003e80000100a00 */
[----:B------:R3:W-:Y:S04]  /*42f90*/  STL.64 [R1+0x2988], R42 ;  /* 0x0029882a01007387 */ /* 0x0007e80000100a00 */
[----:B------:R-:W-:Y:S04]  /*42fa0*/  STL.64 [R1+0x2a80], R36 ;  /* 0x002a802401007387 */ /* 0x000fe80000100a00 */
[----:B------:R-:W-:Y:S04]  /*42fb0*/  STL.64 [R1+0x2a88], R38 ;  /* 0x002a882601007387 */ /* 0x000fe80000100a00 */
[----:B------:R-:W4:Y:S04]  /*42fc0*/  LDL.LU R248, [R1+0x1470] ;  /* 0x0014700001f87983 */ /* 0x000f280000300800 */
[----:B------:R1:W-:Y:S04]  /*42fd0*/  STL.64 [R1+0x2b60], R32 ;  /* 0x002b602001007387 */ /* 0x0003e80000100a00 */
[----:B------:R1:W-:Y:S04]  /*42fe0*/  STL.64 [R1+0x2b68], R34 ;  /* 0x002b682201007387 */ /* 0x0003e80000100a00 */
[----:B------:R-:W-:Y:S04]  /*42ff0*/  STL.64 [R1+0x8f0], R28 ;  /* 0x0008f01c01007387 */ /* 0x000fe80000100a00 */
[----:B------:R1:W-:Y:S04]  /*43000*/  STL.64 [R1+0x8f8], R30 ;  /* 0x0008f81e01007387 */ /* 0x0003e80000100a00 */
[----:B------:R-:W4:Y:S04]  /*43010*/  LDL.LU R249, [R1+0x1474] ;  /* 0x0014740001f97983 */ /* 0x000f280000300800 */
[----:B------:R-:W4:Y:S04]  /*43020*/  LDL.LU R250, [R1+0x1478] ;  /* 0x0014780001fa7983 */ /* 0x000f280000300800 */
        /* <DEDUP_REMOVED lines=25> */
[----:B------:R-:W2:Y:S01]  /*431c0*/  LDL.LU R2, [R1+0x3cfc] ;  /* 0x003cfc0001027983 */ /* 0x000ea20000300800 */
[----:B------:R-:W-:-:S03]  /*431d0*/  IMAD.MOV.U32 R55, RZ, RZ, R0 ;  /* 0x000000ffff377224 */ /* 0x000fc600078e0000 */
[----:B------:R-:W2:Y:S04]  /*431e0*/  LDL.LU R0, [R1+0x3cf8] ;  /* 0x003cf80001007983 */ /* 0x000ea80000300800 */
[----:B------:R-:W3:Y:S04]  /*431f0*/  LDL.LU R72, [R1+0x4e0] ;  /* 0x0004e00001487983 */ /* 0x000ee80000300800 */
[----:B------:R-:W3:Y:S04]  /*43200*/  LDL.LU R73, [R1+0x4e4] ;  /* 0x0004e40001497983 */ /* 0x000ee80000300800 */
[----:B------:R-:W3:Y:S04]  /*43210*/  LDL.LU R74, [R1+0x4e8] ;  /* 0x0004e800014a7983 */ /* 0x000ee80000300800 */
[----:B------:R-:W3:Y:S04]  /*43220*/  LDL.LU R75, [R1+0x4ec] ;  /* 0x0004ec00014b7983 */ /* 0x000ee80000300800 */
[----:B------:R-:W3:Y:S01]  /*43230*/  LDL.LU R76, [R1+0x580] ;  /* 0x00058000014c7983 */ /* 0x000ee20000300800 */
[----:B--2---:R-:W-:-:S03]  /*43240*/  IMAD.MOV.U32 R77, RZ, RZ, R0 ;  /* 0x000000ffff4d7224 */ /* 0x004fc600078e0000 */
        /* <DEDUP_REMOVED lines=36> */
[----:B----4-:R-:W-:Y:S02]  /*43490*/  IMAD.MOV.U32 R57, RZ, RZ, R252 ;  /* 0x000000ffff397224 */ /* 0x010fe400078e00fc */
[----:B---3--:R-:W-:Y:S02]  /*434a0*/  IMAD.MOV.U32 R58, RZ, RZ, R17 ;  /* 0x000000ffff3a7224 */ /* 0x008fe400078e0011 */
[----:B------:R-:W-:Y:S02]  /*434b0*/  IMAD.MOV.U32 R59, RZ, RZ, R16 ;  /* 0x000000ffff3b7224 */ /* 0x000fe400078e0010 */
[----:B--2---:R-:W-:Y:S02]  /*434c0*/  IMAD.MOV.U32 R47, RZ, RZ, R0 ;  /* 0x000000ffff2f7224 */ /* 0x004fe400078e0000 */
[----:B------:R-:W2:Y:S04]  /*434d0*/  LDL.LU R0, [R1+0x3cec] ;  /* 0x003cec0001007983 */ /* 0x000ea80000300800 */
        /* <DEDUP_REMOVED lines=19> */
[-C--:B------:R-:W-:Y:S08]  /*43610*/  HMMA.1688.F32.TF32 R200, R116, R24.reuse, R32 ;  /* 0x0000001874c8723c */ /* 0x080ff00000081020 */
        /* <DEDUP_REMOVED lines=8> */
[----:B------:R1:W-:Y:S02]  /*436a0*/  STL.64 [R1+0x948], R30 ;  /* 0x0009481e01007387 */ /* 0x0003e40000100a00 */
[-C--:B-1----:R-:W-:Y:S08]  /*436b0*/  HMMA.1688.F32.TF32 R32, R132, R24.reuse, R40 ;  /* 0x000000188420723c */ /* 0x082ff00000081028 */
[-C--:B------:R-:W-:Y:S01]  /*436c0*/  HMMA.1688.F32.TF32 R28, R136, R24.reuse, R80 ;  /* 0x00000018881c723c */ /* 0x080fe20000081050 */
[----:B------:R-:W-:Y:S04]  /*436d0*/  STL.64 [R1+0x950], R36 ;  /* 0x0009502401007387 */ /* 0x000fe80000100a00 */
[----:B------:R1:W-:Y:S10]  /*436e0*/  STL.64 [R1+0x958], R38 ;  /* 0x0009582601007387 */ /* 0x0003f40000100a00 */
[----:B------:R-:W-:Y:S01]  /*436f0*/  STL.64 [R1+0x960], R32 ;  /* 0x0009602001007387 */ /* 0x000fe20000100a00 */
[-C--:B-1----:R-:W-:Y:S03]  /*43700*/  HMMA.1688.F32.TF32 R36, R96, R24.reuse, R44 ;  /* 0x000000186024723c */ /* 0x082fe6000008102c */
[----:B------:R1:W-:Y:S04]  /*43710*/  STL.64 [R1+0x968], R34 ;  /* 0x0009682201007387 */ /* 0x0003e80000100a00 */
[----:B------:R-:W-:Y:S04]  /*43720*/  STL.64 [R1+0xb30], R28 ;  /* 0x000b301c01007387 */ /* 0x000fe80000100a00 */
[----:B------:R1:W-:Y:S02]  /*43730*/  STL.64 [R1+0xb38], R30 ;  /* 0x000b381e01007387 */ /* 0x0003e40000100a00 */
[-C--:B-1----:R-:W-:Y:S08]  /*43740*/  HMMA.1688.F32.TF32 R32, R236, R24.reuse, R208 ;  /* 0x00000018ec20723c */ /* 0x082ff000000810d0 */
[-C--:B------:R-:W-:Y:S02]  /*43750*/  HMMA.1688.F32.TF32 R28, R232, R24.reuse, R76 ;  /* 0x00000018e81c723c */ /* 0x080fe4000008104c */
[----:B------:R-:W-:Y:S04]  /*43760*/  STL.64 [R1+0xd60], R36 ;  /* 0x000d602401007387 */ /* 0x000fe80000100a00 */
[----:B------:R1:W-:Y:S09]  /*43770*/  STL.64 [R1+0xd68], R38 ;  /* 0x000d682601007387 */ /* 0x0003f20000100a00 */
        /* <DEDUP_REMOVED lines=15> */
[----:B------:R-:W-:Y:S02]  /*43870*/  HMMA.1688.F32.TF32 R28, R156, R24, R88 ;  /* 0x000000189c1c723c */ /* 0x000fe40000081058 */
[----:B------:R-:W-:Y:S04]  /*43880*/  STL.64 [R1+0x2820], R36 ;  /* 0x0028202401007387 */ /* 0x000fe80000100a00 */
[----:B------:R-:W-:Y:S09]  /*43890*/  STL.64 [R1+0x2828], R38 ;  /* 0x0028282601007387 */ /* 0x000ff20000100a00 */
[----:B------:R-:W-:Y:S04]  /*438a0*/  STL.64 [R1+0x2a10], R32 ;  /* 0x002a102001007387 */ /* 0x000fe80000100a00 */
[----:B------:R1:W-:Y:S04]  /*438b0*/  STL.64 [R1+0x2a18], R34 ;  /* 0x002a182201007387 */ /* 0x0003e80000100a00 */
[----:B------:R1:W-:Y:S01]  /*438c0*/  STL [R1+0x2b00], R28 ;  /* 0x002b001c01007387 */ /* 0x0003e20000100800 */
[----:B--2---:R-:W-:-:S02]  /*438d0*/  IMAD.MOV.U32 R107, RZ, RZ, R0 ;  /* 0x000000ffff6b7224 */ /* 0x004fc400078e0000 */
[----:B------:R-:W-:Y:S02]  /*438e0*/  IMAD.MOV.U32 R0, RZ, RZ, R29 ;  /* 0x000000ffff007224 */ /* 0x000fe400078e001d */
[----:B---3--:R-:W-:Y:S02]  /*438f0*/  IMAD.MOV.U32 R106, RZ, RZ, R2 ;  /* 0x000000ffff6a7224 */ /* 0x008fe400078e0002 */
[----:B------:R-:W-:Y:S02]  /*43900*/  IMAD.MOV.U32 R2, RZ, RZ, R30 ;  /* 0x000000ffff027224 */ /* 0x000fe400078e001e */
[----:B----4-:R-:W-:Y:S02]  /*43910*/  IMAD.MOV.U32 R105, RZ, RZ, R252 ;  /* 0x000000ffff697224 */ /* 0x010fe400078e00fc */
[----:B------:R-:W-:-:S05]  /*43920*/  IMAD.MOV.U32 R252, RZ, RZ, R31 ;  /* 0x000000fffffc7224 */ /* 0x000fca00078e001f */
[----:B------:R-:W-:Y:S01]  /*43930*/  STL [R1+0x368c], R252 ;  /* 0x00368cfc01007387 */ /* 0x000fe20000100800 */
[-C--:B------:R-:W-:Y:S08]  /*43940*/  HMMA.1688.F32.TF32 R24, R120, R20.reuse, R244 ;  /* 0x000000147818723c */ /* 0x080ff000000810f4 */
[-C--:B-1----:R-:W-:Y:S08]  /*43950*/  HMMA.1688.F32.TF32 R32, R112, R20.reuse, R64 ;  /* 0x000000147020723c */ /* 0x082ff00000081040 */
[-C--:B------:R-:W-:Y:S01]  /*43960*/  HMMA.1688.F32.TF32 R28, R116, R20.reuse, R148 ;  /* 0x00000014741c723c */ /* 0x080fe20000081094 */
        /* <DEDUP_REMOVED lines=20> */
[----:B-1----:R-:W-:Y:S02]  /*43ab0*/  HMMA.1688.F32.TF32 R24, R136, R20, R104 ;  /* 0x000000148818723c */ /* 0x002fe40000081068 */
[----:B------:R-:W-:Y:S05]  /*43ac0*/  STL [R1+0x3a38], R19 ;  /* 0x003a381301007387 */ /* 0x000fea0000100800 */
[----:B------:R-:W-:-:S02]  /*43ad0*/  IMAD.MOV.U32 R104, RZ, RZ, R172 ;  /* 0x000000ffff687224 */ /* 0x000fc400078e00ac */
[----:B------:R-:W2:Y:S01]  /*43ae0*/  LDL.LU R172, [R1+0x3cd8] ;  /* 0x003cd80001ac7983 */ /* 0x000ea20000300800 */
[----:B------:R-:W-:Y:S02]  /*43af0*/  IMAD.MOV.U32 R105, RZ, RZ, R173 ;  /* 0x000000ffff697224 */ /* 0x000fe400078e00ad */
[----:B------:R-:W-:Y:S02]  /*43b00*/  IMAD.MOV.U32 R106, RZ, RZ, R8 ;  /* 0x000000ffff6a7224 */ /* 0x000fe400078e0008 */
[----:B------:R-:W-:-:S09]  /*43b10*/  IMAD.MOV.U32 R107, RZ, RZ, R9 ;  /* 0x000000ffff6b7224 */ /* 0x000fd200078e0009 */
[----:B------:R-:W-:Y:S04]  /*43b20*/  STL.64 [R1+0x9a0], R24 ;  /* 0x0009a01801007387 */ /* 0x000fe80000100a00 */
[----:B------:R1:W-:Y:S04]  /*43b30*/  STL.64 [R1+0x9a8], R26 ;  /* 0x0009a81a01007387 */ /* 0x0003e80000100a00 */
        /* <DEDUP_REMOVED lines=59> */
[----:B------:R-:W3:Y:S04]  /*43ef0*/  LDL.LU R88, [R1+0xa70] ;  /* 0x000a700001587983 */ /* 0x000ee80000300800 */
[----:B------:R-:W3:Y:S04]  /*43f00*/  LDL.LU R89, [R1+0xa74] ;  /* 0x000a740001597983 */ /* 0x000ee80000300800 */
[----:B------:R-:W3:Y:S04]  /*43f10*/  LDL.LU R90, [R1+0xa78] ;  /* 0x000a7800015a7983 */ /* 0x000ee80000300800 */
[----:B------:R-:W3:Y:S01]  /*43f20*/  LDL.LU R91, [R1+0xa7c] ;  /* 0x000a7c00015b7983 */ /* 0x000ee20000300800 */
        /* <DEDUP_REMOVED lines=30> */
[----:B-1----:R-:W-:Y:S01]  /*44110*/  HMMA.1688.F32.TF32 R24, R232, R20, R200 ;  /* 0x00000014e818723c */ /* 0x002fe200000810c8 */
[----:B------:R-:W-:-:S02]  /*44120*/  IMAD.MOV.U32 R190, RZ, RZ, R177 ;  /* 0x000000ffffbe7224 */ /* 0x000fc400078e00b1 */
[----:B------:R-:W-:Y:S05]  /*44130*/  LDSM.16.M88.4 R200, [R241+0x2a800] ;  /* 0x02a80000f1c8783b */ /* 0x000fea0000000200 */
[-C--:B--2---:R-:W-:Y:S08]  /*44140*/  HMMA.1688.F32.TF32 R28, R236, R20.reuse, R28 ;  /* 0x00000014ec1c723c */ /* 0x084ff0000008101c */
[----:B---3--:R-:W-:Y:S01]  /*44150*/  HMMA.1688.F32.TF32 R88, R96, R20, R88 ;  /* 0x000000146058723c */ /* 0x008fe20000081058 */
[----:B----4-:R-:W-:-:S02]  /*44160*/  IMAD.MOV.U32 R147, RZ, RZ, R12 ;  /* 0x000000ffff937224 */ /* 0x010fc400078e000c */
[----:B------:R-:W-:Y:S02]  /*44170*/  IMAD.MOV.U32 R146, RZ, RZ, R13 ;  /* 0x000000ffff927224 */ /* 0x000fe400078e000d */
[----:B------:R-:W1:Y:S03]  /*44180*/  LDSM.16.M88.4 R12, [R241+0x27800] ;  /* 0x02780000f10c783b */ /* 0x000e660000000200 */
[-C--:B------:R-:W-:Y:S01]  /*44190*/  HMMA.1688.F32.TF32 R32, R228, R20.reuse, R32 ;  /* 0x00000014e420723c */ /* 0x080fe20000081020 */
[----:B-1----:R-:W-:Y:S04]  /*441a0*/  STL [R1+0x3a44], R14 ;  /* 0x003a440e01007387 */ /* 0x002fe80000100800 */
[----:B------:R-:W-:Y:S10]  /*441b0*/  STL [R1+0x3a40], R15 ;  /* 0x003a400f01007387 */ /* 0x000ff40000100800 */
        /* <DEDUP_REMOVED lines=10> */
[----:B------:R-:W-:Y:S04]  /*44260*/  STL.64 [R1+0x2430], R28 ;  /* 0x0024301c01007387 */ /* 0x000fe80000100a00 */
[----:B------:R2:W-:Y:S01]  /*44270*/  STL.64 [R1+0x2438], R30 ;  /* 0x0024381e01007387 */ /* 0x0005e20000100a00 */
[-C--:B-1----:R-:W-:Y:S03]  /*44280*/  HMMA.1688.F32.TF32 R32, R216, R20.reuse, R204 ;  /* 0x00000014d820723c */ /* 0x082fe600000810cc */
[----:B------:R-:W-:Y:S04]  /*44290*/  STL.64 [R1+0x25a0], R24 ;  /* 0x0025a01801007387 */ /* 0x000fe80000100a00 */
[----:B------:R1:W-:Y:S01]  /*442a0*/  STL.64 [R1+0x25a8], R26 ;  /* 0x0025a81a01007387 */ /* 0x0003e20000100a00 */
[----:B--2---:R-:W-:Y:S01]  /*442b0*/  HMMA.1688.F32.TF32 R28, R152, R20, R40 ;  /* 0x00000014981c723c */ /* 0x004fe20000081028 */
[----:B------:R-:W-:-:S02]  /*442c0*/  IMAD.MOV.U32 R191, RZ, RZ, R176 ;  /* 0x000000ffffbf7224 */ /* 0x000fc400078e00b0 */
[----:B------:R-:W-:Y:S05]  /*442d0*/  LDSM.16.M88.4 R204, [R241+0x2a000] ;  /* 0x02a00000f1cc783b */ /* 0x000fea0000000200 */
[----:B-1----:R-:W-:Y:S01]  /*442e0*/  HMMA.1688.F32.TF32 R24, R156, R20, R196 ;  /* 0x000000149c18723c */ /* 0x002fe200000810c4 */
[----:B------:R-:W-:Y:S01]  /*442f0*/  IMAD.MOV.U32 R194, RZ, RZ, R164 ;  /* 0x000000ffffc27224 */ /* 0x000fe200078e00a4 */
[----:B------:R-:W-:Y:S06]  /*44300*/  LDSM.16.M88.4 R196, [R241+0x2b000] ;  /* 0x02b00000f1c4783b */ /* 0x000fec0000000200 */
[----:B------:R-:W-:Y:S01]  /*44310*/  HMMA.1688.F32.TF32 R20, R112, R16, R80 ;  /* 0x000000107014723c */ /* 0x000fe20000081050 */
[----:B------:R-:W-:Y:S04]  /*44320*/  STL.64 [R1+0x2790], R32 ;  /* 0x0027902001007387 */ /* 0x000fe80000100a00 */
[----:B------:R-:W-:Y:S04]  /*44330*/  STL.64 [R1+0x2798], R34 ;  /* 0x0027982201007387 */ /* 0x000fe80000100a00 */
[----:B------:R-:W-:Y:S04]  /*44340*/  STL.64 [R1+0x2990], R28 ;  /* 0x0029901c01007387 */ /* 0x000fe80000100a00 */
[----:B------:R1:W-:Y:S03]  /*44350*/  STL.64 [R1+0x2998], R30 ;  /* 0x0029981e01007387 */ /* 0x0003e60000100a00 */
[----:B------:R-:W-:-:S02]  /*44360*/  IMAD.MOV.U32 R252, RZ, RZ, R25 ;  /* 0x000000fffffc7224 */ /* 0x000fc400078e0019 */
[----:B------:R-:W-:Y:S02]  /*44370*/  IMAD.MOV.U32 R2, RZ, RZ, R26 ;  /* 0x000000ffff027224 */ /* 0x000fe400078e001a */
[----:B------:R-:W-:Y:S01]  /*44380*/  IMAD.MOV.U32 R0, RZ, RZ, R27 ;  /* 0x000000ffff007224 */ /* 0x000fe200078e001b */
[----:B------:R2:W-:Y:S04]  /*44390*/  STL [R1+0x2a90], R24 ;  /* 0x002a901801007387 */ /* 0x0005e80000100800 */
[----:B------:R-:W-:Y:S01]  /*443a0*/  STL [R1+0x3698], R252 ;  /* 0x003698fc01007387 */ /* 0x000fe20000100800 */
[-C--:B-1----:R-:W-:Y:S03]  /*443b0*/  HMMA.1688.F32.TF32 R28, R116, R16.reuse, R44 ;  /* 0x00000010741c723c */ /* 0x082fe6000008102c */
[----:B------:R-:W-:Y:S04]  /*443c0*/  STL [R1+0x3694], R2 ;  /* 0x0036940201007387 */ /* 0x000fe80000100800 */
[----:B------:R-:W-:Y:S01]  /*443d0*/  STL [R1+0x3690], R0 ;  /* 0x0036900001007387 */ /* 0x000fe20000100800 */
[-C--:B--2---:R-:W-:Y:S03]  /*443e0*/  HMMA.1688.F32.TF32 R24, R120, R16.reuse, R208 ;  /* 0x000000107818723c */ /* 0x084fe600000810d0 */
[----:B------:R-:W-:Y:S04]  /*443f0*/  STL.64 [R1+0x7f0], R20 ;  /* 0x0007f01401007387 */ /* 0x000fe80000100a00 */
[----:B------:R1:W-:Y:S02]  /*44400*/  STL.64 [R1+0x7f8], R22 ;  /* 0x0007f81601007387 */ /* 0x0003e40000100a00 */
[-C--:B-1----:R-:W-:Y:S06]  /*44410*/  HMMA.1688.F32.TF32 R20, R124, R16.reuse, R76 ;  /* 0x000000107c14723c */ /* 0x082fec000008104c */
[----:B------:R-:W-:Y:S04]  /*44420*/  STL.64 [R1+0x800], R28 ;  /* 0x0008001c01007387 */ /* 0x000fe80000100a00 */
[----:B------:R1:W-:Y:S04]  /*44430*/  STL.64 [R1+0x808], R30 ;  /* 0x0008081e01007387 */ /* 0x0003e80000100a00 */
[----:B------:R-:W-:Y:S04]  /*44440*/  STL.64 [R1+0x810], R24 ;  /* 0x0008101801007387 */ /* 0x000fe80000100a00 */
[----:B------:R2:W-:Y:S01]  /*44450*/  STL.64 [R1+0x818], R26 ;  /* 0x0008181a01007387 */ /* 0x0005e20000100a00 */
[-C--:B-1----:R-:W-:Y:S04]  /*44460*/  HMMA.1688.F32.TF32 R28, R128, R16.reuse, R72 ;  /* 0x00000010801c723c */ /* 0x082fe80000081048 */
[----:B------:R-:W-:Y:S04]  /*44470*/  STL.64 [R1+0x820], R20 ;  /* 0x0008201401007387 */ /* 0x000fe80000100a00 */
        /* <DEDUP_REMOVED lines=30> */
[----:B------:R-:W-:Y:S01]  /*44660*/  STL.64 [R1+0x2640], R28 ;  /* 0x0026401c01007387 */ /* 0x000fe20000100a00 */
[----:B------:R-:W-:-:S03]  /*44670*/  IMAD.MOV.U32 R144, RZ, RZ, R5 ;  /* 0x000000ffff907224 */ /* 0x000fc600078e0005 */
[----:B------:R-:W-:Y:S04]  /*44680*/  STL.64 [R1+0x2648], R30 ;  /* 0x0026481e01007387 */ /* 0x000fe80000100a00 */
[----:B------:R-:W-:Y:S04]  /*44690*/  STL.64 [R1+0x2830], R24 ;  /* 0x0028301801007387 */ /* 0x000fe80000100a00 */
[----:B------:R-:W-:Y:S04]  /*446a0*/  STL.64 [R1+0x2838], R26 ;  /* 0x0028381a01007387 */ /* 0x000fe80000100a00 */
[----:B------:R1:W-:Y:S04]  /*446b0*/  STL.64 [R1+0x2a28], R22 ;  /* 0x002a281601007387 */ /* 0x0003e80000100a00 */
[----:B------:R-:W2:Y:S01]  /*446c0*/  LDL.LU R5, [R1+0x3cb8] ;  /* 0x003cb80001057983 */ /* 0x000ea20000300800 */
[----:B------:R-:W-:-:S02]  /*446d0*/  IMAD.MOV.U32 R145, RZ, RZ, R9 ;  /* 0x000000ffff917224 */ /* 0x000fc400078e0009 */
[----:B------:R-:W-:Y:S01]  /*446e0*/  IMAD.MOV.U32 R146, RZ, RZ, R8 ;  /* 0x000000ffff927224 */ /* 0x000fe200078e0008 */
        /* <DEDUP_REMOVED lines=11> */
[----:B------:R-:W4:Y:S04]  /*447a0*/  LDL.LU R8, [R1+0x3ca0] ;  /* 0x003ca00001087983 */ /* 0x000f280000300800 */
[----:B------:R-:W4:Y:S04]  /*447b0*/  LDL.LU R149, [R1+0x5e4] ;  /* 0x0005e40001957983 */ /* 0x000f280000300800 */
[----:B------:R-:W4:Y:S01]  /*447c0*/  LDL.LU R150, [R1+0x5e8] ;  /* 0x0005e80001967983 */ /* 0x000f220000300800 */
[----:B------:R-:W-:-:S03]  /*447d0*/  IMAD.MOV.U32 R151, RZ, RZ, R4 ;  /* 0x000000ffff977224 */ /* 0x000fc600078e0004 */
[----:B------:R-:W4:Y:S01]  /*447e0*/  LDL.LU R4, [R1+0x3c9c] ;  /* 0x003c9c0001047983 */ /* 0x000f220000300800 */
[----:B--2---:R-:W-:-:S03]  /*447f0*/  IMAD.MOV.U32 R60, RZ, RZ, R5 ;  /* 0x000000ffff3c7224 */ /* 0x004fc600078e0005 */
[----:B------:R-:W2:Y:S01]  /*44800*/  LDL.LU R5, [R1+0x3c98] ;  /* 0x003c980001057983 */ /* 0x000ea20000300800 */
[----:B---3--:R-:W-:-:S03]  /*44810*/  IMAD.MOV.U32 R61, RZ, RZ, R9 ;  /* 0x000000ffff3d7224 */ /* 0x008fc600078e0009 */
[----:B------:R-:W3:Y:S01]  /*44820*/  LDL.LU R9, [R1+0x3c94] ;  /* 0x003c940001097983 */ /* 0x000ee20000300800 */
[----:B----4-:R-:W-:-:S03]  /*44830*/  IMAD.MOV.U32 R62, RZ, RZ, R8 ;  /* 0x000000ffff3e7224 */ /* 0x010fc600078e0008 */
[----:B------:R-:W3:Y:S04]  /*44840*/  LDL.LU R8, [R1+0x3c90] ;  /* 0x003c900001087983 */ /* 0x000ee80000300800 */
[----:B------:R-:W4:Y:S04]  /*44850*/  LDL.LU R63, [R1+0x63c] ;  /* 0x00063c00013f7983 */ /* 0x000f280000300800 */
[----:B------:R-:W3:Y:S01]  /*44860*/  LDL.LU R212, [R1+0xa60] ;  /* 0x000a600001d47983 */ /* 0x000ee20000300800 */
[----:B------:R-:W-:-:S03]  /*44870*/  IMAD.MOV.U32 R215, RZ, RZ, R4 ;  /* 0x000000ffffd77224 */ /* 0x000fc600078e0004 */
[----:B------:R-:W3:Y:S01]  /*44880*/  LDL.LU R213, [R1+0xa64] ;  /* 0x000a640001d57983 */ /* 0x000ee20000300800 */
[----:B------:R-:W-:Y:S02]  /*44890*/  IMAD.MOV.U32 R248, RZ, RZ, R169 ;  /* 0x000000fffff87224 */ /* 0x000fe400078e00a9 */
[----:B------:R-:W-:Y:S02]  /*448a0*/  IMAD.MOV.U32 R249, RZ, RZ, R168 ;  /* 0x000000fffff97224 */ /* 0x000fe400078e00a8 */
[----:B--2---:R-:W-:Y:S02]  /*448b0*/  IMAD.MOV.U32 R214, RZ, RZ, R5 ;  /* 0x000000ffffd67224 */ /* 0x004fe400078e0005 */
[----:B------:R-:W2:Y:S04]  /*448c0*/  LDL.LU R5, [R1+0x3c8c] ;  /* 0x003c8c0001057983 */ /* 0x000ea80000300800 */
        /* <DEDUP_REMOVED lines=41> */
[----:B------:R-:W-:Y:S04]  /*44b60*/  STL [R1+0x36a4], R2 ;  /* 0x0036a40201007387 */ /* 0x000fe80000100800 */
[----:B------:R-:W-:Y:S01]  /*44b70*/  STL [R1+0x36a0], R0 ;  /* 0x0036a00001007387 */ /* 0x000fe20000100800 */
[-C--:B--2---:R-:W-:Y:S11]  /*44b80*/  HMMA.1688.F32.TF32 R16, R112, R12.reuse, R104 ;  /* 0x0000000c7010723c */ /* 0x084ff60000081068 */
[----:B------:R-:W-:Y:S11]  /*44b90*/  @!UPT UIADD3 URZ, URZ, URZ, URZ ;  /* 0x0000003f3f3ff290 */ /* 0x000ff6000fffe03f */
[----:B------:R-:W-:Y:S01]  /*44ba0*/  @!UPT UIADD3 URZ, URZ, URZ, URZ ;  /* 0x0000003f3f3ff290 */ /* 0x000fe2000fffe03f */
[----:B------:R3:W-:Y:S01]  /*44bb0*/  STL.64 [R1+0x780], R16 ;  /* 0x0007801001007387 */ /* 0x0007e20000100a00 */
[----:B------:R-:W-:Y:S02]  /*44bc0*/  IMAD.MOV.U32 R14, RZ, RZ, R18 ;  /* 0x000000ffff0e7224 */ /* 0x000fe400078e0012 */
[----:B------:R-:W-:Y:S01]  /*44bd0*/  IMAD.MOV.U32 R15, RZ, RZ, R19 ;  /* 0x000000ffff0f7224 */ /* 0x000fe200078e0013 */
[----:B------:R-:W2:Y:S04]  /*44be0*/  LDL.LU R104, [R1+0x2320] ;  /* 0x0023200001687983 */ /* 0x000ea80000300800 */
[----:B------:R-:W2:Y:S01]  /*44bf0*/  LDL.LU R105, [R1+0x2324] ;  /* 0x0023240001697983 */ /* 0x000ea20000300800 */
[-C--:B-1----:R-:W-:Y:S03]  /*44c00*/  HMMA.1688.F32.TF32 R20, R116, R12.reuse, R208 ;  /* 0x0000000c7414723c */ /* 0x082fe600000810d0 */
[----:B------:R-:W2:Y:S04]  /*44c10*/  LDL.LU R106, [R1+0x2328] ;  /* 0x00232800016a7983 */ /* 0x000ea80000300800 */
[----:B------:R-:W2:Y:S01]  /*44c20*/  LDL.LU R107, [R1+0x232c] ;  /* 0x00232c00016b7983 */ /* 0x000ea20000300800 */
[-C--:B---3--:R-:W-:Y:S03]  /*44c30*/  HMMA.1688.F32.TF32 R16, R120, R12.reuse, R76 ;  /* 0x0000000c7810723c */ /* 0x088fe6000008104c */
[----:B------:R-:W-:Y:S04]  /*44c40*/  STL [R1+0x3a4c], R15 ;  /* 0x003a4c0f01007387 */ /* 0x000fe80000100800 */
[----:B------:R-:W-:Y:S08]  /*44c50*/  STL [R1+0x3a48], R14 ;  /* 0x003a480e01007387 */ /* 0x000ff00000100800 */
[----:B------:R-:W-:Y:S04]  /*44c60*/  STL.64 [R1+0x790], R20 ;  /* 0x0007901401007387 */ /* 0x000fe80000100a00 */
[----:B------:R-:W-:Y:S04]  /*44c70*/  STL.64 [R1+0x798], R22 ;  /* 0x0007981601007387 */ /* 0x000fe80000100a00 */
[----:B------:R-:W-:Y:S04]  /*44c80*/  STL.64 [R1+0x7a0], R16 ;  /* 0x0007a01001007387 */ /* 0x000fe80000100a00 */
[----:B------:R1:W-:Y:S02]  /*44c90*/  STL.64 [R1+0x7a8], R18 ;  /* 0x0007a81201007387 */ /* 0x0003e40000100a00 */
[-C--:B-1----:R-:W-:Y:S02]  /*44ca0*/  HMMA.1688.F32.TF32 R16, R132, R12.reuse, R8 ;  /* 0x0000000c8410723c */ /* 0x082fe40000081008 */
[----:B------:R-:W1:Y:S06]  /*44cb0*/  LDSM.16.M88.4 R8, [R241+0x28000] ;  /* 0x02800000f108783b */ /* 0x000e6c0000000200 */
[-C--:B------:R-:W-:Y:S08]  /*44cc0*/  HMMA.1688.F32.TF32 R24, R124, R12.reuse, R72 ;  /* 0x0000000c7c18723c */ /* 0x080ff00000081048 */
[-C--:B----4-:R-:W-:Y:S11]  /*44cd0*/  HMMA.1688.F32.TF32 R20, R128, R12.reuse, R56 ;  /* 0x0000000c8014723c */ /* 0x090ff60000081038 */
        /* <DEDUP_REMOVED lines=25> */
[-C--:B---3--:R-:W-:Y:S08]  /*44e70*/  HMMA.1688.F32.TF32 R20, R224, R12.reuse, R148 ;  /* 0x0000000ce014723c */ /* 0x088ff00000081094 */
[-C--:B-1----:R-:W-:Y:S06]  /*44e80*/  HMMA.1688.F32.TF32 R16, R220, R12.reuse, R244 ;  /* 0x0000000cdc10723c */ /* 0x082fec00000810f4 */
[----:B------:R-:W-:Y:S04]  /*44e90*/  STL.64 [R1+0x10f0], R24 ;  /* 0x0010f01801007387 */ /* 0x000fe80000100a00 */
[----:B------:R1:W-:Y:S05]  /*44ea0*/  STL.64 [R1+0x10f8], R26 ;  /* 0x0010f81a01007387 */ /* 0x0003ea0000100a00 */
[----:B------:R-:W-:Y:S04]  /*44eb0*/  STL.64 [R1+0x1380], R20 ;  /* 0x0013801401007387 */ /* 0x000fe80000100a00 */
[----:B------:R3:W-:Y:S04]  /*44ec0*/  STL.64 [R1+0x1388], R22 ;  /* 0x0013881601007387 */ /* 0x0007e80000100a00 */
[----:B------:R-:W-:Y:S01]  /*44ed0*/  STL.64 [R1+0x2440], R16 ;  /* 0x0024401001007387 */ /* 0x000fe20000100a00 */
[-C--:B-1----:R-:W-:Y:S03]  /*44ee0*/  HMMA.1688.F32.TF32 R24, R216, R12.reuse, R144 ;  /* 0x0000000cd818723c */ /* 0x082fe60000081090 */
[----:B------:R1:W-:Y:S05]  /*44ef0*/  STL.64 [R1+0x2448], R18 ;  /* 0x0024481201007387 */ /* 0x0003ea0000100a00 */
[-C--:B---3--:R-:W-:Y:S08]  /*44f00*/  HMMA.1688.F32.TF32 R20, R152, R12.reuse, R248 ;  /* 0x0000000c9814723c */ /* 0x088ff000000810f8 */
[----:B-1----:R-:W-:Y:S07]  /*44f10*/  HMMA.1688.F32.TF32 R16, R156, R12, R140 ;  /* 0x0000000c9c10723c */ /* 0x002fee000008108c */
[----:B------:R-:W-:Y:S04]  /*44f20*/  STL.64 [R1+0x25b0], R24 ;  /* 0x0025b01801007387 */ /* 0x000fe80000100a00 */
[----:B------:R-:W-:Y:S04]  /*44f30*/  STL.64 [R1+0x25b8], R26 ;  /* 0x0025b81a01007387 */ /* 0x000fe80000100a00 */
[----:B------:R-:W-:Y:S04]  /*44f40*/  STL.64 [R1+0x27a0], R20 ;  /* 0x0027a01401007387 */ /* 0x000fe80000100a00 */
[----:B------:R-:W-:Y:S05]  /*44f50*/  STL.64 [R1+0x27a8], R22 ;  /* 0x0027a81601007387 */ /* 0x000fea0000100a00 */
[----:B------:R-:W-:-:S02]  /*44f60*/  IMAD.MOV.U32 R69, RZ, RZ, R17 ;  /* 0x000000ffff457224 */ /* 0x000fc400078e0011 */
[----:B------:R-:W-:Y:S01]  /*44f70*/  IMAD.MOV.U32 R68, RZ, RZ, R16 ;  /* 0x000000ffff447224 */ /* 0x000fe200078e0010 */
[----:B------:R2:W-:Y:S01]  /*44f80*/  STL [R1+0x29a8], R18 ;  /* 0x0029a81201007387 */ /* 0x0005e20000100800 */
[----:B------:R-:W-:-:S03]  /*44f90*/  IMAD.MOV.U32 R252, RZ, RZ, R19 ;  /* 0x000000fffffc7224 */ /* 0x000fc600078e0013 */
[----:B------:R-:W-:Y:S01]  /*44fa0*/  STL [R1+0x36b0], R69 ;  /* 0x0036b04501007387 */ /* 0x000fe20000100800 */
[----:B------:R-:W-:-:S03]  /*44fb0*/  IMAD.MOV.U32 R148, RZ, RZ, R185 ;  /* 0x000000ffff947224 */ /* 0x000fc600078e00b9 */
[----:B------:R-:W-:Y:S01]  /*44fc0*/  STL [R1+0x36ac], R68 ;  /* 0x0036ac4401007387 */ /* 0x000fe20000100800 */
[----:B------:R-:W-:-:S03]  /*44fd0*/  IMAD.MOV.U32 R149, RZ, RZ, R184 ;  /* 0x000000ffff957224 */ /* 0x000fc600078e00b8 */
[----:B------:R-:W-:Y:S01]  /*44fe0*/  STL.64 [R1+0x3b60], R70 ;  /* 0x003b604601007387 */ /* 0x000fe20000100a00 */
[----:B------:R-:W-:-:S03]  /*44ff0*/  IMAD.MOV.U32 R150, RZ, RZ, R181 ;  /* 0x000000ffff967224 */ /* 0x000fc600078e00b5 */
[----:B------:R-:W-:Y:S01]  /*45000*/  STL [R1+0x36a8], R252 ;  /* 0x0036a8fc01007387 */ /* 0x000fe20000100800 */
[----:B------:R-:W-:-:S03]  /*45010*/  IMAD.MOV.U32 R151, RZ, RZ, R180 ;  /* 0x000000ffff977224 */ /* 0x000fc600078e00b4 */
[----:B------:R-:W3:Y:S01]  /*45020*/  LDL.LU R185, [R1+0x3c74] ;  /* 0x003c740001b97983 */ /* 0x000ee20000300800 */
[----:B------:R-:W-:-:S03]  /*45030*/  IMAD.MOV.U32 R64, RZ, RZ, R168 ;  /* 0x000000ffff407224 */ /* 0x000fc600078e00a8 */
[----:B------:R-:W3:Y:S01]  /*45040*/  LDL.LU R184, [R1+0x3c70] ;  /* 0x003c700001b87983 */ /* 0x000ee20000300800 */
[----:B------:R-:W-:-:S03]  /*45050*/  IMAD.MOV.U32 R65, RZ, RZ, R169 ;  /* 0x000000ffff417224 */ /* 0x000fc600078e00a9 */
[----:B------:R-:W4:Y:S04]  /*45060*/  LDL.LU R181, [R1+0x3c6c] ;  /* 0x003c6c0001b57983 */ /* 0x000f280000300800 */
[----:B------:R-:W3:Y:S04]  /*45070*/  LDL.LU R180, [R1+0x3c68] ;  /* 0x003c680001b47983 */ /* 0x000ee80000300800 */
[----:B------:R-:W3:Y:S04]  /*45080*/  LDL.LU R168, [R1+0x3c64] ;  /* 0x003c640001a87983 */ /* 0x000ee80000300800 */
[----:B------:R-:W3:Y:S01]  /*45090*/  LDL.LU R169, [R1+0x3c60] ;  /* 0x003c600001a97983 */ /* 0x000ee20000300800 */
[----:B------:R-:W-:-:S02]  /*450a0*/  IMAD.MOV.U32 R66, RZ, RZ, R173 ;  /* 0x000000ffff427224 */ /* 0x000fc400078e00ad */
[----:B------:R-:W-:Y:S01]  /*450b0*/  IMAD.MOV.U32 R67, RZ, RZ, R172 ;  /* 0x000000ffff437224 */ /* 0x000fe200078e00ac */
[----:B------:R-:W3:Y:S04]  /*450c0*/  LDL.LU R173, [R1+0x3c5c] ;  /* 0x003c5c0001ad7983 */ /* 0x000ee80000300800 */
[----:B------:R-:W3:Y:S01]  /*450d0*/  LDL.LU R172, [R1+0x3c58] ;  /* 0x003c580001ac7983 */ /* 0x000ee20000300800 */
[----:B--2---:R-:W-:Y:S01]  /*450e0*/  HMMA.1688.F32.TF32 R16, R112, R8, R104 ;  /* 0x000000087010723c */ /* 0x004fe20000081068 */
[----:B----4-:R-:W-:Y:S02]  /*450f0*/  IMAD.MOV.U32 R60, RZ, RZ, R181 ;  /* 0x000000ffff3c7224 */ /* 0x010fe400078e00b5 */
[----:B------:R-:W2:Y:S01]  /*45100*/  LDL.LU R181, [R1+0x3c54] ;  /* 0x003c540001b57983 */ /* 0x000ea20000300800 */
[----:B---3--:R-:W-:-:S03]  /*45110*/  IMAD.MOV.U32 R61, RZ, RZ, R180 ;  /* 0x000000ffff3d7224 */ /* 0x008fc600078e00b4 */
[----:B------:R-:W2:Y:S01]  /*45120*/  LDL.LU R180, [R1+0x3c50] ;  /* 0x003c500001b47983 */ /* 0x000ea20000300800 */
[----:B------:R-:W-:-:S03]  /*45130*/  IMAD.MOV.U32 R62, RZ, RZ, R168 ;  /* 0x000000ffff3e7224 */ /* 0x000fc600078e00a8 */
        /* <DEDUP_REMOVED lines=48> */
[----:B------:R-:W2:Y:S01]  /*45440*/  LDL.LU R213, [R1+0x704] ;  /* 0x0007040001d57983 */ /* 0x000ea20000300800 */
[----:B---3--:R-:W-:Y:S02]  /*45450*/  IMAD.MOV.U32 R215, RZ, RZ, R168 ;  /* 0x000000ffffd77224 */ /* 0x008fe400078e00a8 */
[----:B----4-:R-:W-:-:S02]  /*45460*/  IMAD.MOV.U32 R214, RZ, RZ, R169 ;  /* 0x000000ffffd67224 */ /* 0x010fc400078e00a9 */
[----:B------:R-:W3:Y:S04]  /*45470*/  LDL.LU R169, [R1+0x3c44] ;  /* 0x003c440001a97983 */ /* 0x000ee80000300800 */
[----:B------:R-:W4:Y:S04]  /*45480*/  LDL.LU R168, [R1+0x3c40] ;  /* 0x003c400001a87983 */ /* 0x000f280000300800 */
[----:B------:R-:W-:Y:S04]  /*45490*/  STL [R1+0x3a6c], R10 ;  /* 0x003a6c0a01007387 */ /* 0x000fe80000100800 */
[----:B------:R-:W-:Y:S04]  /*454a0*/  STL [R1+0x3a68], R11 ;  /* 0x003a680b01007387 */ /* 0x000fe80000100800 */
[----:B------:R-:W-:Y:S04]  /*454b0*/  STL [R1+0x3a64], R15 ;  /* 0x003a640f01007387 */ /* 0x000fe80000100800 */
[----:B------:R2:W-:Y:S02]  /*454c0*/  STL [R1+0x3a60], R14 ;  /* 0x003a600e01007387 */ /* 0x0005e40000100800 */
[-C--:B--2---:R-:W-:Y:S01]  /*454d0*/  HMMA.1688.F32.TF32 R12, R120, R8.reuse, R208 ;  /* 0x00000008780c723c */ /* 0x084fe200000810d0 */
[----:B------:R-:W-:Y:S01]  /*454e0*/  IMAD.MOV.U32 R182, RZ, RZ, R172 ;  /* 0x000000ffffb67224 */ /* 0x000fe200078e00ac */
[----:B------:R-:W-:Y:S06]  /*454f0*/  LDSM.16.M88.4 R208, [R241+0x29800] ;  /* 0x02980000f1d0783b */ /* 0x000fec0000000200 */
[-C--:B------:R-:W-:Y:S08]  /*45500*/  HMMA.1688.F32.TF32 R16, R116, R8.reuse, R44 ;  /* 0x000000087410723c */ /* 0x080ff0000008102c */
[-C--:B------:R-:W-:Y:S11]  /*45510*/  HMMA.1688.F32.TF32 R20, R124, R8.reuse, R244 ;  /* 0x000000087c14723c */ /* 0x080ff600000810f4 */
[----:B------:R-:W-:Y:S04]  /*45520*/  @!UPT UIADD3 URZ, URZ, URZ, URZ ;  /* 0x0000003f3f3ff290 */ /* 0x000fe8000fffe03f */
[----:B------:R-:W-:Y:S04]  /*45530*/  STL.64 [R1+0x6f0], R16 ;  /* 0x0006f01001007387 */ /* 0x000fe80000100a00 */
[----:B------:R1:W-:Y:S04]  /*45540*/  STL.64 [R1+0x6f8], R18 ;  /* 0x0006f81201007387 */ /* 0x0003e80000100a00 */
[----:B------:R-:W-:Y:S04]  /*45550*/  STL.64 [R1+0x710], R12 ;  /* 0x0007100c01007387 */ /* 0x000fe80000100a00 */
[----:B------:R2:W-:Y:S01]  /*45560*/  STL.64 [R1+0x718], R14 ;  /* 0x0007180e01007387 */ /* 0x0005e20000100a00 */
[-C--:B-1----:R-:W-:Y:S08]  /*45570*/  HMMA.1688.F32.TF32 R16, R128, R8.reuse, R144 ;  /* 0x000000088010723c */ /* 0x082ff00000081090 */
[-C--:B--2---:R-:W-:Y:S01]  /*45580*/  HMMA.1688.F32.TF32 R12, R132, R8.reuse, R248 ;  /* 0x00000008840c723c */ /* 0x084fe200000810f8 */
[----:B------:R-:W-:Y:S04]  /*45590*/  STL.64 [R1+0x730], R20 ;  /* 0x0007301401007387 */ /* 0x000fe80000100a00 */
[----:B------:R-:W-:Y:S04]  /*455a0*/  STL.64 [R1+0x738], R22 ;  /* 0x0007381601007387 */ /* 0x000fe80000100a00 */
[----:B------:R-:W2:Y:S06]  /*455b0*/  LDL.LU R244, [R1+0x2590] ;  /* 0x0025900001f47983 */ /* 0x000eac0000300800 */
[----:B------:R-:W-:Y:S04]  /*455c0*/  STL.64 [R1+0x740], R16 ;  /* 0x0007401001007387 */ /* 0x000fe80000100a00 */
[----:B------:R-:W-:Y:S04]  /*455d0*/  STL.64 [R1+0x748], R18 ;  /* 0x0007481201007387 */ /* 0x000fe80000100a00 */
[----:B------:R-:W-:Y:S04]  /*455e0*/  STL.64 [R1+0x750], R12 ;  /* 0x0007500c01007387 */ /* 0x000fe80000100a00 */
[----:B------:R1:W-:Y:S04]  /*455f0*/  STL.64 [R1+0x758], R14 ;  /* 0x0007580e01007387 */ /* 0x0003e80000100a00 */
[----:B------:R-:W2:Y:S04]  /*45600*/  LDL.LU R245, [R1+0x2594] ;  /* 0x0025940001f57983 */ /* 0x000ea80000300800 */
[----:B------:R-:W2:Y:S04]  /*45610*/  LDL.LU R246, [R1+0x2598] ;  /* 0x0025980001f67983 */ /* 0x000ea80000300800 */
[----:B------:R-:W2:Y:S01]  /*45620*/  LDL.LU R247, [R1+0x259c] ;  /* 0x00259c0001f77983 */ /* 0x000ea20000300800 */
[-C--:B-1----:R-:W-:Y:S03]  /*45630*/  HMMA.1688.F32.TF32 R12, R136, R8.reuse, R104 ;  /* 0x00000008880c723c */ /* 0x082fe60000081068 */
[----:B------:R-:W3:Y:S11]  /*45640*/  LDL.LU R248, [R1+0x20c0] ;  /* 0x0020c00001f87983 */ /* 0x000ef60000300800 */
[----:B------:R-:W-:Y:S09]  /*45650*/  @!UPT UIADD3 URZ, URZ, URZ, URZ ;  /* 0x0000003f3f3ff290 */ /* 0x000ff2000fffe03f */
[----:B------:R-:W-:Y:S04]  /*45660*/  STL.64 [R1+0x760], R12 ;  /* 0x0007600c01007387 */ /* 0x000fe80000100a00 */
[----:B------:R1:W-:Y:S04]  /*45670*/  STL.64 [R1+0x768], R14 ;  /* 0x0007680e01007387 */ /* 0x0003e80000100a00 */
        /* <DEDUP_REMOVED lines=13> */
[-C--:B-1----:R-:W-:Y:S07]  /*45750*/  HMMA.1688.F32.TF32 R12, R232, R8.reuse, R56 ;  /* 0x00000008e80c723c */ /* 0x082fee0000081038 */
[----:B------:R-:W-:Y:S04]  /*45760*/  STL.64 [R1+0x770], R20 ;  /* 0x0007701401007387 */ /* 0x000fe80000100a00 */
[----:B------:R1:W-:Y:S04]  /*45770*/  STL.64 [R1+0x778], R22 ;  /* 0x0007781601007387 */ /* 0x0003e80000100a00 */
[----:B------:R-:W-:Y:S04]  /*45780*/  STL.64 [R1+0xb90], R16 ;  /* 0x000b901001007387 */ /* 0x000fe80000100a00 */
[----:B------:R1:W-:Y:S02]  /*45790*/  STL.64 [R1+0xb98], R18 ;  /* 0x000b981201007387 */ /* 0x0003e40000100a00 */
[-C--:B-1----:R-:W-:Y:S02]  /*457a0*/  HMMA.1688.F32.TF32 R20, R228, R8.reuse, R52 ;  /* 0x00000008e414723c */ /* 0x082fe40000081034 */
[----:B------:R-:W-:Y:S04]  /*457b0*/  STL.64 [R1+0xe20], R12 ;  /* 0x000e200c01007387 */ /* 0x000fe80000100a00 */
[----:B------:R1:W-:Y:S02]  /*457c0*/  STL.64 [R1+0xe28], R14 ;  /* 0x000e280e01007387 */ /* 0x0003e40000100a00 */
[-C--:B------:R-:W-:Y:S01]  /*457d0*/  HMMA.1688.F32.TF32 R16, R224, R8.reuse, R212 ;  /* 0x00000008e010723c */ /* 0x080fe200000810d4 */
[----:B------:R-:W-:Y:S01]  /*457e0*/  IMAD.MOV.U32 R183, RZ, RZ, R173 ;  /* 0x000000ffffb77224 */ /* 0x000fe200078e00ad */
[----:B------:R-:W2:Y:S06]  /*457f0*/  LDSM.16.M88.4 R212, [R241+0x29000] ;  /* 0x02900000f1d4783b */ /* 0x000eac0000000200 */
[-C--:B-1----:R-:W-:Y:S07]  /*45800*/  HMMA.1688.F32.TF32 R12, R220, R8.reuse, R60 ;  /* 0x00000008dc0c723c */ /* 0x082fee000008103c */
[----:B------:R-:W-:Y:S04]  /*45810*/  STL.64 [R1+0x1070], R20 ;  /* 0x0010701401007387 */ /* 0x000fe80000100a00 */
[----:B------:R1:W-:Y:S04]  /*45820*/  STL.64 [R1+0x1078], R22 ;  /* 0x0010781601007387 */ /* 0x0003e80000100a00 */
[----:B------:R-:W-:Y:S04]  /*45830*/  STL.64 [R1+0x12f0], R16 ;  /* 0x0012f01001007387 */ /* 0x000fe80000100a00 */
[----:B------:R1:W-:Y:S04]  /*45840*/  STL.64 [R1+0x12f8], R18 ;  /* 0x0012f81201007387 */ /* 0x0003e80000100a00 */
[----:B------:R-:W-:Y:S01]  /*45850*/  STL.64 [R1+0x23b0], R12 ;  /* 0x0023b00c01007387 */ /* 0x000fe20000100a00 */
[-C--:B-1----:R-:W-:Y:S03]  /*45860*/  HMMA.1688.F32.TF32 R20, R216, R8.reuse, R64 ;  /* 0x00000008d814723c */ /* 0x082fe60000081040 */
[----:B------:R1:W-:Y:S05]  /*45870*/  STL.64 [R1+0x23b8], R14 ;  /* 0x0023b80e01007387 */ /* 0x0003ea0000100a00 */
[-C--:B------:R-:W-:Y:S08]  /*45880*/  HMMA.1688.F32.TF32 R16, R152, R8.reuse, R148 ;  /* 0x000000089810723c */ /* 0x080ff00000081094 */
[----:B-1----:R-:W-:Y:S07]  /*45890*/  HMMA.1688.F32.TF32 R12, R156, R8, R100 ;  /* 0x000000089c0c723c */ /* 0x002fee0000081064 */
[----:B------:R-:W-:Y:S04]  /*458a0*/  STL.64 [R1+0x2520], R20 ;  /* 0x0025201401007387 */ /* 0x000fe80000100a00 */
[----:B------:R-:W-:Y:S04]  /*458b0*/  STL.64 [R1+0x2528], R22 ;  /* 0x0025281601007387 */ /* 0x000fe80000100a00 */
[----:B------:R-:W-:Y:S04]  /*458c0*/  STL.64 [R1+0x2720], R16 ;  /* 0x0027201001007387 */ /* 0x000fe80000100a00 */
[----:B------:R-:W-:Y:S05]  /*458d0*/  STL.64 [R1+0x2728], R18 ;  /* 0x0027281201007387 */ /* 0x000fea0000100a00 */
[----:B------:R-:W-:-:S02]  /*458e0*/  IMAD.MOV.U32 R44, RZ, RZ, R15 ;  /* 0x000000ffff2c7224 */ /* 0x000fc400078e000f */
[----:B------:R-:W-:Y:S02]  /*458f0*/  IMAD.MOV.U32 R45, RZ, RZ, R14 ;  /* 0x000000ffff2d7224 */ /* 0x000fe400078e000e */
[----:B------:R-:W-:Y:S02]  /*45900*/  IMAD.MOV.U32 R48, RZ, RZ, R13 ;  /* 0x000000ffff307224 */ /* 0x000fe400078e000d */
[----:B------:R-:W-:Y:S01]  /*45910*/  IMAD.MOV.U32 R49, RZ, RZ, R12 ;  /* 0x000000ffff317224 */ /* 0x000fe200078e000c */
[----:B------:R-:W-:Y:S04]  /*45920*/  STL [R1+0x36bc], R44 ;  /* 0x0036bc2c01007387 */ /* 0x000fe80000100800 */
[----:B------:R-:W-:Y:S04]  /*45930*/  STL [R1+0x36b8], R45 ;  /* 0x0036b82d01007387 */ /* 0x000fe80000100800 */
[----:B------:R-:W-:Y:S04]  /*45940*/  STL [R1+0x36b4], R48 ;  /* 0x0036b43001007387 */ /* 0x000fe80000100800 */
[----:B------:R-:W-:Y:S01]  /*45950*/  STL [R1+0x369c], R49 ;  /* 0x00369c3101007387 */ /* 0x000fe20000100800 */
[----:B--2---:R-:W-:Y:S11]  /*45960*/  HMMA.1688.F32.TF32 R8, R112, R4, R244 ;  /* 0x000000047008723c */ /* 0x004ff600000810f4 */
[----:B------:R-:W-:Y:S11]  /*45970*/  @!UPT UIADD3 URZ, URZ, URZ, URZ ;  /* 0x0000003f3f3ff290 */ /* 0x000ff6000fffe03f */
[----:B------:R-:W-:Y:S02]  /*45980*/  @!UPT UIADD3 URZ, URZ, URZ, URZ ;  /* 0x0000003f3f3ff290 */ /* 0x000fe4000fffe03f */
[----:B------:R-:W-:Y:S02]  /*45990*/  IMAD.MOV.U32 R15, RZ, RZ, R8 ;  /* 0x000000ffff0f7224 */ /* 0x000fe400078e0008 */
[----:B------:R-:W-:-:S03]  /*459a0*/  IMAD.MOV.U32 R14, RZ, RZ, R9 ;  /* 0x000000ffff0e7224 */ /* 0x000fc600078e0009 */
[----:B------:R-:W-:Y:S01]  /*459b0*/  STL [R1+0x3a7c], R15 ;  /* 0x003a7c0f01007387 */ /* 0x000fe20000100800 */
[----:B------:R-:W-:-:S03]  /*459c0*/  IMAD.MOV.U32 R6, RZ, RZ, R10 ;  /* 0x000000ffff067224 */ /* 0x000fc600078e000a */
[----:B------:R4:W-:Y:S01]  /*459d0*/  STL [R1+0x3a78], R14 ;  /* 0x003a780e01007387 */ /* 0x0009e20000100800 */
[----:B------:R-:W-:Y:S02]  /*459e0*/  IMAD.MOV.U32 R7, RZ, RZ, R11 ;  /* 0x000000ffff077224 */ /* 0x000fe400078e000b */
[-C--:B---3--:R-:W-:Y:S08]  /*459f0*/  HMMA.1688.F32.TF32 R8, R120, R4.reuse, R248 ;  /* 0x000000047808723c */ /* 0x088ff000000810f8 */
[-C--:B----4-:R-:W-:Y:S01]  /*45a00*/  HMMA.1688.F32.TF32 R12, R116, R4.reuse, R144 ;  /* 0x00000004740c723c */ /* 0x090fe20000081090 */
[----:B------:R-:W-:Y:S04]  /*45a10*/  STL [R1+0x3a74], R6 ;  /* 0x003a740601007387 */ /* 0x000fe80000100800 */
[----:B------:R-:W-:Y:S04]  /*45a20*/  STL [R1+0x3a70], R7 ;  /* 0x003a700701007387 */ /* 0x000fe80000100800 */
[----:B------:R-:W-:Y:S11]  /*45a30*/  STL.64 [R1+0x3bf0], R122 ;  /* 0x003bf07a01007387 */ /* 0x000ff60000100a00 */
[----:B------:R-:W-:Y:S03]  /*45a40*/  @!UPT UIADD3 URZ, URZ, URZ, URZ ;  /* 0x0000003f3f3ff290 */ /* 0x000fe6000fffe03f */
[----:B------:R-:W-:Y:S04]  /*45a50*/  STL.64 [R1+0x690], R12 ;  /* 0x0006900c01007387 */ /* 0x000fe80000100a00 */
[----:B------:R-:W-:Y:S04]  /*45a60*/  STL.64 [R1+0x698], R14 ;  /* 0x0006980e01007387 */ /* 0x000fe80000100a00 */
[----:B------:R-:W-:Y:S04]  /*45a70*/  STL.64 [R1+0x3be8], R120 ;  /* 0x003be87801007387 */ /* 0x000fe80000100a00 */
[----:B------:R-:W-:Y:S04]  /*45a80*/  STL.64 [R1+0x6a0], R8 ;  /* 0x0006a00801007387 */ /* 0x000fe80000100a00 */
[----:B------:R1:W-:Y:S02]  /*45a90*/  STL.64 [R1+0x6a8], R10 ;  /* 0x0006a80a01007387 */ /* 0x0003e40000100a00 */
[----:B-1----:R-:W-:Y:S11]  /*45aa0*/  HMMA.1688.F32.TF32 R8, R124, R4, R104 ;  /* 0x000000047c08723c */ /* 0x002ff60000081068 */
[----:B------:R-:W-:Y:S11]  /*45ab0*/  @!UPT UIADD3 URZ, URZ, URZ, URZ ;  /* 0x0000003f3f3ff290 */ /* 0x000ff6000fffe03f */
[----:B------:R-:W-:Y:S01]  /*45ac0*/  @!UPT UIADD3 URZ, URZ, URZ, URZ ;  /* 0x0000003f3f3ff290 */ /* 0x000fe2000fffe03f */
[----:B------:R-:W-:Y:S04]  /*45ad0*/  STL.64 [R1+0x6b0], R8 ;  /* 0x0006b00801007387 */ /* 0x000fe80000100a00 */
[----:B------:R1:W-:Y:S04]  /*45ae0*/  STL.64 [R1+0x6b8], R10 ;  /* 0x0006b80a01007387 */ /* 0x0003e80000100a00 */
        /* <DEDUP_REMOVED lines=39> */
[----:B------:R-:W-:Y:S04]  /*45d60*/  STL.64 [R1+0x3c00], R126 ;  /* 0x003c007e01007387 */ /* 0x000fe80000100a00 */
[----:B------:R-:W-:Y:S04]  /*45d70*/  STL.64 [R1+0x3bf8], R124 ;  /* 0x003bf87c01007387 */ /* 0x000fe80000100a00 */
[----:B------:R-:W-:Y:S04]  /*45d80*/  STL.64 [R1+0x3be0], R130 ;  /* 0x003be08201007387 */ /* 0x000fe80000100a00 */
[----:B------:R-:W-:Y:S01]  /*45d90*/  STL.64 [R1+0x3bd8], R128 ;  /* 0x003bd88001007387 */ /* 0x000fe20000100a00 */
[-C--:B-1----:R-:W-:Y:S11]  /*45da0*/  HMMA.1688.F32.TF32 R8, R128, R4.reuse, R64 ;  /* 0x000000048008723c */ /* 0x082ff60000081040 */
[----:B------:R-:W-:Y:S11]  /*45db0*/  @!UPT UIADD3 URZ, URZ, URZ, URZ ;  /* 0x0000003f3f3ff290 */ /* 0x000ff6000fffe03f */
[----:B------:R-:W-:Y:S01]  /*45dc0*/  @!UPT UIADD3 URZ, URZ, URZ, URZ ;  /* 0x0000003f3f3ff290 */ /* 0x000fe2000fffe03f */
[----:B------:R-:W-:Y:S04]  /*45dd0*/  STL.64 [R1+0x6c0], R8 ;  /* 0x0006c00801007387 */ /* 0x000fe80000100a00 */
[----:B------:R4:W-:Y:S02]  /*45de0*/  STL.64 [R1+0x6c8], R10 ;  /* 0x0006c80a01007387 */ /* 0x0009e40000100a00 */
[-C--:B----4-:R-:W-:Y:S02]  /*45df0*/  HMMA.1688.F32.TF32 R8, R132, R4.reuse, R148 ;  /* 0x000000048408723c */ /* 0x090fe40000081094 */
[----:B------:R-:W-:Y:S04]  /*45e00*/  STL.64 [R1+0x3b70], R134 ;  /* 0x003b708601007387 */ /* 0x000fe80000100a00 */
[----:B------:R-:W-:Y:S11]  /*45e10*/  STL.64 [R1+0x3b68], R132 ;  /* 0x003b688401007387 */ /* 0x000ff60000100a00 */
[----:B------:R-:W-:Y:S06]  /*45e20*/  @!UPT UIADD3 URZ, URZ, URZ, URZ ;  /* 0x0000003f3f3ff290 */ /* 0x000fec000fffe03f */
[----:B------:R-:W-:Y:S04]  /*45e30*/  STL.64 [R1+0x6e0], R8 ;  /* 0x0006e00801007387 */ /* 0x000fe80000100a00 */
[----:B------:R2:W-:Y:S02]  /*45e40*/  STL.64 [R1+0x6e8], R10 ;  /* 0x0006e80a01007387 */ /* 0x0005e40000100a00 */
[-C--:B--2---:R-:W-:Y:S02]  /*45e50*/  HMMA.1688.F32.TF32 R8, R136, R4.reuse, R244 ;  /* 0x000000048808723c */ /* 0x084fe400000810f4 */
[----:B------:R-:W-:Y:S04]  /*45e60*/  STL.64 [R1+0x3b80], R138 ;  /* 0x003b808a01007387 */ /* 0x000fe80000100a00 */
[----:B------:R-:W-:Y:S11]  /*45e70*/  STL.64 [R1+0x3b78], R136 ;  /* 0x003b788801007387 */ /* 0x000ff60000100a00 */
[----:B------:R-:W-:Y:S06]  /*45e80*/  @!UPT UIADD3 URZ, URZ, URZ, URZ ;  /* 0x0000003f3f3ff290 */ /* 0x000fec000fffe03f */
[----:B------:R-:W-:Y:S04]  /*45e90*/  STL.64 [R1+0x700], R8 ;  /* 0x0007000801007387 */ /* 0x000fe80000100a00 */
[----:B------:R1:W-:Y:S02]  /*45ea0*/  STL.64 [R1+0x708], R10 ;  /* 0x0007080a01007387 */ /* 0x0003e40000100a00 */
[-C--:B-1----:R-:W-:Y:S02]  /*45eb0*/  HMMA.1688.F32.TF32 R8, R96, R4.reuse, R144 ;  /* 0x000000046008723c */ /* 0x082fe40000081090 */
        /* <DEDUP_REMOVED lines=11> */
[-C--:B---3--:R-:W-:Y:S02]  /*45f70*/  HMMA.1688.F32.TF32 R8, R232, R4.reuse, R104 ;  /* 0x00000004e808723c */ /* 0x088fe40000081068 */
[----:B------:R-:W-:Y:S04]  /*45f80*/  STL.64 [R1+0x3bb0], R234 ;  /* 0x003bb0ea01007387 */ /* 0x000fe80000100a00 */
[----:B------:R-:W-:Y:S11]  /*45f90*/  STL.64 [R1+0x3ba8], R232 ;  /* 0x003ba8e801007387 */ /* 0x000ff60000100a00 */
[----:B------:R-:W-:Y:S06]  /*45fa0*/  @!UPT UIADD3 URZ, URZ, URZ, URZ ;  /* 0x0000003f3f3ff290 */ /* 0x000fec000fffe03f */
[----:B------:R-:W-:Y:S04]  /*45fb0*/  STL.64 [R1+0xc80], R8 ;  /* 0x000c800801007387 */ /* 0x000fe80000100a00 */
[----:B------:R1:W-:Y:S02]  /*45fc0*/  STL.64 [R1+0xc88], R10 ;  /* 0x000c880a01007387 */ /* 0x0003e40000100a00 */
[-C--:B-1----:R-:W-:Y:S02]  /*45fd0*/  HMMA.1688.F32.TF32 R8, R228, R4.reuse, R176 ;  /* 0x00000004e408723c */ /* 0x082fe400000810b0 */
[----:B------:R-:W-:Y:S04]  /*45fe0*/  STL.64 [R1+0x3bc0], R230 ;  /* 0x003bc0e601007387 */ /* 0x000fe80000100a00 */
[----:B------:R-:W-:Y:S02]  /*45ff0*/  STL.64 [R1+0x3bb8], R228 ;  /* 0x003bb8e401007387 */ /* 0x000fe40000100a00 */
[-C--:B------:R-:W-:Y:S02]  /*46000*/  HMMA.1688.F32.TF32 R16, R216, R4.reuse, R188 ;  /* 0x00000004d810723c */ /* 0x080fe400000810bc */
[----:B------:R-:W-:Y:S06]  /*46010*/  LDSM.16.M88.4 R188, [R241+0x2c000] ;  /* 0x02c00000f1bc783b */ /* 0x000fec0000000200 */
[----:B------:R-:W-:Y:S01]  /*46020*/  HMMA.1688.F32.TF32 R12, R152, R4, R192 ;  /* 0x00000004980c723c */ /* 0x000fe200000810c0 */
[----:B------:R-:W1:Y:S01]  /*46030*/  LDSM.16.M88.4 R192, [R241+0x2b800] ;  /* 0x02b80000f1c0783b */ /* 0x000e620000000200 */
[----:B------:R-:W-:-:S02]  /*46040*/  IMAD.MOV.U32 R104, RZ, RZ, R173 ;  /* 0x000000ffff687224 */ /* 0x000fc400078e00ad */
[----:B------:R-:W-:Y:S01]  /*46050*/  IMAD.MOV.U32 R105, RZ, RZ, R172 ;  /* 0x000000ffff697224 */ /* 0x000fe200078e00ac */
[----:B------:R-:W-:Y:S04]  /*46060*/  LDSM.16.M88.4 R176, [R241+0x2d800] ;  /* 0x02d80000f1b0783b */ /* 0x000fe80000000200 */
[----:B------:R-:W-:Y:S04]  /*46070*/  STL.64 [R1+0xeb0], R8 ;  /* 0x000eb00801007387 */ /* 0x000fe80000100a00 */
[----:B------:R2:W-:Y:S01]  /*46080*/  STL.64 [R1+0xeb8], R10 ;  /* 0x000eb80a01007387 */ /* 0x0005e20000100a00 */
[----:B------:R-:W-:-:S02]  /*46090*/  IMAD.MOV.U32 R106, RZ, RZ, R169 ;  /* 0x000000ffff6a7224 */ /* 0x000fc400078e00a9 */
[----:B------:R-:W-:Y:S01]  /*460a0*/  IMAD.MOV.U32 R107, RZ, RZ, R168 ;  /* 0x000000ffff6b7224 */ /* 0x000fe200078e00a8 */
[----:B------:R-:W-:Y:S01]  /*460b0*/  LDSM.16.M88.4 R172, [R241+0x2e000] ;  /* 0x02e00000f1ac783b */ /* 0x000fe20000000200 */
[----:B--2---:R-:W-:Y:S03]  /*460c0*/  HMMA.1688.F32.TF32 R8, R224, R4, R180 ;  /* 0x00000004e008723c */ /* 0x004fe600000810b4 */
[----:B------:R-:W-:Y:S04]  /*460d0*/  STL.64 [R1+0x3bd0], R226 ;  /* 0x003bd0e201007387 */ /* 0x000fe80000100a00 */
[----:B------:R-:W-:Y:S04]  /*460e0*/  STL.64 [R1+0x3bc8], R224 ;  /* 0x003bc8e001007387 */ /* 0x000fe80000100a00 */
[----:B------:R-:W-:Y:S01]  /*460f0*/  LDSM.16.M88.4 R180, [R241+0x2d000] ;  /* 0x02d00000f1b4783b */ /* 0x000fe20000000200 */
[----:B------:R-:W-:-:S02]  /*46100*/  IMAD.MOV.U32 R248, RZ, RZ, R165 ;  /* 0x000000fffff87224 */ /* 0x000fc400078e00a5 */
[----:B------:R-:W-:Y:S01]  /*46110*/  IMAD.MOV.U32 R249, RZ, RZ, R164 ;  /* 0x000000fffff97224 */ /* 0x000fe200078e00a4 */
[----:B------:R-:W-:Y:S01]  /*46120*/  LDSM.16.M88.4 R168, [R241+0x2e800] ;  /* 0x02e80000f1a8783b */ /* 0x000fe20000000200 */
[----:B------:R-:W-:Y:S02]  /*46130*/  IMAD.MOV.U32 R250, RZ, RZ, R161 ;  /* 0x000000fffffa7224 */ /* 0x000fe400078e00a1 */
[----:B------:R-:W-:Y:S01]  /*46140*/  IMAD.MOV.U32 R251, RZ, RZ, R160 ;  /* 0x000000fffffb7224 */ /* 0x000fe200078e00a0 */
[----:B------:R-:W-:Y:S04]  /*46150*/  LDSM.16.M88.4 R164, [R241+0x2f000] ;  /* 0x02f00000f1a4783b */ /* 0x000fe80000000200 */
[----:B------:R-:W-:Y:S04]  /*46160*/  LDSM.16.M88.4 R160, [R241+0x2f800] ;  /* 0x02f80000f1a0783b */ /* 0x000fe80000000200 */
[----:B------:R-:W-:Y:S04]  /*46170*/  STL.64 [R1+0x1120], R8 ;  /* 0x0011200801007387 */ /* 0x000fe80000100a00 */
[----:B------:R2:W-:Y:S02]  /*46180*/  STL.64 [R1+0x1128], R10 ;  /* 0x0011280a01007387 */ /* 0x0005e40000100a00 */
[-C--:B--2---:R-:W-:Y:S02]  /*46190*/  HMMA.1688.F32.TF32 R8, R220, R4.reuse, R184 ;  /* 0x00000004dc08723c */ /* 0x084fe400000810b8 */
[----:B------:R-:W-:Y:S04]  /*461a0*/  STL.64 [R1+0x3c10], R222 ;  /* 0x003c10de01007387 */ /* 0x000fe80000100a00 */
[----:B------:R-:W-:Y:S04]  /*461b0*/  STL.64 [R1+0x3c08], R220 ;  /* 0x003c08dc01007387 */ /* 0x000fe80000100a00 */
[----:B------:R-:W2:Y:S11]  /*461c0*/  LDSM.16.M88.4 R184, [R241+0x2c800] ;  /* 0x02c80000f1b8783b */ /* 0x000eb60000000200 */
[----:B------:R-:W-:Y:S02]  /*461d0*/  @!UPT UIADD3 URZ, URZ, URZ, URZ ;  /* 0x0000003f3f3ff290 */ /* 0x000fe4000fffe03f */
[----:B------:R-:W-:Y:S04]  /*461e0*/  STL.64 [R1+0x1f80], R8 ;  /* 0x001f800801007387 */ /* 0x000fe80000100a00 */
[----:B------:R3:W-:Y:S02]  /*461f0*/  STL.64 [R1+0x1f88], R10 ;  /* 0x001f880a01007387 */ /* 0x0007e40000100a00 */
[----:B---3--:R-:W-:Y:S02]  /*46200*/  HMMA.1688.F32.TF32 R8, R156, R4, R108 ;  /* 0x000000049c08723c */ /* 0x008fe4000008106c */
[----:B------:R-:W-:Y:S04]  /*46210*/  STL.64 [R1+0x2470], R16 ;  /* 0x0024701001007387 */ /* 0x000fe80000100a00 */
[----:B------:R-:W-:Y:S04]  /*46220*/  STL.64 [R1+0x2478], R18 ;  /* 0x0024781201007387 */ /* 0x000fe80000100a00 */
[----:B------:R-:W-:Y:S04]  /*46230*/  STL.64 [R1+0x2590], R12 ;  /* 0x0025900c01007387 */ /* 0x000fe80000100a00 */
[----:B------:R3:W-:Y:S10]  /*46240*/  STL.64 [R1+0x2598], R14 ;  /* 0x0025980e01007387 */ /* 0x0007f40000100a00 */
[----:B------:R-:W-:-:S02]  /*46250*/  IMAD.MOV.U32 R49, RZ, RZ, R11 ;  /* 0x000000ffff317224 */ /* 0x000fc400078e000b */
[----:B------:R-:W-:Y:S02]  /*46260*/  IMAD.MOV.U32 R0, RZ, RZ, R10 ;  /* 0x000000ffff007224 */ /* 0x000fe400078e000a */
[----:B------:R-:W-:Y:S02]  /*46270*/  IMAD.MOV.U32 R2, RZ, RZ, R9 ;  /* 0x000000ffff027224 */ /* 0x000fe400078e0009 */
[----:B------:R-:W-:Y:S01]  /*46280*/  IMAD.MOV.U32 R252, RZ, RZ, R8 ;  /* 0x000000fffffc7224 */ /* 0x000fe200078e0008 */
        /* <DEDUP_REMOVED lines=18> */
[----:B--2---:R-:W-:Y:S04]  /*463b0*/  STL [R1+0x3abc], R186 ;  /* 0x003abcba01007387 */ /* 0x004fe80000100800 */
        /* <DEDUP_REMOVED lines=48> */
[----:B------:R-:W-:Y:S03]  /*466c0*/  HMMA.1688.F32.TF32 R12, R112, R208, R104 ;  /* 0x000000d0700c723c */ /* 0x000fe60000081068 */
[----:B------:R-:W3:Y:S04]  /*466d0*/  LDL.LU R104, [R1+0x28f0] ;  /* 0x0028f00001687983 */ /* 0x000ee80000300800 */
[----:B------:R-:W3:Y:S04]  /*466e0*/  LDL.LU R105, [R1+0x28f4] ;  /* 0x0028f40001697983 */ /* 0x000ee80000300800 */
[----:B------:R-:W3:Y:S04]  /*466f0*/  LDL.LU R106, [R1+0x28f8] ;  /* 0x0028f800016a7983 */ /* 0x000ee80000300800 */
[----:B------:R-:W3:Y:S09]  /*46700*/  LDL.LU R107, [R1+0x28fc] ;  /* 0x0028fc00016b7983 */ /* 0x000ef20000300800 */
[----:B------:R-:W-:-:S02]  /*46710*/  IMAD.MOV.U32 R22, RZ, RZ, R14 ;  /* 0x000000ffff167224 */ /* 0x000fc400078e000e */
[----:B------:R-:W-:Y:S02]  /*46720*/  IMAD.MOV.U32 R23, RZ, RZ, R15 ;  /* 0x000000ffff177224 */ /* 0x000fe400078e000f */
[----:B------:R-:W-:Y:S02]  /*46730*/  IMAD.MOV.U32 R19, RZ, RZ, R13 ;  /* 0x000000ffff137224 */ /* 0x000fe400078e000d */
[----:B------:R-:W-:-:S03]  /*46740*/  IMAD.MOV.U32 R18, RZ, RZ, R12 ;  /* 0x000000ffff127224 */ /* 0x000fc600078e000c */
[----:B------:R-:W-:Y:S04]  /*46750*/  STL [R1+0x3b04], R19 ;  /* 0x003b041301007387 */ /* 0x000fe80000100800 */
[----:B------:R-:W-:Y:S01]  /*46760*/  STL [R1+0x3b00], R18 ;  /* 0x003b001201007387 */ /* 0x000fe20000100800 */
[C---:B----4-:R-:W-:Y:S11]  /*46770*/  HMMA.1688.F32.TF32 R4, R112.reuse, R204, R60 ;  /* 0x000000cc7004723c */ /* 0x050ff6000008103c */
[----:B------:R-:W-:Y:S11]  /*46780*/  @!UPT UIADD3 URZ, URZ, URZ, URZ ;  /* 0x0000003f3f3ff290 */ /* 0x000ff6000fffe03f */
[----:B------:R-:W-:Y:S02]  /*46790*/  @!UPT UIADD3 URZ, URZ, URZ, URZ ;  /* 0x0000003f3f3ff290 */ /* 0x000fe4000fffe03f */
[----:B------:R-:W-:Y:S02]  /*467a0*/  IMAD.MOV.U32 R214, RZ, RZ, R4 ;  /* 0x000000ffffd67224 */ /* 0x000fe400078e0004 */
[----:B------:R-:W-:Y:S02]  /*467b0*/  IMAD.MOV.U32 R215, RZ, RZ, R5 ;  /* 0x000000ffffd77224 */ /* 0x000fe400078e0005 */
[----:B------:R-:W-:Y:S02]  /*467c0*/  IMAD.MOV.U32 R15, RZ, RZ, R6 ;  /* 0x000000ffff0f7224 */ /* 0x000fe400078e0006 */
[----:B------:R-:W-:Y:S02]  /*467d0*/  IMAD.MOV.U32 R14, RZ, RZ, R7 ;  /* 0x000000ffff0e7224 */ /* 0x000fe400078e0007 */
[C---:B--2---:R-:W-:Y:S11]  /*467e0*/  HMMA.1688.F32.TF32 R4, R112.reuse, R200, R64 ;  /* 0x000000c87004723c */ /* 0x044ff60000081040 */
        /* <DEDUP_REMOVED lines=34> */
[----:B------:R-:W-:Y:S01]  /*46a10*/  HMMA.1688.F32.TF32 R4, R112, R180, R104 ;  /* 0x000000b47004723c */ /* 0x000fe20000081068 */
        /* <DEDUP_REMOVED lines=66> */
[----:B----4-:R-:W-:Y:S08]  /*46e40*/  HMMA.1688.F32.TF32 R68, R112, R160, R76 ;  /* 0x000000a07044723c */ /* 0x010ff0000008104c */
[----:B------:R-:W-:-:S02]  /*46e50*/  IMAD.MOV.U32 R162, RZ, RZ, R10 ;  /* 0x000000ffffa27224 */ /* 0x000fc400078e000a */
[----:B------:R-:W-:-:S06]  /*46e60*/  IMAD.MOV.U32 R163, RZ, RZ, R11 ;  /* 0x000000ffffa37224 */ /* 0x000fcc00078e000b */
[----:B------:R-:W-:Y:S02]  /*46e70*/  IMAD.MOV.U32 R11, RZ, RZ, R42 ;  /* 0x000000ffff0b7224 */ /* 0x000fe400078e002a */
[----:B------:R-:W-:Y:S01]  /*46e80*/  IMAD.MOV.U32 R10, RZ, RZ, R43 ;  /* 0x000000ffff0a7224 */ /* 0x000fe200078e002b */
[----:B------:R-:W-:Y:S05]  /*46e90*/  HMMA.1688.F32.TF32 R72, R116, R212, R72 ;  /* 0x000000d47448723c */ /* 0x000fea0000081048 */
[----:B------:R-:W-:Y:S02]  /*46ea0*/  IMAD.MOV.U32 R42, RZ, RZ, R68 ;  /* 0x000000ffff2a7224 */ /* 0x000fe400078e0044 */
[----:B------:R-:W-:-:S02]  /*46eb0*/  IMAD.MOV.U32 R43, RZ, RZ, R69 ;  /* 0x000000ffff2b7224 */ /* 0x000fc400078e0045 */
[----:B------:R-:W-:Y:S02]  /*46ec0*/  IMAD.MOV.U32 R46, RZ, RZ, R70 ;  /* 0x000000ffff2e7224 */ /* 0x000fe400078e0046 */
[----:B------:R-:W-:Y:S02]  /*46ed0*/  IMAD.MOV.U32 R47, RZ, RZ, R71 ;  /* 0x000000ffff2f7224 */ /* 0x000fe400078e0047 */
[C---:B------:R-:W-:Y:S08]  /*46ee0*/  HMMA.1688.F32.TF32 R68, R116.reuse, R208, R56 ;  /* 0x000000d07444723c */ /* 0x040ff00000081038 */
[C---:B------:R-:W-:Y:S08]  /*46ef0*/  HMMA.1688.F32.TF32 R56, R116.reuse, R204, R52 ;  /* 0x000000cc7438723c */ /* 0x040ff00000081034 */
[C---:B------:R-:W-:Y:S01]  /*46f00*/  HMMA.1688.F32.TF32 R52, R116.reuse, R200, R60 ;  /* 0x000000c87434723c */ /* 0x040fe2000008103c */
[----:B------:R-:W-:Y:S04]  /*46f10*/  STL.64 [R1+0x5a0], R72 ;  /* 0x0005a04801007387 */ /* 0x000fe80000100a00 */
[----:B------:R-:W-:Y:S03]  /*46f20*/  STL.64 [R1+0x5a8], R74 ;  /* 0x0005a84a01007387 */ /* 0x000fe60000100a00 */
[C---:B------:R-:W-:Y:S01]  /*46f30*/  HMMA.1688.F32.TF32 R60, R116.reuse, R196, R64 ;  /* 0x000000c4743c723c */ /* 0x040fe20000081040 */
[----:B------:R-:W-:Y:S04]  /*46f40*/  STL.64 [R1+0x590], R68 ;  /* 0x0005904401007387 */ /* 0x000fe80000100a00 */
[----:B------:R-:W-:Y:S04]  /*46f50*/  STL.64 [R1+0x598], R70 ;  /* 0x0005984601007387 */ /* 0x000fe80000100a00 */
[----:B------:R-:W-:Y:S04]  /*46f60*/  STL.64 [R1+0x580], R56 ;  /* 0x0005803801007387 */ /* 0x000fe80000100a00 */
[----:B------:R1:W-:Y:S04]  /*46f70*/  STL.64 [R1+0x588], R58 ;  /* 0x0005883a01007387 */ /* 0x0003e80000100a00 */
[----:B------:R-:W-:Y:S04]  /*46f80*/  STL.64 [R1+0x570], R52 ;  /* 0x0005703401007387 */ /* 0x000fe80000100a00 */
[----:B------:R2:W-:Y:S01]  /*46f90*/  STL.64 [R1+0x578], R54 ;  /* 0x0005783601007387 */ /* 0x0005e20000100a00 */
[C---:B-1----:R-:W-:Y:S08]  /*46fa0*/  HMMA.1688.F32.TF32 R56, R116.reuse, R192, R148 ;  /* 0x000000c07438723c */ /* 0x042ff00000081094 */
[C---:B--2---:R-:W-:Y:S01]  /*46fb0*/  HMMA.1688.F32.TF32 R52, R116.reuse, R188, R244 ;  /* 0x000000bc7434723c */ /* 0x044fe200000810f4 */
[----:B------:R-:W-:Y:S04]  /*46fc0*/  STL.64 [R1+0x560], R60 ;  /* 0x0005603c01007387 */ /* 0x000fe80000100a00 */
[----:B------:R1:W-:Y:S10]  /*46fd0*/  STL.64 [R1+0x568], R62 ;  /* 0x0005683e01007387 */ /* 0x0003f40000100a00 */
[----:B------:R-:W-:Y:S01]  /*46fe0*/  STL.64 [R1+0x550], R56 ;  /* 0x0005503801007387 */ /* 0x000fe20000100a00 */
[C---:B-1----:R-:W-:Y:S03]  /*46ff0*/  HMMA.1688.F32.TF32 R60, R116.reuse, R184, R144 ;  /* 0x000000b8743c723c */ /* 0x042fe60000081090 */
[----:B------:R1:W-:Y:S04]  /*47000*/  STL.64 [R1+0x558], R58 ;  /* 0x0005583a01007387 */ /* 0x0003e80000100a00 */
[----:B------:R-:W-:Y:S04]  /*47010*/  STL.64 [R1+0x540], R52 ;  /* 0x0005403401007387 */ /* 0x000fe80000100a00 */
[----:B------:R2:W-:Y:S01]  /*47020*/  STL.64 [R1+0x548], R54 ;  /* 0x0005483601007387 */ /* 0x0005e20000100a00 */
[C---:B-1----:R-:W-:Y:S08]  /*47030*/  HMMA.1688.F32.TF32 R56, R116.reuse, R180, R248 ;  /* 0x000000b47438723c */ /* 0x042ff000000810f8 */
[-C--:B--2---:R-:W-:Y:S03]  /*47040*/  HMMA.1688.F32.TF32 R52, R116, R176.reuse, R104 ;  /* 0x000000b07434723c */ /* 0x084fe60000081068 */
        /* <DEDUP_REMOVED lines=25> */
[----:B------:R-:W3:Y:S04]  /*471e0*/  LDL.LU R63, [R1+0x229c] ;  /* 0x00229c00013f7983 */ /* 0x000ee80000300800 */
[----:B----4-:R-:W2:Y:S04]  /*471f0*/  LDL.LU R52, [R1+0x22a0] ;  /* 0x0022a00001347983 */ /* 0x010ea80000300800 */
        /* <DEDUP_REMOVED lines=30> */
[----:B------:R-:W-:Y:S03]  /*473e0*/  HMMA.1688.F32.TF32 R4, R112, R176, R36 ;  /* 0x000000b07004723c */ /* 0x000fe60000081024 */
        /* <DEDUP_REMOVED lines=28> */
[----:B------:R-:W-:Y:S02]  /*475b0*/  IMAD.MOV.U32 R38, RZ, RZ, R6 ;  /* 0x000000ffff267224 */ /* 0x000fe400078e0006 */
[----:B------:R-:W-:Y:S01]  /*475c0*/  IMAD.MOV.U32 R39, RZ, RZ, R7 ;  /* 0x000000ffff277224 */ /* 0x000fe200078e0007 */
        /* <DEDUP_REMOVED lines=49> */
[C---:B---3--:R-:W-:Y:S08]  /*478e0*/  HMMA.1688.F32.TF32 R220, R116.reuse, R172, R220 ;  /* 0x000000ac74dc723c */ /* 0x048ff000000810dc */
[C---:B----4-:R-:W-:Y:S11]  /*478f0*/  HMMA.1688.F32.TF32 R120, R116.reuse, R164, R120 ;  /* 0x000000a47478723c */ /* 0x050ff60000081078 */
        /* <DEDUP_REMOVED lines=18> */
[C---:B----4-:R-:W-:Y:S08]  /*47a20*/  HMMA.1688.F32.TF32 R108, R120.reuse, R212, R108 ;  /* 0x000000d4786c723c */ /* 0x050ff0000008106c */
[C---:B------:R-:W-:Y:S08]  /*47a30*/  HMMA.1688.F32.TF32 R112, R120.reuse, R208, R224 ;  /* 0x000000d07870723c */ /* 0x040ff000000810e0 */
[C---:B-1----:R-:W-:Y:S07]  /*47a40*/  HMMA.1688.F32.TF32 R116, R120.reuse, R204, R228 ;  /* 0x000000cc7874723c */ /* 0x042fee00000810e4 */
[----:B------:R-:W-:Y:S04]  /*47a50*/  STL.64 [R1+0x4d0], R108 ;  /* 0x0004d06c01007387 */ /* 0x000fe80000100a00 */
[----:B------:R1:W-:Y:S04]  /*47a60*/  STL.64 [R1+0x4d8], R110 ;  /* 0x0004d86e01007387 */ /* 0x0003e80000100a00 */
[----:B------:R-:W-:Y:S01]  /*47a70*/  STL.64 [R1+0x4c0], R112 ;  /* 0x0004c07001007387 */ /* 0x000fe20000100a00 */
[C---:B------:R-:W-:Y:S03]  /*47a80*/  HMMA.1688.F32.TF32 R96, R120.reuse, R192, R96 ;  /* 0x000000c07860723c */ /* 0x040fe60000081060 */
[----:B------:R4:W-:Y:S05]  /*47a90*/  STL.64 [R1+0x4c8], R114 ;  /* 0x0004c87201007387 */ /* 0x0009ea0000100a00 */
[C---:B-1----:R-:W-:Y:S08]  /*47aa0*/  HMMA.1688.F32.TF32 R108, R120.reuse, R200, R232 ;  /* 0x000000c8786c723c */ /* 0x042ff000000810e8 */
[C---:B----4-:R-:W-:Y:S01]  /*47ab0*/  HMMA.1688.F32.TF32 R112, R120.reuse, R196, R236 ;  /* 0x000000c47870723c */ /* 0x050fe200000810ec */
[----:B------:R-:W-:Y:S04]  /*47ac0*/  STL.64 [R1+0x4b0], R116 ;  /* 0x0004b07401007387 */ /* 0x000fe80000100a00 */
[----:B------:R-:W-:Y:S10]  /*47ad0*/  STL.64 [R1+0x4b8], R118 ;  /* 0x0004b87601007387 */ /* 0x000ff40000100a00 */
[----:B------:R-:W-:Y:S04]  /*47ae0*/  STL.64 [R1+0x4a0], R108 ;  /* 0x0004a06c01007387 */ /* 0x000fe80000100a00 */
[----:B------:R1:W-:Y:S04]  /*47af0*/  STL.64 [R1+0x4a8], R110 ;  /* 0x0004a86e01007387 */ /* 0x0003e80000100a00 */
[----:B------:R-:W-:Y:S04]  /*47b00*/  STL.64 [R1+0x490], R112 ;  /* 0x0004907001007387 */ /* 0x000fe80000100a00 */
[----:B------:R4:W-:Y:S01]  /*47b10*/  STL.64 [R1+0x498], R114 ;  /* 0x0004987201007387 */ /* 0x0009e20000100a00 */
[C---:B-1----:R-:W-:Y:S03]  /*47b20*/  HMMA.1688.F32.TF32 R108, R120.reuse, R188, R136 ;  /* 0x000000bc786c723c */ /* 0x042fe60000081088 */
[----:B------:R-:W-:Y:S04]  /*47b30*/  STL.64 [R1+0x480], R96 ;  /* 0x0004806001007387 */ /* 0x000fe80000100a00 */
[----:B------:R1:W-:Y:S01]  /*47b40*/  STL.64 [R1+0x488], R98 ;  /* 0x0004886201007387 */ /* 0x0003e20000100a00 */
[C---:B----4-:R-:W-:Y:S08]  /*47b50*/  HMMA.1688.F32.TF32 R112, R120.reuse, R184, R132 ;  /* 0x000000b87870723c */ /* 0x050ff00000081084 */
[C---:B-1----:R-:W-:Y:S07]  /*47b60*/  HMMA.1688.F32.TF32 R96, R120.reuse, R180, R128 ;  /* 0x000000b47860723c */ /* 0x042fee0000081080 */
        /* <DEDUP_REMOVED lines=8> */
[C---:B-1----:R-:W-:Y:S08]  /*47bf0*/  HMMA.1688.F32.TF32 R96, R120.reuse, R168, R140 ;  /* 0x000000a87860723c */ /* 0x042ff0000008108c */
[C---:B------:R-:W-:Y:S01]  /*47c00*/  HMMA.1688.F32.TF32 R68, R120.reuse, R164, R92 ;  /* 0x000000a47844723c */ /* 0x040fe2000008105c */
[----:B------:R-:W-:Y:S04]  /*47c10*/  STL.64 [R1+0x440], R108 ;  /* 0x0004406c01007387 */ /* 0x000fe80000100a00 */
[----:B------:R-:W-:Y:S04]  /*47c20*/  STL.64 [R1+0x448], R110 ;  /* 0x0004486e01007387 */ /* 0x000fe80000100a00 */
[----:B------:R-:W-:Y:S01]  /*47c30*/  STL.64 [R1+0x430], R100 ;  /* 0x0004306401007387 */ /* 0x000fe20000100a00 */
[----:B------:R-:W-:Y:S03]  /*47c40*/  HMMA.1688.F32.TF32 R88, R120, R160, R88 ;  /* 0x000000a07858723c */ /* 0x000fe60000081058 */
[----:B------:R-:W-:Y:S04]  /*47c50*/  STL.64 [R1+0x438], R102 ;  /* 0x0004386601007387 */ /* 0x000fe80000100a00 */
[----:B------:R-:W-:Y:S01]  /*47c60*/  STL.64 [R1+0x420], R96 ;  /* 0x0004206001007387 */ /* 0x000fe20000100a00 */
[C---:B---3--:R-:W-:Y:S03]  /*47c70*/  HMMA.1688.F32.TF32 R84, R124.reuse, R212, R84 ;  /* 0x000000d47c54723c */ /* 0x048fe60000081054 */
        /* <DEDUP_REMOVED lines=12> */
[C---:B-1----:R-:W-:Y:S08]  /*47d40*/  HMMA.1688.F32.TF32 R68, R124.reuse, R196, R56 ;  /* 0x000000c47c44723c */ /* 0x042ff00000081038 */
[C---:B------:R-:W-:Y:S08]  /*47d50*/  HMMA.1688.F32.TF32 R56, R124.reuse, R192, R52 ;  /* 0x000000c07c38723c */ /* 0x040ff00000081034 */
        /* <DEDUP_REMOVED lines=9> */
[----:B------:R1:W-:Y:S04]  /*47df0*/  STL.64 [R1+0x3b8], R58 ;  /* 0x0003b83a01007387 */ /* 0x0003e80000100a00 */
[----:B------:R-:W-:Y:S04]  /*47e00*/  STL.64 [R1+0x3a0], R52 ;  /* 0x0003a03401007387 */ /* 0x000fe80000100a00 */
[----:B------:R3:W-:Y:S01]  /*47e10*/  STL.64 [R1+0x3a8], R54 ;  /* 0x0003a83601007387 */ /* 0x0007e20000100a00 */
[C---:B-1----:R-:W-:Y:S08]  /*47e20*/  HMMA.1688.F32.TF32 R56, R124.reuse, R180, R148 ;  /* 0x000000b47c38723c */ /* 0x042ff00000081094 */
[C---:B---3--:R-:W-:Y:S01]  /*47e30*/  HMMA.1688.F32.TF32 R52, R124.reuse, R176, R244 ;  /* 0x000000b07c34723c */ /* 0x048fe200000810f4 */
        /* <DEDUP_REMOVED lines=8> */
[C---:B---3--:R-:W-:Y:S03]  /*47ec0*/  HMMA.1688.F32.TF32 R52, R124.reuse, R164, R104 ;  /* 0x000000a47c34723c */ /* 0x048fe60000081068 */
[----:B------:R1:W-:Y:S04]  /*47ed0*/  STL.64 [R1+0x360], R60 ;  /* 0x0003603c01007387 */ /* 0x0003e80000100a00 */
[----:B------:R3:W-:Y:S04]  /*47ee0*/  STL.64 [R1+0x368], R62 ;  /* 0x0003683e01007387 */ /* 0x0007e80000100a00 */
[----:B------:R-:W4:Y:S04]  /*47ef0*/  LDL.LU R248, [R1+0x1f70] ;  /* 0x001f700001f87983 */ /* 0x000f280000300800 */
[----:B------:R-:W-:Y:S04]  /*47f00*/  STL.64 [R1+0x350], R56 ;  /* 0x0003503801007387 */ /* 0x000fe80000100a00 */
[----:B------:R-:W-:Y:S04]  /*47f10*/  STL.64 [R1+0x358], R58 ;  /* 0x0003583a01007387 */ /* 0x000fe80000100a00 */
[----:B------:R1:W-:Y:S04]  /*47f20*/  STL.64 [R1+0x340], R52 ;  /* 0x0003403401007387 */ /* 0x0003e80000100a00 */
[----:B------:R1:W-:Y:S04]  /*47f30*/  STL.64 [R1+0x348], R54 ;  /* 0x0003483601007387 */ /* 0x0003e80000100a00 */
        /* <DEDUP_REMOVED lines=120> */
[----:B------:R-:W3:Y:S04]  /*486c0*/  LDL.LU.64 R130, [R1+0x3be0] ;  /* 0x003be00001827983 */ /* 0x000ee80000300a00 */
[----:B------:R-:W3:Y:S11]  /*486d0*/  LDL.LU.64 R128, [R1+0x3bd8] ;  /* 0x003bd80001807983 */ /* 0x000ef60000300a00 */
[----:B------:R-:W-:Y:S05]  /*486e0*/  @!UPT UIADD3 URZ, URZ, URZ, URZ ;  /* 0x0000003f3f3ff290 */ /* 0x000fea000fffe03f */
[----:B------:R1:W-:Y:S04]  /*486f0*/  STL.64 [R1+0x50], R124 ;  /* 0x0000507c01007387 */ /* 0x0003e80000100a00 */
[----:B------:R2:W-:Y:S04]  /*48700*/  STL.64 [R1+0x58], R126 ;  /* 0x0000587e01007387 */ /* 0x0005e80000100a00 */
[----:B-1----:R-:W4:Y:S04]  /*48710*/  LDL.LU R124, [R1+0x2160] ;  /* 0x00216000017c7983 */ /* 0x002f280000300800 */
[----:B------:R-:W4:Y:S04]  /*48720*/  LDL.LU R125, [R1+0x2164] ;  /* 0x00216400017d7983 */ /* 0x000f280000300800 */
[----:B--2---:R-:W4:Y:S04]  /*48730*/  LDL.LU R126, [R1+0x2168] ;  /* 0x00216800017e7983 */ /* 0x004f280000300800 */
[----:B------:R-:W4:Y:S01]  /*48740*/  LDL.LU R127, [R1+0x216c] ;  /* 0x00216c00017f7983 */ /* 0x000f220000300800 */
[C---:B---3--:R-:W-:Y:S08]  /*48750*/  HMMA.1688.F32.TF32 R224, R128.reuse, R212, R224 ;  /* 0x000000d480e0723c */ /* 0x048ff000000810e0 */
[C---:B------:R-:W-:Y:S08]  /*48760*/  HMMA.1688.F32.TF32 R228, R128.reuse, R208, R228 ;  /* 0x000000d080e4723c */ /* 0x040ff000000810e4 */
[C---:B------:R-:W-:Y:S08]  /*48770*/  HMMA.1688.F32.TF32 R232, R128.reuse, R204, R232 ;  /* 0x000000cc80e8723c */ /* 0x040ff000000810e8 */
[C---:B------:R-:W-:Y:S01]  /*48780*/  HMMA.1688.F32.TF32 R236, R128.reuse, R200, R236 ;  /* 0x000000c880ec723c */ /* 0x040fe200000810ec */
[----:B------:R-:W-:Y:S07]  /*48790*/  STL.64 [R1+0x330], R224 ;  /* 0x000330e001007387 */ /* 0x000fee0000100a00 */
[C---:B------:R-:W-:Y:S01]  /*487a0*/  HMMA.1688.F32.TF32 R96, R128.reuse, R196, R96 ;  /* 0x000000c48060723c */ /* 0x040fe20000081060 */
[----:B------:R1:W-:Y:S07]  /*487b0*/  STL.64 [R1+0x338], R226 ;  /* 0x000338e201007387 */ /* 0x0003ee0000100a00 */
[C---:B------:R-:W-:Y:S01]  /*487c0*/  HMMA.1688.F32.TF32 R136, R128.reuse, R192, R136 ;  /* 0x000000c08088723c */ /* 0x040fe20000081088 */
[----:B-1----:R-:W2:Y:S07]  /*487d0*/  LDL.LU.64 R226, [R1+0x3bd0] ;  /* 0x003bd00001e27983 */ /* 0x002eae0000300a00 */
[C---:B------:R-:W-:Y:S01]  /*487e0*/  HMMA.1688.F32.TF32 R132, R128.reuse, R188, R132 ;  /* 0x000000bc8084723c */ /* 0x040fe20000081084 */
[----:B------:R-:W2:Y:S04]  /*487f0*/  LDL.LU.64 R224, [R1+0x3bc8] ;  /* 0x003bc80001e07983 */ /* 0x000ea80000300a00 */
[----:B------:R-:W-:Y:S04]  /*48800*/  STL.64 [R1+0x320], R228 ;  /* 0x000320e401007387 */ /* 0x000fe80000100a00 */
[----:B------:R1:W-:Y:S04]  /*48810*/  STL.64 [R1+0x328], R230 ;  /* 0x000328e601007387 */ /* 0x0003e80000100a00 */
[----:B-1----:R-:W3:Y:S04]  /*48820*/  LDL.LU.64 R230, [R1+0x3bc0] ;  /* 0x003bc00001e67983 */ /* 0x002ee80000300a00 */
[----:B------:R-:W3:Y:S04]  /*48830*/  LDL.LU.64 R228, [R1+0x3bb8] ;  /* 0x003bb80001e47983 */ /* 0x000ee80000300a00 */
        /* <DEDUP_REMOVED lines=20> */
[C---:B----4-:R-:W-:Y:S08]  /*48980*/  HMMA.1688.F32.TF32 R124, R128.reuse, R184, R124 ;  /* 0x000000b8807c723c */ /* 0x050ff0000008107c */
[C---:B------:R-:W-:Y:S11]  /*48990*/  HMMA.1688.F32.TF32 R120, R128.reuse, R180, R120 ;  /* 0x000000b48078723c */ /* 0x040ff60000081078 */
[----:B------:R-:W-:Y:S04]  /*489a0*/  @!UPT UIADD3 URZ, URZ, URZ, URZ ;  /* 0x0000003f3f3ff290 */ /* 0x000fe8000fffe03f */
[----:B------:R-:W-:Y:S04]  /*489b0*/  STL.64 [R1+0x2c0], R124 ;  /* 0x0002c07c01007387 */ /* 0x000fe80000100a00 */
[----:B------:R1:W-:Y:S04]  /*489c0*/  STL.64 [R1+0x2c8], R126 ;  /* 0x0002c87e01007387 */ /* 0x0003e80000100a00 */
[----:B------:R-:W-:Y:S04]  /*489d0*/  STL.64 [R1+0x2b0], R120 ;  /* 0x0002b07801007387 */ /* 0x000fe80000100a00 */
[----:B------:R4:W-:Y:S01]  /*489e0*/  STL.64 [R1+0x2b8], R122 ;  /* 0x0002b87a01007387 */ /* 0x0009e20000100a00 */
[C---:B-1----:R-:W-:Y:S08]  /*489f0*/  HMMA.1688.F32.TF32 R124, R128.reuse, R176, R116 ;  /* 0x000000b0807c723c */ /* 0x042ff00000081074 */
[C---:B----4-:R-:W-:Y:S08]  /*48a00*/  HMMA.1688.F32.TF32 R120, R128.reuse, R172, R112 ;  /* 0x000000ac8078723c */ /* 0x050ff00000081070 */
[C---:B------:R-:W-:Y:S08]  /*48a10*/  HMMA.1688.F32.TF32 R116, R128.reuse, R168, R108 ;  /* 0x000000a88074723c */ /* 0x040ff0000008106c */
[C---:B------:R-:W-:Y:S08]  /*48a20*/  HMMA.1688.F32.TF32 R112, R128.reuse, R164, R100 ;  /* 0x000000a48070723c */ /* 0x040ff00000081064 */
        /* <DEDUP_REMOVED lines=11> */
[C---:B--2---:R-:W-:Y:S08]  /*48ae0*/  HMMA.1688.F32.TF32 R100, R132.reuse, R212, R140 ;  /* 0x000000d48464723c */ /* 0x044ff0000008108c */
[C---:B------:R-:W-:Y:S08]  /*48af0*/  HMMA.1688.F32.TF32 R68, R132.reuse, R208, R92 ;  /* 0x000000d08444723c */ /* 0x040ff0000008105c */
[C---:B------:R-:W-:Y:S07]  /*48b00*/  HMMA.1688.F32.TF32 R88, R132.reuse, R204, R88 ;  /* 0x000000cc8458723c */ /* 0x040fee0000081058 */
        /* <DEDUP_REMOVED lines=33> */
[----:B-1----:R-:W-:Y:S03]  /*48d20*/  HMMA.1688.F32.TF32 R60, R132, R160, R144 ;  /* 0x000000a0843c723c */ /* 0x002fe60000081090 */
[----:B------:R1:W-:Y:S04]  /*48d30*/  STL.64 [R1+0x1b8], R58 ;  /* 0x0001b83a01007387 */ /* 0x0003e80000100a00 */
[----:B------:R-:W-:Y:S04]  /*48d40*/  STL.64 [R1+0x1a0], R52 ;  /* 0x0001a03401007387 */ /* 0x000fe80000100a00 */
[----:B------:R2:W-:Y:S01]  /*48d50*/  STL.64 [R1+0x1a8], R54 ;  /* 0x0001a83601007387 */ /* 0x0005e20000100a00 */
[C---:B-1----:R-:W-:Y:S08]  /*48d60*/  HMMA.1688.F32.TF32 R56, R136.reuse, R212, R248 ;  /* 0x000000d48838723c */ /* 0x042ff000000810f8 */
[----:B--2---:R-:W-:Y:S03]  /*48d70*/  HMMA.1688.F32.TF32 R52, R136, R208, R104 ;  /* 0x000000d08834723c */ /* 0x004fe60000081068 */
        /* <DEDUP_REMOVED lines=98> */
[----:B----4-:R-:W-:Y:S08]  /*493a0*/  HMMA.1688.F32.TF32 R244, R96, R184, R244 ;  /* 0x000000b860f4723c */ /* 0x010ff000000810f4 */
[C---:B--2---:R-:W-:Y:S08]  /*493b0*/  HMMA.1688.F32.TF32 R80, R136.reuse, R160, R80 ;  /* 0x000000a08850723c */ /* 0x044ff00000081050 */
[C---:B---3--:R-:W-:Y:S08]  /*493c0*/  HMMA.1688.F32.TF32 R92, R136.reuse, R172, R92 ;  /* 0x000000ac885c723c */ /* 0x048ff0000008105c */
[C---:B------:R-:W-:Y:S08]  /*493d0*/  HMMA.1688.F32.TF32 R128, R136.reuse, R204, R124 ;  /* 0x000000cc8880723c */ /* 0x040ff0000008107c */
[C---:B------:R-:W-:Y:S08]  /*493e0*/  HMMA.1688.F32.TF32 R124, R136.reuse, R200, R120 ;  /* 0x000000c8887c723c */ /* 0x040ff00000081078 */
[C---:B------:R-:W-:Y:S08]  /*493f0*/  HMMA.1688.F32.TF32 R120, R136.reuse, R196, R116 ;  /* 0x000000c48878723c */ /* 0x040ff00000081074 */
[C---:B------:R-:W-:Y:S08]  /*49400*/  HMMA.1688.F32.TF32 R116, R136.reuse, R192, R112 ;  /* 0x000000c08874723c */ /* 0x040ff00000081070 */
[C---:B------:R-:W-:Y:S08]  /*49410*/  HMMA.1688.F32.TF32 R112, R136.reuse, R188, R108 ;  /* 0x000000bc8870723c */ /* 0x040ff0000008106c */
        /* <DEDUP_REMOVED lines=16> */
[----:B------:R1:W-:Y:S02]  /*49520*/  STL.64 [R1+0x118], R70 ;  /* 0x0001184601007387 */ /* 0x0003e40000100a00 */
[C---:B-1----:R-:W-:Y:S02]  /*49530*/  HMMA.1688.F32.TF32 R68, R136.reuse, R168, R88 ;  /* 0x000000a88844723c */ /* 0x042fe40000081058 */
[----:B------:R-:W-:Y:S04]  /*49540*/  STL.64 [R1+0x100], R100 ;  /* 0x0001006401007387 */ /* 0x000fe80000100a00 */
[----:B------:R-:W-:Y:S02]  /*49550*/  STL.64 [R1+0x108], R102 ;  /* 0x0001086601007387 */ /* 0x000fe40000100a00 */
[----:B------:R-:W-:Y:S02]  /*49560*/  HMMA.1688.F32.TF32 R84, R136, R164, R84 ;  /* 0x000000a48854723c */ /* 0x000fe40000081054 */
[----:B------:R-:W-:Y:S04]  /*49570*/  STL.64 [R1+0xf0], R92 ;  /* 0x0000f05c01007387 */ /* 0x000fe80000100a00 */
[----:B------:R-:W-:Y:S09]  /*49580*/  STL.64 [R1+0xf8], R94 ;  /* 0x0000f85e01007387 */ /* 0x000ff20000100a00 */
[----:B------:R-:W-:Y:S04]  /*49590*/  STL.64 [R1+0xe0], R68 ;  /* 0x0000e04401007387 */ /* 0x000fe80000100a00 */
[----:B------:R1:W-:Y:S02]  /*495a0*/  STL.64 [R1+0xe8], R70 ;  /* 0x0000e84601007387 */ /* 0x0003e40000100a00 */
[C---:B-1----:R-:W-:Y:S08]  /*495b0*/  HMMA.1688.F32.TF32 R68, R96.reuse, R212, R76 ;  /* 0x000000d46044723c */ /* 0x042ff0000008104c */
        /* <DEDUP_REMOVED lines=8> */
[----:B------:R1:W-:Y:S05]  /*49640*/  STL.64 [R1+0xc8], R70 ;  /* 0x0000c84601007387 */ /* 0x0003ea0000100a00 */
[C---:B------:R-:W-:Y:S08]  /*49650*/  HMMA.1688.F32.TF32 R248, R96.reuse, R188, R248 ;  /* 0x000000bc60f8723c */ /* 0x040ff000000810f8 */
[C---:B-1----:R-:W-:Y:S01]  /*49660*/  HMMA.1688.F32.TF32 R68, R96.reuse, R200, R52 ;  /* 0x000000c86044723c */ /* 0x042fe20000081034 */
[----:B------:R-:W-:Y:S07]  /*49670*/  STL.64 [R1+0xb0], R76 ;  /* 0x0000b04c01007387 */ /* 0x000fee0000100a00 */
[C---:B------:R-:W-:Y:S01]  /*49680*/  HMMA.1688.F32.TF32 R52, R96.reuse, R192, R64 ;  /* 0x000000c06034723c */ /* 0x040fe20000081040 */
[----:B------:R1:W-:Y:S07]  /*49690*/  STL.64 [R1+0xb8], R78 ;  /* 0x0000b84e01007387 */ /* 0x0003ee0000100a00 */
[C---:B------:R-:W-:Y:S08]  /*496a0*/  HMMA.1688.F32.TF32 R80, R96.reuse, R176, R144 ;  /* 0x000000b06050723c */ /* 0x040ff00000081090 */
[C---:B-1----:R-:W-:Y:S01]  /*496b0*/  HMMA.1688.F32.TF32 R76, R96.reuse, R180, R148 ;  /* 0x000000b4604c723c */ /* 0x042fe20000081094 */
[----:B------:R-:W-:Y:S04]  /*496c0*/  STL.64 [R1+0xa0], R72 ;  /* 0x0000a04801007387 */ /* 0x000fe80000100a00 */
[----:B------:R-:W-:Y:S04]  /*496d0*/  STL.64 [R1+0xa8], R74 ;  /* 0x0000a84a01007387 */ /* 0x000fe80000100a00 */
[----:B------:R-:W-:Y:S04]  /*496e0*/  STL.64 [R1+0x90], R68 ;  /* 0x0000904401007387 */ /* 0x000fe80000100a00 */
[----:B------:R-:W-:Y:S04]  /*496f0*/  STL.64 [R1+0x98], R70 ;  /* 0x0000984601007387 */ /* 0x000fe80000100a00 */
[----:B------:R1:W-:Y:S04]  /*49700*/  STL.64 [R1+0x10], R56 ;  /* 0x0000103801007387 */ /* 0x0003e80000100a00 */
[----:B------:R2:W-:Y:S04]  /*49710*/  STL.64 [R1+0x18], R58 ;  /* 0x0000183a01007387 */ /* 0x0005e80000100a00 */
[----:B------:R-:W-:Y:S04]  /*49720*/  STL.64 [R1+0x3848], R250 ;  /* 0x003848fa01007387 */ /* 0x000fe80000100a00 */
[----:B------:R3:W-:Y:S04]  /*49730*/  STL.64 [R1], R52 ;  /* 0x0000003401007387 */ /* 0x0007e80000100a00 */
[----:B------:R2:W-:Y:S04]  /*49740*/  STL.64 [R1+0x8], R54 ;  /* 0x0000083601007387 */ /* 0x0005e80000100a00 */
[----:B------:R1:W-:Y:S04]  /*49750*/  STL.64 [R1+0x3840], R248 ;  /* 0x003840f801007387 */ /* 0x0003e80000100a00 */
[----:B------:R-:W-:Y:S04]  /*49760*/  STL.64 [R1+0x3858], R246 ;  /* 0x003858f601007387 */ /* 0x000fe80000100a00 */
[----:B------:R1:W-:Y:S04]  /*49770*/  STL.64 [R1+0x3850], R244 ;  /* 0x003850f401007387 */ /* 0x0003e80000100a00 */
[----:B------:R-:W-:Y:S04]  /*49780*/  STL.64 [R1+0x3868], R78 ;  /* 0x0038684e01007387 */ /* 0x000fe80000100a00 */
[----:B------:R-:W-:Y:S04]  /*49790*/  STL.64 [R1+0x3860], R76 ;  /* 0x0038604c01007387 */ /* 0x000fe80000100a00 */
[----:B------:R-:W-:Y:S04]  /*497a0*/  STL.64 [R1+0x3878], R82 ;  /* 0x0038785201007387 */ /* 0x000fe80000100a00 */
[----:B------:R1:W-:Y:S04]  /*497b0*/  STL.64 [R1+0x3870], R80 ;  /* 0x0038705001007387 */ /* 0x0003e80000100a00 */
        /* <DEDUP_REMOVED lines=45> */
[----:B------:R-:W-:Y:S04]  /*49a90*/  STL.64 [R1+0x3888], R86 ;  /* 0x0038885601007387 */ /* 0x000fe80000100a00 */
[----:B------:R-:W-:Y:S01]  /*49aa0*/  STL.64 [R1+0x3880], R84 ;  /* 0x0038805401007387 */ /* 0x000fe20000100a00 */
[C---:B----4-:R-:W-:Y:S08]  /*49ab0*/  HMMA.1688.F32.TF32 R124, R236.reuse, R188, R148 ;  /* 0x000000bcec7c723c */ /* 0x050ff00000081094 */
[----:B--2---:R-:W-:Y:S08]  /*49ac0*/  HMMA.1688.F32.TF32 R108, R236, R204, R56 ;  /* 0x000000ccec6c723c */ /* 0x004ff00000081038 */
[C---:B------:R-:W-:Y:S08]  /*49ad0*/  HMMA.1688.F32.TF32 R92, R96.reuse, R164, R92 ;  /* 0x000000a4605c723c */ /* 0x040ff0000008105c */
[C---:B------:R-:W-:Y:S08]  /*49ae0*/  HMMA.1688.F32.TF32 R88, R96.reuse, R168, R88 ;  /* 0x000000a86058723c */ /* 0x040ff00000081058 */
[----:B------:R-:W-:Y:S08]  /*49af0*/  HMMA.1688.F32.TF32 R96, R96, R160, R140 ;  /* 0x000000a06060723c */ /* 0x000ff0000008108c */
[C---:B------:R-:W-:Y:S07]  /*49b00*/  HMMA.1688.F32.TF32 R100, R236.reuse, R212, R72 ;  /* 0x000000d4ec64723c */ /* 0x040fee0000081048 */
[----:B------:R-:W-:Y:S01]  /*49b10*/  STL.64 [R1+0x3898], R90 ;  /* 0x0038985a01007387 */ /* 0x000fe20000100a00 */
[C---:B------:R-:W-:Y:S03]  /*49b20*/  HMMA.1688.F32.TF32 R104, R236.reuse, R208, R104 ;  /* 0x000000d0ec68723c */ /* 0x040fe60000081068 */
[----:B------:R1:W-:Y:S05]  /*49b30*/  STL.64 [R1+0x3890], R88 ;  /* 0x0038905801007387 */ /* 0x0003ea0000100a00 */
[C---:B---3--:R-:W-:Y:S01]  /*49b40*/  HMMA.1688.F32.TF32 R112, R236.reuse, R200, R52 ;  /* 0x000000c8ec70723c */ /* 0x048fe20000081034 */
[----:B------:R-:W-:Y:S07]  /*49b50*/  STL.64 [R1+0x38a8], R94 ;  /* 0x0038a85e01007387 */ /* 0x000fee0000100a00 */
[C---:B------:R-:W-:Y:S01]  /*49b60*/  HMMA.1688.F32.TF32 R116, R236.reuse, R196, R60 ;  /* 0x000000c4ec74723c */ /* 0x040fe2000008103c */
[----:B------:R-:W-:Y:S04]  /*49b70*/  STL.64 [R1+0x38a0], R92 ;  /* 0x0038a05c01007387 */ /* 0x000fe80000100a00 */
[----:B------:R-:W-:Y:S03]  /*49b80*/  STL.64 [R1+0x38b8], R98 ;  /* 0x0038b86201007387 */ /* 0x000fe60000100a00 */
        /* <DEDUP_REMOVED lines=56> */
[----:B------:R-:W-:Y:S03]  /*49f10*/  HMMA.1688.F32.TF32 R128, R236, R184, R144 ;  /* 0x000000b8ec80723c */ /* 0x000fe60000081090 */
        /* <DEDUP_REMOVED lines=29> */
[----:B------:R-:W-:Y:S01]  /*4a0f0*/  STL.64 [R1+0x3910], R128 ;  /* 0x0039108001007387 */ /* 0x000fe20000100a00 */
[C---:B--2---:R-:W-:Y:S08]  /*4a100*/  HMMA.1688.F32.TF32 R68, R232.reuse, R192, R68 ;  /* 0x000000c0e844723c */ /* 0x044ff00000081044 */
[----:B---3--:R-:W-:Y:S08]  /*4a110*/  HMMA.1688.F32.TF32 R80, R232, R208, R80 ;  /* 0x000000d0e850723c */ /* 0x008ff00000081050 */
[C---:B----4-:R-:W-:Y:S08]  /*4a120*/  HMMA.1688.F32.TF32 R136, R236.reuse, R176, R136 ;  /* 0x000000b0ec88723c */ /* 0x050ff00000081088 */
[C---:B------:R-:W-:Y:S08]  /*4a130*/  HMMA.1688.F32.TF32 R132, R236.reuse, R180, R132 ;  /* 0x000000b4ec84723c */ /* 0x040ff00000081084 */
[C---:B------:R-:W-:Y:S08]  /*4a140*/  HMMA.1688.F32.TF32 R140, R236.reuse, R172, R140 ;  /* 0x000000acec8c723c */ /* 0x040ff0000008108c */
[C---:B------:R-:W-:Y:S07]  /*4a150*/  HMMA.1688.F32.TF32 R144, R236.reuse, R168, R144 ;  /* 0x000000a8ec90723c */ /* 0x040fee0000081090 */
[----:B------:R-:W-:Y:S01]  /*4a160*/  STL.64 [R1+0x3928], R134 ;  /* 0x0039288601007387 */ /* 0x000fe20000100a00 */
[C---:B------:R-:W-:Y:S08]  /*4a170*/  HMMA.1688.F32.TF32 R148, R236.reuse, R164, R148 ;  /* 0x000000a4ec94723c */ /* 0x040ff00000081094 */
[----:B------:R-:W-:Y:S08]  /*4a180*/  HMMA.1688.F32.TF32 R236, R236, R160, R88 ;  /* 0x000000a0ecec723c */ /* 0x000ff00000081058 */
        /* <DEDUP_REMOVED lines=15> */
[----:B------:R-:W-:Y:S04]  /*4a280*/  STL.64 [R1+0xb18], R90 ;  /* 0x000b185a01007387 */ /* 0x000fe80000100a00 */
        /* <DEDUP_REMOVED lines=9> */
[----:B------:R-:W-:Y:S04]  /*4a320*/  STL.64 [R1+0xad8], R82 ;  /* 0x000ad85201007387 */ /* 0x000fe80000100a00 */
[----:B------:R-:W-:Y:S01]  /*4a330*/  STL.64 [R1+0xac0], R68 ;  /* 0x000ac04401007387 */ /* 0x000fe20000100a00 */
[C---:B------:R-:W-:Y:S03]  /*4a340*/  HMMA.1688.F32.TF32 R72, R232.reuse, R184, R56 ;  /* 0x000000b8e848723c */ /* 0x040fe60000081038 */
[----:B------:R1:W-:Y:S05]  /*4a350*/  STL.64 [R1+0xac8], R70 ;  /* 0x000ac84601007387 */ /* 0x0003ea0000100a00 */
[C---:B------:R-:W-:Y:S08]  /*4a360*/  HMMA.1688.F32.TF32 R56, R232.reuse, R176, R60 ;  /* 0x000000b0e838723c */ /* 0x040ff0000008103c */
[C---:B-1----:R-:W-:Y:S08]  /*4a370*/  HMMA.1688.F32.TF32 R68, R232.reuse, R180, R52 ;  /* 0x000000b4e844723c */ /* 0x042ff00000081034 */
[----:B------:R-:W-:Y:S01]  /*4a380*/  HMMA.1688.F32.TF32 R52, R232, R172, R64 ;  /* 0x000000ace834723c */ /* 0x000fe20000081040 */
        /* <DEDUP_REMOVED lines=119> */
[----:B---3--:R-:W-:Y:S08]  /*4ab00*/  HMMA.1688.F32.TF32 R92, R228, R168, R92 ;  /* 0x000000a8e45c723c */ /* 0x008ff0000008105c */
[----:B------:R-:W-:Y:S08]  /*4ab10*/  HMMA.1688.F32.TF32 R80, R224, R212, R80 ;  /* 0x000000d4e050723c */ /* 0x000ff00000081050 */
[C---:B----4-:R-:W-:Y:S08]  /*4ab20*/  HMMA.1688.F32.TF32 R96, R228.reuse, R172, R96 ;  /* 0x000000ace460723c */ /* 0x050ff00000081060 */
[C---:B------:R-:W-:Y:S08]  /*4ab30*/  HMMA.1688.F32.TF32 R104, R228.reuse, R180, R104 ;  /* 0x000000b4e468723c */ /* 0x040ff00000081068 */
[C---:B------:R-:W-:Y:S08]  /*4ab40*/  HMMA.1688.F32.TF32 R108, R228.reuse, R184, R108 ;  /* 0x000000b8e46c723c */ /* 0x040ff0000008106c */
[C---:B------:R-:W-:Y:S08]  /*4ab50*/  HMMA.1688.F32.TF32 R112, R228.reuse, R188, R112 ;  /* 0x000000bce470723c */ /* 0x040ff00000081070 */
[C---:B------:R-:W-:Y:S08]  /*4ab60*/  HMMA.1688.F32.TF32 R120, R228.reuse, R196, R120 ;  /* 0x000000c4e478723c */ /* 0x040ff00000081078 */
[C---:B------:R-:W-:Y:S08]  /*4ab70*/  HMMA.1688.F32.TF32 R124, R228.reuse, R200, R124 ;  /* 0x000000c8e47c723c */ /* 0x040ff0000008107c */
[C---:B------:R-:W-:Y:S08]  /*4ab80*/  HMMA.1688.F32.TF32 R128, R228.reuse, R204, R128 ;  /* 0x000000cce480723c */ /* 0x040ff00000081080 */
[----:B------:R-:W-:Y:S08]  /*4ab90*/  HMMA.1688.F32.TF32 R136, R228, R212, R136 ;  /* 0x000000d4e488723c */ /* 0x000ff00000081088 */
[C---:B------:R-:W-:Y:S08]  /*4aba0*/  HMMA.1688.F32.TF32 R144, R232.reuse, R164, R144 ;  /* 0x000000a4e890723c */ /* 0x040ff00000081090 */
[C---:B------:R-:W-:Y:S08]  /*4abb0*/  HMMA.1688.F32.TF32 R148, R232.reuse, R168, R148 ;  /* 0x000000a8e894723c */ /* 0x040ff00000081094 */
[----:B------:R-:W-:Y:S08]  /*4abc0*/  HMMA.1688.F32.TF32 R232, R232, R160, R140 ;  /* 0x000000a0e8e8723c */ /* 0x000ff0000008108c */
[C---:B------:R-:W-:Y:S07]  /*4abd0*/  HMMA.1688.F32.TF32 R132, R228.reuse, R208, R132 ;  /* 0x000000d0e484723c */ /* 0x040fee0000081084 */
[----:B------:R-:W-:Y:S04]  /*4abe0*/  STL.64 [R1+0xa60], R148 ;  /* 0x000a609401007387 */ /* 0x000fe80000100a00 */
[----:B------:R-:W-:Y:S01]  /*4abf0*/  STL.64 [R1+0xa68], R150 ;  /* 0x000a689601007387 */ /* 0x000fe20000100a00 */
[C---:B------:R-:W-:Y:S03]  /*4ac00*/  HMMA.1688.F32.TF32 R116, R228.reuse, R192, R116 ;  /* 0x000000c0e474723c */ /* 0x040fe60000081074 */
[----:B------:R-:W-:Y:S04]  /*4ac10*/  STL.64 [R1+0x37d8], R234 ;  /* 0x0037d8ea01007387 */ /* 0x000fe80000100a00 */
[----:B------:R-:W-:Y:S04]  /*4ac20*/  STL.64 [R1+0xa50], R144 ;  /* 0x000a509001007387 */ /* 0x000fe80000100a00 */
[----:B------:R-:W-:Y:S01]  /*4ac30*/  STL.64 [R1+0xa58], R146 ;  /* 0x000a589201007387 */ /* 0x000fe20000100a00 */
[C---:B------:R-:W-:Y:S03]  /*4ac40*/  HMMA.1688.F32.TF32 R100, R228.reuse, R176, R100 ;  /* 0x000000b0e464723c */ /* 0x040fe60000081064 */
[----:B------:R-:W-:Y:S04]  /*4ac50*/  STL.64 [R1+0x37d0], R232 ;  /* 0x0037d0e801007387 */ /* 0x000fe80000100a00 */
[----:B------:R-:W-:Y:S04]  /*4ac60*/  STL.64 [R1+0xd50], R136 ;  /* 0x000d508801007387 */ /* 0x000fe80000100a00 */
[----:B------:R-:W-:Y:S04]  /*4ac70*/  STL.64 [R1+0xd58], R138 ;  /* 0x000d588a01007387 */ /* 0x000fe80000100a00 */
[----:B------:R-:W-:Y:S01]  /*4ac80*/  STL.64 [R1+0xd40], R132 ;  /* 0x000d408401007387 */ /* 0x000fe20000100a00 */
[----:B------:R-:W-:Y:S03]  /*4ac90*/  HMMA.1688.F32.TF32 R228, R228, R160, R84 ;  /* 0x000000a0e4e4723c */ /* 0x000fe60000081054 */
        /* <DEDUP_REMOVED lines=27> */
[----:B------:R-:W-:Y:S01]  /*4ae50*/  STL.64 [R1+0xff0], R80 ;  /* 0x000ff05001007387 */ /* 0x000fe20000100a00 */
[C---:B------:R-:W-:Y:S03]  /*4ae60*/  HMMA.1688.F32.TF32 R68, R224.reuse, R196, R68 ;  /* 0x000000c4e044723c */ /* 0x040fe60000081044 */
[----:B------:R1:W-:Y:S05]  /*4ae70*/  STL.64 [R1+0xff8], R82 ;  /* 0x000ff85201007387 */ /* 0x0003ea0000100a00 */
[C---:B-1----:R-:W-:Y:S01]  /*4ae80*/  HMMA.1688.F32.TF32 R80, R224.reuse, R200, R248 ;  /* 0x000000c8e050723c */ /* 0x042fe200000810f8 */
[----:B------:R-:W-:Y:S04]  /*4ae90*/  STL.64 [R1+0xfd0], R84 ;  /* 0x000fd05401007387 */ /* 0x000fe80000100a00 */
[----:B------:R-:W-:Y:S04]  /*4aea0*/  STL.64 [R1+0xfd8], R86 ;  /* 0x000fd85601007387 */ /* 0x000fe80000100a00 */
[----:B------:R-:W-:Y:S04]  /*4aeb0*/  STL.64 [R1+0xfc0], R76 ;  /* 0x000fc04c01007387 */ /* 0x000fe80000100a00 */
[----:B------:R1:W-:Y:S10]  /*4aec0*/  STL.64 [R1+0xfc8], R78 ;  /* 0x000fc84e01007387 */ /* 0x0003f40000100a00 */
        /* <DEDUP_REMOVED lines=8> */
[C---:B------:R-:W-:Y:S01]  /*4af50*/  HMMA.1688.F32.TF32 R52, R224.reuse, R176, R64 ;  /* 0x000000b0e034723c */ /* 0x040fe20000081040 */
[----:B------:R1:W-:Y:S04]  /*4af60*/  STL.64 [R1+0xf80], R76 ;  /* 0x000f804c01007387 */ /* 0x0003e80000100a00 */
[----:B------:R2:W-:Y:S04]  /*4af70*/  STL.64 [R1+0xf88], R78 ;  /* 0x000f884e01007387 */ /* 0x0005e80000100a00 */
[----:B------:R-:W-:Y:S04]  /*4af80*/  STL.64 [R1+0xf70], R72 ;  /* 0x000f704801007387 */ /* 0x000fe80000100a00 */
[----:B------:R-:W-:Y:S04]  /*4af90*/  STL.64 [R1+0xf78], R74 ;  /* 0x000f784a01007387 */ /* 0x000fe80000100a00 */
        /* <DEDUP_REMOVED lines=128> */
[C---:B----4-:R-:W-:Y:S08]  /*4b7a0*/  HMMA.1688.F32.TF32 R56, R224.reuse, R164, R56 ;  /* 0x000000a4e038723c */ /* 0x050ff00000081038 */
[----:B------:R-:W-:Y:S07]  /*4b7b0*/  HMMA.1688.F32.TF32 R224, R224, R160, R52 ;  /* 0x000000a0e0e0723c */ /* 0x000fee0000081034 */
[----:B------:R-:W-:Y:S04]  /*4b7c0*/  STL.64 [R1+0xf10], R68 ;  /* 0x000f104401007387 */ /* 0x000fe80000100a00 */
[----:B------:R1:W-:Y:S04]  /*4b7d0*/  STL.64 [R1+0xf18], R70 ;  /* 0x000f184601007387 */ /* 0x0003e80000100a00 */
[----:B-1----:R-:W2:Y:S04]  /*4b7e0*/  LDL.LU.64 R70, [R1+0x3b60] ;  /* 0x003b600001467983 */ /* 0x002ea80000300a00 */
[----:B------:R-:W-:Y:S04]  /*4b7f0*/  STL.64 [R1+0xf00], R72 ;  /* 0x000f004801007387 */ /* 0x000fe80000100a00 */
[----:B------:R1:W-:Y:S04]  /*4b800*/  STL.64 [R1+0xf08], R74 ;  /* 0x000f084a01007387 */ /* 0x0003e80000100a00 */
[----:B-1----:R-:W3:Y:S04]  /*4b810*/  LDL.LU.64 R74, [R1+0x3b58] ;  /* 0x003b5800014a7983 */ /* 0x002ee80000300a00 */
[----:B------:R-:W-:Y:S04]  /*4b820*/  STL.64 [R1+0xef0], R56 ;  /* 0x000ef03801007387 */ /* 0x000fe80000100a00 */
[----:B------:R1:W-:Y:S04]  /*4b830*/  STL.64 [R1+0xef8], R58 ;  /* 0x000ef83a01007387 */ /* 0x0003e80000100a00 */
[----:B-1----:R-:W4:Y:S04]  /*4b840*/  LDL.LU.64 R58, [R1+0x3b50] ;  /* 0x003b5000013a7983 */ /* 0x002f280000300a00 */
[----:B------:R-:W2:Y:S04]  /*4b850*/  LDL.LU.64 R54, [R1+0x3b48] ;  /* 0x003b480001367983 */ /* 0x000ea80000300a00 */
[----:B------:R1:W-:Y:S04]  /*4b860*/  STL.64 [R1+0xee0], R224 ;  /* 0x000ee0e001007387 */ /* 0x0003e80000100a00 */
[----:B------:R1:W-:Y:S04]  /*4b870*/  STL.64 [R1+0xee8], R226 ;  /* 0x000ee8e201007387 */ /* 0x0003e80000100a00 */
[----:B-1----:R-:W2:Y:S04]  /*4b880*/  LDL.LU R224, [R1+0x19c0] ;  /* 0x0019c00001e07983 */ /* 0x002ea80000300800 */
[----:B------:R-:W2:Y:S04]  /*4b890*/  LDL.LU R225, [R1+0x19c4] ;  /* 0x0019c40001e17983 */ /* 0x000ea80000300800 */
[----:B------:R-:W2:Y:S04]  /*4b8a0*/  LDL.LU R226, [R1+0x19c8] ;  /* 0x0019c80001e27983 */ /* 0x000ea80000300800 */
[----:B------:R-:W2:Y:S01]  /*4b8b0*/  LDL.LU R227, [R1+0x19cc] ;  /* 0x0019cc0001e37983 */ /* 0x000ea20000300800 */
[C---:B------:R-:W-:Y:S08]  /*4b8c0*/  HMMA.1688.F32.TF32 R64, R220.reuse, R212, R64 ;  /* 0x000000d4dc40723c */ /* 0x040ff00000081040 */
[C---:B------:R-:W-:Y:S08]  /*4b8d0*/  HMMA.1688.F32.TF32 R60, R220.reuse, R208, R60 ;  /* 0x000000d0dc3c723c */ /* 0x040ff0000008103c */
[C---:B------:R-:W-:Y:S07]  /*4b8e0*/  HMMA.1688.F32.TF32 R228, R220.reuse, R200, R228 ;  /* 0x000000c8dce4723c */ /* 0x040fee00000810e4 */
[----:B------:R-:W-:Y:S04]  /*4b8f0*/  STL.64 [R1+0x1260], R64 ;  /* 0x0012604001007387 */ /* 0x000fe80000100a00 */
[----:B------:R1:W-:Y:S04]  /*4b900*/  STL.64 [R1+0x1268], R66 ;  /* 0x0012684201007387 */ /* 0x0003e80000100a00 */
[----:B-1----:R-:W3:Y:S04]  /*4b910*/  LDL.LU.64 R66, [R1+0x3b40] ;  /* 0x003b400001427983 */ /* 0x002ee80000300a00 */
[----:B------:R-:W-:Y:S04]  /*4b920*/  STL.64 [R1+0x1250], R60 ;  /* 0x0012503c01007387 */ /* 0x000fe80000100a00 */
[----:B------:R1:W-:Y:S04]  /*4b930*/  STL.64 [R1+0x1258], R62 ;  /* 0x0012583e01007387 */ /* 0x0003e80000100a00 */
[----:B-1----:R-:W3:Y:S01]  /*4b940*/  LDL.LU.64 R62, [R1+0x3b38] ;  /* 0x003b3800013e7983 */ /* 0x002ee20000300a00 */
[C---:B--2---:R-:W-:Y:S11]  /*4b950*/  HMMA.1688.F32.TF32 R224, R220.reuse, R204, R224 ;  /* 0x000000ccdce0723c */ /* 0x044ff600000810e0 */
[----:B------:R-:W-:Y:S11]  /*4b960*/  @!UPT UIADD3 URZ, URZ, URZ, URZ ;  /* 0x0000003f3f3ff290 */ /* 0x000ff6000fffe03f */
[----:B------:R-:W-:Y:S01]  /*4b970*/  @!UPT UIADD3 URZ, URZ, URZ, URZ ;  /* 0x0000003f3f3ff290 */ /* 0x000fe2000fffe03f */
        /* <DEDUP_REMOVED lines=8> */
[----:B------:R1:W-:Y:S01]  /*4ba00*/  STL.64 [R1+0x1228], R226 ;  /* 0x001228e201007387 */ /* 0x0003e20000100a00 */
[C---:B------:R-:W-:Y:S08]  /*4ba10*/  HMMA.1688.F32.TF32 R148, R220.reuse, R180, R140 ;  /* 0x000000b4dc94723c */ /* 0x040ff0000008108c */
[C---:B-1----:R-:W-:Y:S08]  /*4ba20*/  HMMA.1688.F32.TF32 R224, R220.reuse, R184, R144 ;  /* 0x000000b8dce0723c */ /* 0x042ff00000081090 */
[C---:B------:R-:W-:Y:S08]  /*4ba30*/  HMMA.1688.F32.TF32 R144, R220.reuse, R176, R136 ;  /* 0x000000b0dc90723c */ /* 0x040ff00000081088 */
[C---:B------:R-:W-:Y:S08]  /*4ba40*/  HMMA.1688.F32.TF32 R140, R220.reuse, R172, R132 ;  /* 0x000000acdc8c723c */ /* 0x040ff00000081084 */
[C---:B------:R-:W-:Y:S08]  /*4ba50*/  HMMA.1688.F32.TF32 R136, R220.reuse, R168, R128 ;  /* 0x000000a8dc88723c */ /* 0x040ff00000081080 */
[C---:B------:R-:W-:Y:S01]  /*4ba60*/  HMMA.1688.F32.TF32 R132, R220.reuse, R164, R124 ;  /* 0x000000a4dc84723c */ /* 0x040fe2000008107c */
[----:B------:R-:W-:Y:S07]  /*4ba70*/  STL.64 [R1+0x1210], R232 ;  /* 0x001210e801007387 */ /* 0x000fee0000100a00 */
[----:B------:R-:W-:Y:S01]  /*4ba80*/  HMMA.1688.F32.TF32 R128, R220, R160, R120 ;  /* 0x000000a0dc80723c */ /* 0x000fe20000081078 */
[----:B------:R-:W-:Y:S07]  /*4ba90*/  STL.64 [R1+0x1218], R234 ;  /* 0x001218ea01007387 */ /* 0x000fee0000100a00 */
[C---:B------:R-:W-:Y:S01]  /*4baa0*/  HMMA.1688.F32.TF32 R124, R216.reuse, R212, R116 ;  /* 0x000000d4d87c723c */ /* 0x040fe20000081074 */
[----:B------:R-:W-:Y:S07]  /*4bab0*/  STL.64 [R1+0x1200], R228 ;  /* 0x001200e401007387 */ /* 0x000fee0000100a00 */
[C---:B------:R-:W-:Y:S01]  /*4bac0*/  HMMA.1688.F32.TF32 R120, R216.reuse, R208, R112 ;  /* 0x000000d0d878723c */ /* 0x040fe20000081070 */
[----:B------:R-:W-:Y:S07]  /*4bad0*/  STL.64 [R1+0x1208], R230 ;  /* 0x001208e601007387 */ /* 0x000fee0000100a00 */
[C---:B------:R-:W-:Y:S01]  /*4bae0*/  HMMA.1688.F32.TF32 R116, R216.reuse, R204, R108 ;  /* 0x000000ccd874723c */ /* 0x040fe2000008106c */
[----:B------:R-:W-:Y:S07]  /*4baf0*/  STL.64 [R1+0x11f0], R224 ;  /* 0x0011f0e001007387 */ /* 0x000fee0000100a00 */
[C---:B------:R-:W-:Y:S01]  /*4bb00*/  HMMA.1688.F32.TF32 R112, R216.reuse, R200, R104 ;  /* 0x000000c8d870723c */ /* 0x040fe20000081068 */
[----:B------:R-:W-:Y:S04]  /*4bb10*/  STL.64 [R1+0x11f8], R226 ;  /* 0x0011f8e201007387 */ /* 0x000fe80000100a00 */
[----:B------:R-:W-:Y:S03]  /*4bb20*/  STL.64 [R1+0x11e0], R148 ;  /* 0x0011e09401007387 */ /* 0x000fe60000100a00 */
        /* <DEDUP_REMOVED lines=38> */
[----:B------:R-:W-:Y:S04]  /*4bd90*/  STL.64 [R1+0x16c0], R88 ;  /* 0x0016c05801007387 */ /* 0x000fe80000100a00 */
[----:B------:R-:W-:Y:S04]  /*4bda0*/  STL.64 [R1+0x16c8], R90 ;  /* 0x0016c85a01007387 */ /* 0x000fe80000100a00 */
[----:B------:R2:W-:Y:S04]  /*4bdb0*/  STL.64 [R1+0x16d0], R84 ;  /* 0x0016d05401007387 */ /* 0x0005e80000100a00 */
[----:B------:R2:W-:Y:S04]  /*4bdc0*/  STL.64 [R1+0x16d8], R86 ;  /* 0x0016d85601007387 */ /* 0x0005e80000100a00 */
[----:B-1----:R-:W3:Y:S04]  /*4bdd0*/  LDL.LU R100, [R1+0x1810] ;  /* 0x0018100001647983 */ /* 0x002ee80000300800 */
[----:B------:R1:W-:Y:S04]  /*4bde0*/  STL.64 [R1+0x16e0], R80 ;  /* 0x0016e05001007387 */ /* 0x0003e80000100a00 */
[----:B------:R1:W-:Y:S04]  /*4bdf0*/  STL.64 [R1+0x16e8], R82 ;  /* 0x0016e85201007387 */ /* 0x0003e80000100a00 */
[----:B------:R1:W-:Y:S04]  /*4be00*/  STL.64 [R1+0x1700], R76 ;  /* 0x0017004c01007387 */ /* 0x0003e80000100a00 */
[----:B------:R1:W-:Y:S04]  /*4be10*/  STL.64 [R1+0x1708], R78 ;  /* 0x0017084e01007387 */ /* 0x0003e80000100a00 */
        /* <DEDUP_REMOVED lines=34> */
[----:B------:R-:W4:Y:S01]  /*4c040*/  LDL.LU R79, [R1+0x17ac] ;  /* 0x0017ac00014f7983 */ /* 0x000f220000300800 */
[----:B---3--:R-:W-:Y:S01]  /*4c050*/  HMMA.1688.F32.TF32 R100, R216, R160, R100 ;  /* 0x000000a0d864723c */ /* 0x008fe20000081064 */
[----:B------:R-:W-:-:S02]  /*4c060*/  IMAD.MOV.U32 R19, RZ, RZ, R40 ;  /* 0x000000ffff137224 */ /* 0x000fc400078e0028 */
[----:B------:R-:W-:Y:S01]  /*4c070*/  LDS R216, [R3+0xc000] ;  /* 0x00c0000003d87984 */ /* 0x000fe20000000800 */
[----:B------:R-:W-:-:S03]  /*4c080*/  IMAD.MOV.U32 R18, RZ, RZ, R41 ;  /* 0x000000ffff127224 */ /* 0x000fc600078e0029 */
[----:B------:R-:W-:Y:S04]  /*4c090*/  LDS R218, [R3+0xe000] ;  /* 0x00e0000003da7984 */ /* 0x000fe80000000800 */
[----:B------:R-:W-:Y:S04]  /*4c0a0*/  LDS R217, [R240+0xc000] ;  /* 0x00c00000f0d97984 */ /* 0x000fe80000000800 */
[----:B------:R-:W1:Y:S08]  /*4c0b0*/  LDS R219, [R240+0xe000] ;  /* 0x00e00000f0db7984 */ /* 0x000e700000000800 */
[----:B------:R2:W-:Y:S01]  /*4c0c0*/  STL.64 [R1+0x16f0], R100 ;  /* 0x0016f06401007387 */ /* 0x0005e20000100a00 */
[----:B------:R-:W-:-:S02]  /*4c0d0*/  IMAD.MOV.U32 R243, RZ, RZ, R102 ;  /* 0x000000fffff37224 */ /* 0x000fc400078e0066 */
[----:B------:R-:W-:Y:S02]  /*4c0e0*/  IMAD.MOV.U32 R242, RZ, RZ, R103 ;  /* 0x000000fffff27224 */ /* 0x000fe400078e0067 */
[C---:B--2---:R-:W-:Y:S08]  /*4c0f0*/  HMMA.1688.F32.TF32 R100, R152.reuse, R212, R96 ;  /* 0x000000d49864723c */ /* 0x044ff00000081060 */
[C---:B------:R-:W-:Y:S01]  /*4c100*/  HMMA.1688.F32.TF32 R96, R152.reuse, R208, R244 ;  /* 0x000000d09860723c */ /* 0x040fe200000810f4 */
[----:B------:R-:W2:Y:S11]  /*4c110*/  LDL.LU R244, [R1+0x1790] ;  /* 0x0017900001f47983 */ /* 0x000eb60000300800 */
[----:B------:R-:W-:Y:S03]  /*4c120*/  @!UPT UIADD3 URZ, URZ, URZ, URZ ;  /* 0x0000003f3f3ff290 */ /* 0x000fe6000fffe03f */
[----:B------:R-:W-:Y:S04]  /*4c130*/  STL.64 [R1+0x1ab0], R100 ;  /* 0x001ab06401007387 */ /* 0x000fe80000100a00 */
[----:B------:R-:W-:Y:S04]  /*4c140*/  STL.64 [R1+0x1ab8], R102 ;  /* 0x001ab86601007387 */ /* 0x000fe80000100a00 */
[----:B------:R-:W-:Y:S04]  /*4c150*/  STL.64 [R1+0x1aa0], R96 ;  /* 0x001aa06001007387 */ /* 0x000fe80000100a00 */
[----:B------:R4:W-:Y:S04]  /*4c160*/  STL.64 [R1+0x1aa8], R98 ;  /* 0x001aa86201007387 */ /* 0x0009e80000100a00 */
[----:B------:R-:W2:Y:S04]  /*4c170*/  LDL.LU R245, [R1+0x1794] ;  /* 0x0017940001f57983 */ /* 0x000ea80000300800 */
[----:B------:R-:W2:Y:S04]  /*4c180*/  LDL.LU R246, [R1+0x1798] ;  /* 0x0017980001f67983 */ /* 0x000ea80000300800 */
[----:B------:R-:W2:Y:S01]  /*4c190*/  LDL.LU R247, [R1+0x179c] ;  /* 0x00179c0001f77983 */ /* 0x000ea20000300800 */
[C---:B----4-:R-:W-:Y:S08]  /*4c1a0*/  HMMA.1688.F32.TF32 R96, R152.reuse, R204, R92 ;  /* 0x000000cc9860723c */ /* 0x050ff0000008105c */
[C---:B------:R-:W-:Y:S11]  /*4c1b0*/  HMMA.1688.F32.TF32 R92, R152.reuse, R200, R248 ;  /* 0x000000c8985c723c */ /* 0x040ff600000810f8 */
[----:B------:R-:W-:Y:S04]  /*4c1c0*/  @!UPT UIADD3 URZ, URZ, URZ, URZ ;  /* 0x0000003f3f3ff290 */ /* 0x000fe8000fffe03f */
[----:B------:R-:W-:Y:S04]  /*4c1d0*/  STL.64 [R1+0x1a90], R96 ;  /* 0x001a906001007387 */ /* 0x000fe80000100a00 */
[----:B------:R-:W-:Y:S04]  /*4c1e0*/  STL.64 [R1+0x1a98], R98 ;  /* 0x001a986201007387 */ /* 0x000fe80000100a00 */
[----:B------:R-:W-:Y:S04]  /*4c1f0*/  STL.64 [R1+0x1980], R92 ;  /* 0x0019805c01007387 */ /* 0x000fe80000100a00 */
[----:B------:R-:W3:Y:S04]  /*4c200*/  LDL.LU R248, [R1+0x1780] ;  /* 0x0017800001f87983 */ /* 0x000ee80000300800 */
[----:B------:R-:W3:Y:S04]  /*4c210*/  LDL.LU R249, [R1+0x1784] ;  /* 0x0017840001f97983 */ /* 0x000ee80000300800 */
[----:B------:R-:W3:Y:S04]  /*4c220*/  LDL.LU R250, [R1+0x1788] ;  /* 0x0017880001fa7983 */ /* 0x000ee80000300800 */
[----:B------:R-:W3:Y:S01]  /*4c230*/  LDL.LU R251, [R1+0x178c] ;  /* 0x00178c0001fb7983 */ /* 0x000ee20000300800 */
[C---:B------:R-:W-:Y:S08]  /*4c240*/  HMMA.1688.F32.TF32 R84, R152.reuse, R192, R84 ;  /* 0x000000c09854723c */ /* 0x040ff00000081054 */
[C---:B------:R-:W-:Y:S08]  /*4c250*/  HMMA.1688.F32.TF32 R88, R152.reuse, R196, R88 ;  /* 0x000000c49858723c */ /* 0x040ff00000081058 */
[C---:B------:R-:W-:Y:S08]  /*4c260*/  HMMA.1688.F32.TF32 R80, R152.reuse, R188, R80 ;  /* 0x000000bc9850723c */ /* 0x040ff00000081050 */
[----:B------:R-:W-:Y:S01]  /*4c270*/  HMMA.1688.F32.TF32 R76, R152, R184, R76 ;  /* 0x000000b8984c723c */ /* 0x000fe2000008104c */
[----:B------:R-:W-:-:S02]  /*4c280*/  IMAD.MOV.U32 R53, RZ, RZ, R95 ;  /* 0x000000ffff357224 */ /* 0x000fc400078e005f */
[----:B------:R-:W-:-:S03]  /*4c290*/  IMAD.MOV.U32 R52, RZ, RZ, R94 ;  /* 0x000000ffff347224 */ /* 0x000fc600078e005e */
[----:B------:R4:W-:Y:S04]  /*4c2a0*/  STL [R1+0x375c], R53 ;  /* 0x00375c3501007387 */ /* 0x0009e80000100800 */
[----:B------:R1:W-:Y:S04]  /*4c2b0*/  STL [R1+0x3758], R52 ;  /* 0x0037583401007387 */ /* 0x0003e80000100800 */
[----:B------:R-:W-:Y:S01]  /*4c2c0*/  STL.64 [R1+0x1960], R88 ;  /* 0x0019605801007387 */ /* 0x000fe20000100a00 */
[----:B----4-:R-:W-:Y:S02]  /*4c2d0*/  IMAD.MOV.U32 R53, RZ, RZ, R86 ;  /* 0x000000ffff357224 */ /* 0x010fe400078e0056 */
[----:B-1----:R-:W-:Y:S01]  /*4c2e0*/  IMAD.MOV.U32 R52, RZ, RZ, R87 ;  /* 0x000000ffff347224 */ /* 0x002fe200078e0057 */
[----:B------:R-:W-:Y:S04]  /*4c2f0*/  STL.64 [R1+0x1968], R90 ;  /* 0x0019685a01007387 */ /* 0x000fe80000100a00 */
[----:B------:R-:W-:Y:S02]  /*4c300*/  STL.64 [R1+0x1710], R84 ;  /* 0x0017105401007387 */ /* 0x000fe40000100a00 */
[----:B------:R-:W-:-:S02]  /*4c310*/  IMAD.MOV.U32 R56, RZ, RZ, R76 ;  /* 0x000000ffff387224 */ /* 0x000fc400078e004c */
[----:B------:R-:W-:Y:S01]  /*4c320*/  STL [R1+0x3764], R52 ;  /* 0x0037643401007387 */ /* 0x000fe20000100800 */
[----:B------:R-:W-:-:S03]  /*4c330*/  IMAD.MOV.U32 R72, RZ, RZ, R77 ;  /* 0x000000ffff487224 */ /* 0x000fc600078e004d */
[----:B------:R-:W-:Y:S01]  /*4c340*/  STL [R1+0x3760], R53 ;  /* 0x0037603501007387 */ /* 0x000fe20000100800 */
[----:B------:R-:W-:-:S03]  /*4c350*/  IMAD.MOV.U32 R73, RZ, RZ, R78 ;  /* 0x000000ffff497224 */ /* 0x000fc600078e004e */
[----:B------:R-:W-:Y:S01]  /*4c360*/  STL.64 [R1+0x1720], R80 ;  /* 0x0017205001007387 */ /* 0x000fe20000100a00 */
[----:B------:R-:W-:-:S03]  /*4c370*/  IMAD.MOV.U32 R57, RZ, RZ, R79 ;  /* 0x000000ffff397224 */ /* 0x000fc600078e004f */
[----:B------:R2:W-:Y:S04]  /*4c380*/  STL.64 [R1+0x1728], R82 ;  /* 0x0017285201007387 */ /* 0x0005e80000100a00 */
[----:B------:R-:W4:Y:S04]  /*4c390*/  LDL.LU R76, [R1+0x1770] ;  /* 0x00177000014c7983 */ /* 0x000f280000300800 */
[----:B------:R-:W4:Y:S04]  /*4c3a0*/  LDL.LU R77, [R1+0x1774] ;  /* 0x00177400014d7983 */ /* 0x000f280000300800 */
[----:B------:R-:W4:Y:S04]  /*4c3b0*/  LDL.LU R78, [R1+0x1778] ;  /* 0x00177800014e7983 */ /* 0x000f280000300800 */
[----:B------:R-:W4:Y:S04]  /*4c3c0*/  LDL.LU R79, [R1+0x177c] ;  /* 0x00177c00014f7983 */ /* 0x000f280000300800 */
[----:B------:R-:W-:Y:S04]  /*4c3d0*/  STL [R1+0x3774], R57 ;  /* 0x0037743901007387 */ /* 0x000fe80000100800 */
[----:B------:R-:W-:Y:S04]  /*4c3e0*/  STL [R1+0x3770], R73 ;  /* 0x0037704901007387 */ /* 0x000fe80000100800 */
[----:B------:R-:W-:Y:S04]  /*4c3f0*/  STL [R1+0x376c], R72 ;  /* 0x00376c4801007387 */ /* 0x000fe80000100800 */
[----:B------:R-:W-:Y:S01]  /*4c400*/  STL [R1+0x3768], R56 ;  /* 0x0037683801007387 */ /* 0x000fe20000100800 */
[----:B--2---:R-:W-:Y:S11]  /*4c410*/  HMMA.1688.F32.TF32 R80, R152, R180, R244 ;  /* 0x000000b49850723c */ /* 0x004ff600000810f4 */
[----:B------:R-:W-:Y:S11]  /*4c420*/  @!UPT UIADD3 URZ, URZ, URZ, URZ ;  /* 0x0000003f3f3ff290 */ /* 0x000ff6000fffe03f */
[----:B------:R-:W-:Y:S01]  /*4c430*/  @!UPT UIADD3 URZ, URZ, URZ, URZ ;  /* 0x0000003f3f3ff290 */ /* 0x000fe2000fffe03f */
[----:B------:R3:W-:Y:S04]  /*4c440*/  STL.64 [R1+0x1940], R80 ;  /* 0x0019405001007387 */ /* 0x0007e80000100a00 */
[----:B------:R-:W2:Y:S04]  /*4c450*/  LDL.LU R244, [R1+0x1760] ;  /* 0x0017600001f47983 */ /* 0x000ea80000300800 */
[----:B------:R-:W2:Y:S04]  /*4c460*/  LDL.LU R245, [R1+0x1764] ;  /* 0x0017640001f57983 */ /* 0x000ea80000300800 */
[----:B------:R-:W2:Y:S04]  /*4c470*/  LDL.LU R246, [R1+0x1768] ;  /* 0x0017680001f67983 */ /* 0x000ea80000300800 */
[----:B------:R-:W2:Y:S01]  /*4c480*/  LDL.LU R247, [R1+0x176c] ;  /* 0x00176c0001f77983 */ /* 0x000ea20000300800 */
[----:B------:R-:W-:-:S02]  /*4c490*/  IMAD.MOV.U32 R52, RZ, RZ, R82 ;  /* 0x000000ffff347224 */ /* 0x000fc400078e0052 */
[----:B------:R-:W-:Y:S02]  /*4c4a0*/  IMAD.MOV.U32 R53, RZ, RZ, R83 ;  /* 0x000000ffff357224 */ /* 0x000fe400078e0053 */
[----:B---3--:R-:W-:Y:S03]  /*4c4b0*/  HMMA.1688.F32.TF32 R80, R152, R176, R248 ;  /* 0x000000b09850723c */ /* 0x008fe600000810f8 */
[----:B------:R1:W-:Y:S04]  /*4c4c0*/  STL [R1+0x377c], R53 ;  /* 0x00377c3501007387 */ /* 0x0003e80000100800 */
[----:B------:R3:W-:Y:S04]  /*4c4d0*/  STL [R1+0x3778], R52 ;  /* 0x0037783401007387 */ /* 0x0007e80000100800 */
[----:B------:R-:W2:Y:S04]  /*4c4e0*/  LDL.LU R84, [R1+0x1730] ;  /* 0x0017300001547983 */ /* 0x000ea80000300800 */
[----:B------:R-:W2:Y:S04]  /*4c4f0*/  LDL.LU R85, [R1+0x1734] ;  /* 0x0017340001557983 */ /* 0x000ea80000300800 */
[----:B------:R-:W2:Y:S04]  /*4c500*/  LDL.LU R86, [R1+0x1738] ;  /* 0x0017380001567983 */ /* 0x000ea80000300800 */
[----:B------:R-:W2:Y:S01]  /*4c510*/  LDL.LU R87, [R1+0x173c] ;  /* 0x00173c0001577983 */ /* 0x000ea20000300800 */
[----:B------:R-:W-:-:S02]  /*4c520*/  IMAD.MOV.U32 R57, RZ, RZ, R80 ;  /* 0x000000ffff397224 */ /* 0x000fc400078e0050 */
[----:B------:R-:W-:Y:S01]  /*4c530*/  IMAD.MOV.U32 R73, RZ, RZ, R81 ;  /* 0x000000ffff497224 */ /* 0x000fe200078e0051 */
[----:B------:R-:W2:Y:S01]  /*4c540*/  LDL.LU R80, [R1+0x1690] ;  /* 0x0016900001507983 */ /* 0x000ea20000300800 */
[----:B------:R-:W-:Y:S02]  /*4c550*/  IMAD.MOV.U32 R72, RZ, RZ, R82 ;  /* 0x000000ffff487224 */ /* 0x000fe400078e0052 */
        /* <DEDUP_REMOVED lines=8> */
[----:B------:R-:W-:Y:S01]  /*4c5e0*/  STL [R1+0x378c], R56 ;  /* 0x00378c3801007387 */ /* 0x000fe20000100800 */
[C---:B----4-:R-:W-:Y:S03]  /*4c5f0*/  HMMA.1688.F32.TF32 R76, R152.reuse, R172, R76 ;  /* 0x000000ac984c723c */ /* 0x050fe6000008104c */
[----:B------:R-:W-:Y:S04]  /*4c600*/  STL [R1+0x3788], R72 ;  /* 0x0037884801007387 */ /* 0x000fe80000100800 */
[----:B------:R-:W-:Y:S04]  /*4c610*/  STL [R1+0x3784], R57 ;  /* 0x0037843901007387 */ /* 0x000fe80000100800 */
[----:B------:R-:W-:Y:S11]  /*4c620*/  STL [R1+0x3780], R73 ;  /* 0x0037804901007387 */ /* 0x000ff60000100800 */
[----:B------:R-:W-:Y:S01]  /*4c630*/  @!UPT UIADD3 URZ, URZ, URZ, URZ ;  /* 0x0000003f3f3ff290 */ /* 0x000fe2000fffe03f */
[----:B------:R4:W-:Y:S01]  /*4c640*/  STL.64 [R1+0x1780], R76 ;  /* 0x0017804c01007387 */ /* 0x0009e20000100a00 */
[----:B-1----:R-:W-:Y:S02]  /*4c650*/  IMAD.MOV.U32 R53, RZ, RZ, R78 ;  /* 0x000000ffff357224 */ /* 0x002fe400078e004e */
[----:B---3--:R-:W-:Y:S01]  /*4c660*/  IMAD.MOV.U32 R52, RZ, RZ, R79 ;  /* 0x000000ffff347224 */ /* 0x008fe200078e004f */
[----:B----4-:R-:W3:Y:S04]  /*4c670*/  LDL.LU R76, [R1+0x1620] ;  /* 0x00162000014c7983 */ /* 0x010ee80000300800 */
[----:B------:R-:W3:Y:S04]  /*4c680*/  LDL.LU R77, [R1+0x1624] ;  /* 0x00162400014d7983 */ /* 0x000ee80000300800 */
[----:B------:R-:W3:Y:S04]  /*4c690*/  LDL.LU R78, [R1+0x1628] ;  /* 0x00162800014e7983 */ /* 0x000ee80000300800 */
[----:B------:R-:W3:Y:S04]  /*4c6a0*/  LDL.LU R79, [R1+0x162c] ;  /* 0x00162c00014f7983 */ /* 0x000ee80000300800 */
[----:B------:R-:W-:Y:S04]  /*4c6b0*/  STL [R1+0x3794], R52 ;  /* 0x0037943401007387 */ /* 0x000fe80000100800 */
[----:B------:R-:W-:Y:S01]  /*4c6c0*/  STL [R1+0x3790], R53 ;  /* 0x0037903501007387 */ /* 0x000fe20000100800 */
[----:B--2---:R-:W-:Y:S03]  /*4c6d0*/  HMMA.1688.F32.TF32 R88, R152, R168, R244 ;  /* 0x000000a89858723c */ /* 0x004fe600000810f4 */
[----:B------:R-:W2:Y:S04]  /*4c6e0*/  LDL.LU R244, [R1+0x1600] ;  /* 0x0016000001f47983 */ /* 0x000ea80000300800 */
[----:B------:R-:W2:Y:S04]  /*4c6f0*/  LDL.LU R245, [R1+0x1604] ;  /* 0x0016040001f57983 */ /* 0x000ea80000300800 */
[----:B------:R-:W2:Y:S04]  /*4c700*/  LDL.LU R246, [R1+0x1608] ;  /* 0x0016080001f67983 */ /* 0x000ea80000300800 */
[----:B------:R-:W2:Y:S09]  /*4c710*/  LDL.LU R247, [R1+0x160c] ;  /* 0x00160c0001f77983 */ /* 0x000eb20000300800 */
[----:B------:R-:W-:-:S02]  /*4c720*/  IMAD.MOV.U32 R64, RZ, RZ, R89 ;  /* 0x000000ffff407224 */ /* 0x000fc400078e0059 */
[----:B------:R-:W-:Y:S01]  /*4c730*/  IMAD.MOV.U32 R65, RZ, RZ, R88 ;  /* 0x000000ffff417224 */ /* 0x000fe200078e0058 */
[----:B------:R-:W-:Y:S02]  /*4c740*/  HMMA.1688.F32.TF32 R80, R152, R160, R80 ;  /* 0x000000a09850723c */ /* 0x000fe40000081050 */
[----:B------:R1:W-:Y:S04]  /*4c750*/  STL [R1+0x379c], R64 ;  /* 0x00379c4001007387 */ /* 0x0003e80000100800 */
[----:B------:R4:W-:Y:S11]  /*4c760*/  STL [R1+0x3798], R65 ;  /* 0x0037984101007387 */ /* 0x0009f60000100800 */
[----:B------:R-:W-:Y:S07]  /*4c770*/  @!UPT UIADD3 URZ, URZ, URZ, URZ ;  /* 0x0000003f3f3ff290 */ /* 0x000fee000fffe03f */
[----:B-1----:R-:W-:Y:S02]  /*4c780*/  IMAD.MOV.U32 R64, RZ, RZ, R80 ;  /* 0x000000ffff407224 */ /* 0x002fe400078e0050 */
[----:B----4-:R-:W-:Y:S02]  /*4c790*/  IMAD.MOV.U32 R65, RZ, RZ, R81 ;  /* 0x000000ffff417224 */ /* 0x010fe400078e0051 */
[----:B------:R-:W-:Y:S02]  /*4c7a0*/  IMAD.MOV.U32 R52, RZ, RZ, R82 ;  /* 0x000000ffff347224 */ /* 0x000fe400078e0052 */
[----:B------:R-:W-:Y:S02]  /*4c7b0*/  IMAD.MOV.U32 R53, RZ, RZ, R83 ;  /* 0x000000ffff357224 */ /* 0x000fe400078e0053 */
[----:B------:R-:W-:Y:S01]  /*4c7c0*/  HMMA.1688.F32.TF32 R80, R156, R212, R248 ;  /* 0x000000d49c50723c */ /* 0x000fe200000810f8 */
[----:B------:R-:W4:Y:S04]  /*4c7d0*/  LDL.LU R248, [R1+0x15e0] ;  /* 0x0015e00001f87983 */ /* 0x000f280000300800 */
[----:B------:R-:W4:Y:S04]  /*4c7e0*/  LDL.LU R249, [R1+0x15e4] ;  /* 0x0015e40001f97983 */ /* 0x000f280000300800 */
[----:B------:R-:W4:Y:S04]  /*4c7f0*/  LDL.LU R250, [R1+0x15e8] ;  /* 0x0015e80001fa7983 */ /* 0x000f280000300800 */
[----:B------:R-:W4:Y:S01]  /*4c800*/  LDL.LU R251, [R1+0x15ec] ;  /* 0x0015ec0001fb7983 */ /* 0x000f220000300800 */
[----:B------:R-:W-:Y:S03]  /*4c810*/  HMMA.1688.F32.TF32 R84, R152, R164, R84 ;  /* 0x000000a49854723c */ /* 0x000fe60000081054 */
[----:B------:R-:W4:Y:S04]  /*4c820*/  LDL.LU R92, [R1+0x15a0] ;  /* 0x0015a000015c7983 */ /* 0x000f280000300800 */
[----:B------:R-:W4:Y:S01]  /*4c830*/  LDL.LU R93, [R1+0x15a4] ;  /* 0x0015a400015d7983 */ /* 0x000f220000300800 */
[----:B---3--:R-:W-:Y:S03]  /*4c840*/  HMMA.1688.F32.TF32 R76, R156, R208, R76 ;  /* 0x000000d09c4c723c */ /* 0x008fe6000008104c */
[----:B------:R-:W3:Y:S01]  /*4c850*/  LDL.LU R94, [R1+0x15a8] ;  /* 0x0015a800015e7983 */ /* 0x000ee20000300800 */
[----:B------:R-:W-:-:S03]  /*4c860*/  IMAD.MOV.U32 R61, RZ, RZ, R90 ;  /* 0x000000ffff3d7224 */ /* 0x000fc600078e005a */
[----:B------:R-:W3:Y:S01]  /*4c870*/  LDL.LU R95, [R1+0x15ac] ;  /* 0x0015ac00015f7983 */ /* 0x000ee20000300800 */
[----:B------:R-:W-:-:S03]  /*4c880*/  IMAD.MOV.U32 R60, RZ, RZ, R91 ;  /* 0x000000ffff3c7224 */ /* 0x000fc600078e005b */
[----:B------:R-:W3:Y:S05]  /*4c890*/  LDL.LU R88, [R1+0x1590] ;  /* 0x0015900001587983 */ /* 0x000eea0000300800 */
[----:B------:R-:W-:Y:S01]  /*4c8a0*/  IMAD.MOV.U32 R56, RZ, RZ, R84 ;  /* 0x000000ffff387224 */ /* 0x000fe200078e0054 */
[----:B------:R-:W3:Y:S01]  /*4c8b0*/  LDL.LU R89, [R1+0x1594] ;  /* 0x0015940001597983 */ /* 0x000ee20000300800 */
[----:B------:R-:W-:-:S03]  /*4c8c0*/  IMAD.MOV.U32 R72, RZ, RZ, R85 ;  /* 0x000000ffff487224 */ /* 0x000fc600078e0055 */
[----:B------:R-:W3:Y:S01]  /*4c8d0*/  LDL.LU R90, [R1+0x1598] ;  /* 0x00159800015a7983 */ /* 0x000ee20000300800 */
[----:B------:R-:W-:-:S03]  /*4c8e0*/  IMAD.MOV.U32 R57, RZ, RZ, R86 ;  /* 0x000000ffff397224 */ /* 0x000fc600078e0056 */
[----:B------:R-:W3:Y:S01]  /*4c8f0*/  LDL.LU R91, [R1+0x159c] ;  /* 0x00159c00015b7983 */ /* 0x000ee20000300800 */
[----:B------:R-:W-:-:S03]  /*4c900*/  IMAD.MOV.U32 R41, RZ, RZ, R76 ;  /* 0x000000ffff297224 */ /* 0x000fc600078e004c */
[----:B------:R-:W3:Y:S01]  /*4c910*/  LDL.LU R84, [R1+0x1540] ;  /* 0x0015400001547983 */ /* 0x000ee20000300800 */
[----:B------:R-:W-:Y:S02]  /*4c920*/  IMAD.MOV.U32 R40, RZ, RZ, R77 ;  /* 0x000000ffff287224 */ /* 0x000fe400078e004d */
[----:B------:R-:W-:Y:S01]  /*4c930*/  IMAD.MOV.U32 R37, RZ, RZ, R78 ;  /* 0x000000ffff257224 */ /* 0x000fe200078e004e */
[----:B------:R-:W3:Y:S01]  /*4c940*/  LDL.LU R85, [R1+0x1544] ;  /* 0x0015440001557983 */ /* 0x000ee20000300800 */
[----:B------:R-:W-:Y:S02]  /*4c950*/  IMAD.MOV.U32 R36, RZ, RZ, R79 ;  /* 0x000000ffff247224 */ /* 0x000fe400078e004f */
[----:B------:R-:W-:Y:S01]  /*4c960*/  IMAD.MOV.U32 R73, RZ, RZ, R87 ;  /* 0x000000ffff497224 */ /* 0x000fe200078e0057 */
[----:B------:R-:W3:Y:S01]  /*4c970*/  LDL.LU R86, [R1+0x1548] ;  /* 0x0015480001567983 */ /* 0x000ee20000300800 */
[----:B------:R-:W-:Y:S02]  /*4c980*/  IMAD.MOV.U32 R68, RZ, RZ, R80 ;  /* 0x000000ffff447224 */ /* 0x000fe400078e0050 */
[----:B------:R-:W-:Y:S01]  /*4c990*/  IMAD.MOV.U32 R241, RZ, RZ, R81 ;  /* 0x000000fffff17224 */ /* 0x000fe200078e0051 */
[----:B------:R-:W3:Y:S01]  /*4c9a0*/  LDL.LU R87, [R1+0x154c] ;  /* 0x00154c0001577983 */ /* 0x000ee20000300800 */
[----:B------:R-:W-:-:S03]  /*4c9b0*/  IMAD.MOV.U32 R213, RZ, RZ, R82 ;  /* 0x000000ffffd57224 */ /* 0x000fc600078e0052 */
[----:B------:R-:W3:Y:S01]  /*4c9c0*/  LDL.LU R80, [R1+0x1520] ;  /* 0x0015200001507983 */ /* 0x000ee20000300800 */
[----:B------:R-:W-:-:S03]  /*4c9d0*/  IMAD.MOV.U32 R212, RZ, RZ, R83 ;  /* 0x000000ffffd47224 */ /* 0x000fc600078e0053 */
[----:B------:R-:W3:Y:S04]  /*4c9e0*/  LDL.LU R81, [R1+0x1524] ;  /* 0x0015240001517983 */ /* 0x000ee80000300800 */
[----:B------:R-:W3:Y:S04]  /*4c9f0*/  LDL.LU R82, [R1+0x1528] ;  /* 0x0015280001527983 */ /* 0x000ee80000300800 */
[----:B------:R-:W3:Y:S01]  /*4ca00*/  LDL.LU R83, [R1+0x152c] ;  /* 0x00152c0001537983 */ /* 0x000ee20000300800 */
[----:B------:R-:W-:Y:S02]  /*4ca10*/  IMAD.MOV.U32 R171, RZ, RZ, R7 ;  /* 0x000000ffffab7224 */ /* 0x000fe400078e0007 */
[----:B------:R-:W-:Y:S01]  /*4ca20*/  IMAD.MOV.U32 R170, RZ, RZ, R6 ;  /* 0x000000ffffaa7224 */ /* 0x000fe200078e0006 */
[----:B------:R-:W-:Y:S01]  /*4ca30*/  LDS R152, [R3+0xc080] ;  /* 0x00c0800003987984 */ /* 0x000fe20000000800 */
[----:B------:R-:W-:-:S02]  /*4ca40*/  IMAD.MOV.U32 R166, RZ, RZ, R4 ;  /* 0x000000ffffa67224 */ /* 0x000fc400078e0004 */
[----:B------:R-:W-:Y:S01]  /*4ca50*/  IMAD.MOV.U32 R167, RZ, RZ, R5 ;  /* 0x000000ffffa77224 */ /* 0x000fe200078e0005 */
[----:B------:R-:W-:Y:S01]  /*4ca60*/  LDS R154, [R3+0xe080] ;  /* 0x00e08000039a7984 */ /* 0x000fe20000000800 */
[----:B------:R-:W-:Y:S02]  /*4ca70*/  IMAD.MOV.U32 R112, RZ, RZ, R198 ;  /* 0x000000ffff707224 */ /* 0x000fe400078e00c6 */
[----:B------:R-:W-:Y:S01]  /*4ca80*/  IMAD.MOV.U32 R113, RZ, RZ, R199 ;  /* 0x000000ffff717224 */ /* 0x000fe200078e00c7 */
[----:B------:R-:W-:Y:S01]  /*4ca90*/  LDS R153, [R240+0xc080] ;  /* 0x00c08000f0997984 */ /* 0x000fe20000000800 */
[----:B------:R-:W-:Y:S02]  /*4caa0*/  IMAD.MOV.U32 R114, RZ, RZ, R202 ;  /* 0x000000ffff727224 */ /* 0x000fe400078e00ca */
[----:B------:R-:W-:Y:S01]  /*4cab0*/  IMAD.MOV.U32 R115, RZ, RZ, R203 ;  /* 0x000000ffff737224 */ /* 0x000fe200078e00cb */
[----:B------:R-:W1:Y:S01]  /*4cac0*/  LDS R155, [R240+0xe080] ;  /* 0x00e08000f09b7984 */ /* 0x000e620000000800 */
[C---:B--2---:R-:W-:Y:S11]  /*4cad0*/  HMMA.1688.F32.TF32 R76, R156.reuse, R204, R244 ;  /* 0x000000cc9c4c723c */ /* 0x044ff600000810f4 */
[----:B------:R-:W-:Y:S11]  /*4cae0*/  @!UPT UIADD3 URZ, URZ, URZ, URZ ;  /* 0x0000003f3f3ff290 */ /* 0x000ff6000fffe03f */
[----:B------:R-:W-:Y:S02]  /*4caf0*/  @!UPT UIADD3 URZ, URZ, URZ, URZ ;  /* 0x0000003f3f3ff290 */ /* 0x000fe4000fffe03f */
[----:B------:R-:W-:Y:S02]  /*4cb00*/  IMAD.MOV.U32 R209, RZ, RZ, R76 ;  /* 0x000000ffffd17224 */ /* 0x000fe400078e004c */
        /* <DEDUP_REMOVED lines=10> */
[----:B------:R-:W2:Y:S01]  /*4cbb0*/  LDL.LU R247, [R1+0x14dc] ;  /* 0x0014dc0001f77983 */ /* 0x000ea20000300800 */
[----:B----4-:R-:W-:Y:S03]  /*4cbc0*/  HMMA.1688.F32.TF32 R96, R156, R200, R248 ;  /* 0x000000c89c60723c */ /* 0x010fe600000810f8 */
[----:B------:R-:W4:Y:S04]  /*4cbd0*/  LDL.LU R248, [R1+0x1480] ;  /* 0x0014800001f87983 */ /* 0x000f280000300800 */
[----:B------:R-:W4:Y:S04]  /*4cbe0*/  LDL.LU R249, [R1+0x1484] ;  /* 0x0014840001f97983 */ /* 0x000f280000300800 */
[----:B------:R-:W4:Y:S04]  /*4cbf0*/  LDL.LU R250, [R1+0x1488] ;  /* 0x0014880001fa7983 */ /* 0x000f280000300800 */
[----:B------:R-:W4:Y:S09]  /*4cc00*/  LDL.LU R251, [R1+0x148c] ;  /* 0x00148c0001fb7983 */ /* 0x000f320000300800 */
[----:B------:R-:W-:-:S02]  /*4cc10*/  IMAD.MOV.U32 R48, RZ, RZ, R96 ;  /* 0x000000ffff307224 */ /* 0x000fc400078e0060 */
[----:B------:R-:W-:Y:S02]  /*4cc20*/  IMAD.MOV.U32 R69, RZ, RZ, R97 ;  /* 0x000000ffff457224 */ /* 0x000fe400078e0061 */
[----:B------:R-:W-:Y:S01]  /*4cc30*/  IMAD.MOV.U32 R201, RZ, RZ, R98 ;  /* 0x000000ffffc97224 */ /* 0x000fe200078e0062 */
[C---:B---3--:R-:W-:Y:S08]  /*4cc40*/  HMMA.1688.F32.TF32 R92, R156.reuse, R196, R92 ;  /* 0x000000c49c5c723c */ /* 0x048ff0000008105c */
[C---:B------:R-:W-:Y:S08]  /*4cc50*/  HMMA.1688.F32.TF32 R88, R156.reuse, R192, R88 ;  /* 0x000000c09c58723c */ /* 0x040ff00000081058 */
[----:B------:R-:W-:Y:S01]  /*4cc60*/  HMMA.1688.F32.TF32 R84, R156, R188, R84 ;  /* 0x000000bc9c54723c */ /* 0x000fe20000081054 */
[----:B------:R-:W-:-:S07]  /*4cc70*/  IMAD.MOV.U32 R200, RZ, RZ, R99 ;  /* 0x000000ffffc87224 */ /* 0x000fce00078e0063 */
[----:B------:R-:W-:Y:S11]  /*4cc80*/  HMMA.1688.F32.TF32 R80, R156, R184, R80 ;  /* 0x000000b89c50723c */ /* 0x000ff60000081050 */
[----:B------:R-:W-:Y:S05]  /*4cc90*/  @!UPT UIADD3 URZ, URZ, URZ, URZ ;  /* 0x0000003f3f3ff290 */ /* 0x000fea000fffe03f */
        /* <DEDUP_REMOVED lines=15> */
[----:B------:R-:W-:Y:S01]  /*4cd90*/  IMAD.MOV.U32 R184, RZ, RZ, R83 ;  /* 0x000000ffffb87224 */ /* 0x000fe200078e0053 */
        /* <DEDUP_REMOVED lines=14> */
[----:B----4-:R-:W-:Y:S11]  /*4ce80*/  HMMA.1688.F32.TF32 R76, R156, R172, R248 ;  /* 0x000000ac9c4c723c */ /* 0x010ff600000810f8 */
[----:B------:R-:W-:Y:S11]  /*4ce90*/  @!UPT UIADD3 URZ, URZ, URZ, URZ ;  /* 0x0000003f3f3ff290 */ /* 0x000ff6000fffe03f */
[----:B------:R-:W-:Y:S02]  /*4cea0*/  @!UPT UIADD3 URZ, URZ, URZ, URZ ;  /* 0x0000003f3f3ff290 */ /* 0x000fe4000fffe03f */
[----:B------:R-:W-:Y:S02]  /*4ceb0*/  IMAD.MOV.U32 R17, RZ, RZ, R76 ;  /* 0x000000ffff117224 */ /* 0x000fe400078e004c */
[----:B------:R-:W-:Y:S02]  /*4cec0*/  IMAD.MOV.U32 R16, RZ, RZ, R77 ;  /* 0x000000ffff107224 */ /* 0x000fe400078e004d */
[----:B------:R-:W-:Y:S02]  /*4ced0*/  IMAD.MOV.U32 R76, RZ, RZ, R54 ;  /* 0x000000ffff4c7224 */ /* 0x000fe400078e0036 */
[----:B------:R-:W-:Y:S01]  /*4cee0*/  IMAD.MOV.U32 R13, RZ, RZ, R78 ;  /* 0x000000ffff0d7224 */ /* 0x000fe200078e004e */
[----:B------:R-:W2:Y:S01]  /*4cef0*/  LDL.LU R54, [R1+0x3b34] ;  /* 0x003b340001367983 */ /* 0x000ea20000300800 */
[----:B------:R-:W-:Y:S02]  /*4cf00*/  IMAD.MOV.U32 R77, RZ, RZ, R55 ;  /* 0x000000ffff4d7224 */ /* 0x000fe400078e0037 */
[----:B------:R-:W-:Y:S01]  /*4cf10*/  IMAD.MOV.U32 R12, RZ, RZ, R79 ;  /* 0x000000ffff0c7224 */ /* 0x000fe200078e004f */
[----:B------:R-:W2:Y:S01]  /*4cf20*/  LDL.LU R55, [R1+0x3b30] ;  /* 0x003b300001377983 */ /* 0x000ea20000300800 */
[----:B------:R-:W-:-:S02]  /*4cf30*/  IMAD.MOV.U32 R78, RZ, RZ, R58 ;  /* 0x000000ffff4e7224 */ /* 0x000fc400078e003a */
[----:B------:R-:W-:Y:S01]  /*4cf40*/  IMAD.MOV.U32 R79, RZ, RZ, R59 ;  /* 0x000000ffff4f7224 */ /* 0x000fe200078e003b */
        /* <DEDUP_REMOVED lines=26> */
[----:B------:R-:W-:-:S03]  /*4d0f0*/  IMAD.MOV.U32 R244, RZ, RZ, R62 ;  /* 0x000000fffff47224 */ /* 0x000fc600078e003e */
        /* <DEDUP_REMOVED lines=14> */
[----:B------:R-:W3:Y:S04]  /*4d1e0*/  LDL.LU R67, [R1+0x3b18] ;  /* 0x003b180001437983 */ /* 0x000ee80000300800 */
[----:B------:R-:W3:Y:S04]  /*4d1f0*/  LDL.LU R70, [R1+0x3b14] ;  /* 0x003b140001467983 */ /* 0x000ee80000300800 */
[----:B------:R-:W3:Y:S04]  /*4d200*/  LDL.LU R71, [R1+0x3b10] ;  /* 0x003b100001477983 */ /* 0x000ee80000300800 */
[----:B------:R-:W3:Y:S04]  /*4d210*/  LDL.LU R74, [R1+0x3b0c] ;  /* 0x003b0c00014a7983 */ /* 0x000ee80000300800 */
[----:B------:R-:W3:Y:S01]  /*4d220*/  LDL.LU R75, [R1+0x3b08] ;  /* 0x003b0800014b7983 */ /* 0x000ee20000300800 */
        /* <DEDUP_REMOVED lines=9> */
[----:B------:R-:W-:Y:S01]  /*4d2c0*/  IMAD.MOV.U32 R123, RZ, RZ, R14 ;  /* 0x000000ffff7b7224 */ /* 0x000fe200078e000e */
[C---:B----4-:R-:W-:Y:S08]  /*4d2d0*/  HMMA.1688.F32.TF32 R104, R156.reuse, R168, R104 ;  /* 0x000000a89c68723c */ /* 0x050ff00000081068 */
[----:B--2---:R-:W-:Y:S08]  /*4d2e0*/  HMMA.1688.F32.TF32 R100, R156, R164, R100 ;  /* 0x000000a49c64723c */ /* 0x004ff00000081064 */
[C---:B---3--:R-:W-:Y:S08]  /*4d2f0*/  HMMA.1688.F32.TF32 R84, R216.reuse, R66, R84 ;  /* 0x00000042d854723c */ /* 0x048ff00000081054 */
[C---:B------:R-:W-:Y:S08]  /*4d300*/  HMMA.1688.F32.TF32 R88, R216.reuse, R70, R88 ;  /* 0x00000046d858723c */ /* 0x040ff00000081058 */
[C---:B------:R-:W-:Y:S08]  /*4d310*/  HMMA.1688.F32.TF32 R92, R216.reuse, R74, R92 ;  /* 0x0000004ad85c723c */ /* 0x040ff0000008105c */
[C---:B------:R-:W-:Y:S11]  /*4d320*/  HMMA.1688.F32.TF32 R80, R216.reuse, R62, R80 ;  /* 0x0000003ed850723c */ /* 0x040ff60000081050 */
[----:B------:R-:W-:Y:S04]  /*4d330*/  @!UPT UIADD3 URZ, URZ, URZ, URZ ;  /* 0x0000003f3f3ff290 */ /* 0x000fe8000fffe03f */
[----:B------:R-:W-:Y:S04]  /*4d340*/  STL.64 [R1+0x18e0], R92 ;  /* 0x0018e05c01007387 */ /* 0x000fe80000100a00 */
[----:B------:R-:W-:Y:S04]  /*4d350*/  STL.64 [R1+0x18e8], R94 ;  /* 0x0018e85e01007387 */ /* 0x000fe80000100a00 */
[----:B------:R-:W-:Y:S04]  /*4d360*/  STL.64 [R1+0x1740], R88 ;  /* 0x0017405801007387 */ /* 0x000fe80000100a00 */
[----:B------:R-:W-:Y:S04]  /*4d370*/  STL.64 [R1+0x1748], R90 ;  /* 0x0017485a01007387 */ /* 0x000fe80000100a00 */
[----:B------:R-:W-:Y:S04]  /*4d380*/  STL.64 [R1+0x39f8], R62 ;  /* 0x0039f83e01007387 */ /* 0x000fe80000100a00 */
[----:B------:R-:W-:Y:S04]  /*4d390*/  STL.64 [R1+0x18c0], R84 ;  /* 0x0018c05401007387 */ /* 0x000fe80000100a00 */
[----:B------:R-:W-:Y:S04]  /*4d3a0*/  STL.64 [R1+0x18c8], R86 ;  /* 0x0018c85601007387 */ /* 0x000fe80000100a00 */
[----:B------:R2:W-:Y:S02]  /*4d3b0*/  STL.64 [R1+0x39f0], R60 ;  /* 0x0039f03c01007387 */ /* 0x0005e40000100a00 */
[C---:B--2---:R-:W-:Y:S02]  /*4d3c0*/  HMMA.1688.F32.TF32 R60, R216.reuse, R58, R76 ;  /* 0x0000003ad83c723c */ /* 0x044fe4000008104c */
[----:B------:R-:W-:Y:S04]  /*4d3d0*/  STL.64 [R1+0x1680], R80 ;  /* 0x0016805001007387 */ /* 0x000fe80000100a00 */
[----:B------:R-:W-:Y:S04]  /*4d3e0*/  STL.64 [R1+0x1688], R82 ;  /* 0x0016885201007387 */ /* 0x000fe80000100a00 */
[----:B------:R-:W-:Y:S04]  /*4d3f0*/  STL.64 [R1+0x39e8], R58 ;  /* 0x0039e83a01007387 */ /* 0x000fe80000100a00 */
[----:B------:R2:W-:Y:S09]  /*4d400*/  STL.64 [R1+0x39e0], R56 ;  /* 0x0039e03801007387 */ /* 0x0005f20000100a00 */
[----:B------:R-:W-:Y:S01]  /*4d410*/  STL.64 [R1+0x18f0], R60 ;  /* 0x0018f03c01007387 */ /* 0x000fe20000100a00 */
[C---:B--2---:R-:W-:Y:S03]  /*4d420*/  HMMA.1688.F32.TF32 R56, R216.reuse, R54, R244 ;  /* 0x00000036d838723c */ /* 0x044fe600000810f4 */
[----:B------:R-:W-:Y:S04]  /*4d430*/  STL.64 [R1+0x18f8], R62 ;  /* 0x0018f83e01007387 */ /* 0x000fe80000100a00 */
[----:B------:R-:W-:Y:S04]  /*4d440*/  STL.64 [R1+0x39d8], R54 ;  /* 0x0039d83601007387 */ /* 0x000fe80000100a00 */
[----:B------:R2:W-:Y:S02]  /*4d450*/  STL.64 [R1+0x39d0], R52 ;  /* 0x0039d03401007387 */ /* 0x0005e40000100a00 */
[----:B--2---:R-:W-:Y:S10]  /*4d460*/  HMMA.1688.F32.TF32 R52, R216, R50, R248 ;  /* 0x00000032d834723c */ /* 0x004ff400000810f8 */
[----:B------:R-:W-:Y:S01]  /*4d470*/  STL.64 [R1+0x1910], R56 ;  /* 0x0019103801007387 */ /* 0x000fe20000100a00 */
[----:B------:R-:W-:Y:S03]  /*4d480*/  HMMA.1688.F32.TF32 R96, R156, R160, R96 ;  /* 0x000000a09c60723c */ /* 0x000fe60000081060 */
[----:B------:R-:W-:Y:S04]  /*4d490*/  STL.64 [R1+0x1918], R58 ;  /* 0x0019183a01007387 */ /* 0x000fe80000100a00 */
[----:B------:R-:W1:Y:S01]  /*4d4a0*/  LDL.LU R244, [R1+0x1190] ;  /* 0x0011900001f47983 */ /* 0x000e620000300800 */
[----:B------:R-:W-:-:S02]  /*4d4b0*/  IMAD.MOV.U32 R80, RZ, RZ, R19 ;  /* 0x000000ffff507224 */ /* 0x000fc400078e0013 */
[----:B------:R-:W-:Y:S02]  /*4d4c0*/  IMAD.MOV.U32 R81, RZ, RZ, R18 ;  /* 0x000000ffff517224 */ /* 0x000fe400078e0012 */
[----:B------:R-:W-:Y:S04]  /*4d4d0*/  STL.64 [R1+0x1920], R52 ;  /* 0x0019203401007387 */ /* 0x000fe80000100a00 */
[----:B------:R-:W-:Y:S04]  /*4d4e0*/  STL.64 [R1+0x1928], R54 ;  /* 0x0019283601007387 */ /* 0x000fe80000100a00 */
[----:B------:R-:W1:Y:S01]  /*4d4f0*/  LDL.LU R245, [R1+0x1194] ;  /* 0x0011940001f57983 */ /* 0x000e620000300800 */
[----:B------:R-:W-:-:S03]  /*4d500*/  IMAD.MOV.U32 R82, RZ, RZ, R11 ;  /* 0x000000ffff527224 */ /* 0x000fc600078e000b */
[----:B------:R-:W1:Y:S01]  /*4d510*/  LDL.LU R246, [R1+0x1198] ;  /* 0x0011980001f67983 */ /* 0x000e620000300800 */
[----:B------:R-:W-:-:S03]  /*4d520*/  IMAD.MOV.U32 R83, RZ, RZ, R10 ;  /* 0x000000ffff537224 */ /* 0x000fc600078e000a */
[----:B------:R-:W1:Y:S01]  /*4d530*/  LDL.LU R247, [R1+0x119c] ;  /* 0x00119c0001f77983 */ /* 0x000e620000300800 */
[----:B------:R-:W-:-:S03]  /*4d540*/  IMAD.MOV.U32 R84, RZ, RZ, R7 ;  /* 0x000000ffff547224 */ /* 0x000fc600078e0007 */
[----:B------:R-:W2:Y:S01]  /*4d550*/  LDL.LU R19, [R1+0x3b04] ;  /* 0x003b040001137983 */ /* 0x000ea20000300800 */
[----:B------:R-:W-:-:S03]  /*4d560*/  IMAD.MOV.U32 R85, RZ, RZ, R6 ;  /* 0x000000ffff557224 */ /* 0x000fc600078e0006 */
[----:B------:R-:W3:Y:S01]  /*4d570*/  LDL.LU R18, [R1+0x3b00] ;  /* 0x003b000001127983 */ /* 0x000ee20000300800 */
[----:B------:R-:W-:-:S03]  /*4d580*/  IMAD.MOV.U32 R86, RZ, RZ, R162 ;  /* 0x000000ffff567224 */ /* 0x000fc600078e00a2 */
[----:B------:R-:W4:Y:S01]  /*4d590*/  LDL.LU R11, [R1+0x3afc] ;  /* 0x003afc00010b7983 */ /* 0x000f220000300800 */
[----:B------:R-:W-:-:S03]  /*4d5a0*/  IMAD.MOV.U32 R87, RZ, RZ, R163 ;  /* 0x000000ffff577224 */ /* 0x000fc600078e00a3 */
[----:B------:R-:W2:Y:S01]  /*4d5b0*/  LDL.LU R10, [R1+0x3af8] ;  /* 0x003af800010a7983 */ /* 0x000ea20000300800 */
        /* <DEDUP_REMOVED lines=23> */
[----:B------:R-:W-:-:S02]  /*4d730*/  IMAD.MOV.U32 R176, RZ, RZ, R101 ;  /* 0x000000ffffb07224 */ /* 0x000fc400078e0065 */
        /* <DEDUP_REMOVED lines=36> */
[----:B----4-:R-:W-:-:S02]  /*4d980*/  IMAD.MOV.U32 R131, RZ, RZ, R11 ;  /* 0x000000ffff837224 */ /* 0x010fc400078e000b */
[----:B--2---:R-:W-:Y:S02]  /*4d990*/  IMAD.MOV.U32 R130, RZ, RZ, R10 ;  /* 0x000000ffff827224 */ /* 0x004fe400078e000a */
[----:B---3--:R-:W-:Y:S02]  /*4d9a0*/  IMAD.MOV.U32 R129, RZ, RZ, R7 ;  /* 0x000000ffff817224 */ /* 0x008fe400078e0007 */
[----:B------:R-:W-:Y:S02]  /*4d9b0*/  IMAD.MOV.U32 R128, RZ, RZ, R6 ;  /* 0x000000ffff807224 */ /* 0x000fe400078e0006 */
[----:B------:R-:W2:Y:S04]  /*4d9c0*/  LDL.LU R6, [R1+0x3a74] ;  /* 0x003a740001067983 */ /* 0x000ea80000300800 */
[----:B------:R-:W3:Y:S04]  /*4d9d0*/  LDL.LU R7, [R1+0x3a70] ;  /* 0x003a700001077983 */ /* 0x000ee80000300800 */
[----:B------:R-:W3:Y:S04]  /*4d9e0*/  LDL.LU R10, [R1+0x3a6c] ;  /* 0x003a6c00010a7983 */ /* 0x000ee80000300800 */
[----:B------:R-:W3:Y:S01]  /*4d9f0*/  LDL.LU R11, [R1+0x3a68] ;  /* 0x003a6800010b7983 */ /* 0x000ee20000300800 */
[----:B------:R-:W-:-:S03]  /*4da00*/  IMAD.MOV.U32 R132, RZ, RZ, R15 ;  /* 0x000000ffff847224 */ /* 0x000fc600078e000f */
[----:B------:R-:W4:Y:S01]  /*4da10*/  LDL.LU R15, [R1+0x3a64] ;  /* 0x003a6400010f7983 */ /* 0x000f220000300800 */
[----:B------:R-:W-:-:S03]  /*4da20*/  IMAD.MOV.U32 R133, RZ, RZ, R14 ;  /* 0x000000ffff857224 */ /* 0x000fc600078e000e */
[----:B------:R-:W4:Y:S01]  /*4da30*/  LDL.LU R14, [R1+0x3a60] ;  /* 0x003a6000010e7983 */ /* 0x000f220000300800 */
[----:B--2---:R-:W-:-:S03]  /*4da40*/  IMAD.MOV.U32 R134, RZ, RZ, R6 ;  /* 0x000000ffff867224 */ /* 0x004fc600078e0006 */
[----:B------:R-:W2:Y:S01]  /*4da50*/  LDL.LU R6, [R1+0x3a5c] ;  /* 0x003a5c0001067983 */ /* 0x000ea20000300800 */
[----:B---3--:R-:W-:-:S03]  /*4da60*/  IMAD.MOV.U32 R135, RZ, RZ, R7 ;  /* 0x000000ffff877224 */ /* 0x008fc600078e0007 */
[----:B------:R-:W2:Y:S01]  /*4da70*/  LDL.LU R7, [R1+0x3a58] ;  /* 0x003a580001077983 */ /* 0x000ea20000300800 */
[----:B------:R-:W-:-:S03]  /*4da80*/  IMAD.MOV.U32 R136, RZ, RZ, R10 ;  /* 0x000000ffff887224 */ /* 0x000fc600078e000a */
[----:B------:R-:W3:Y:S01]  /*4da90*/  LDL.LU R10, [R1+0x3a54] ;  /* 0x003a5400010a7983 */ /* 0x000ee20000300800 */
[----:B------:R-:W-:-:S03]  /*4daa0*/  IMAD.MOV.U32 R137, RZ, RZ, R11 ;  /* 0x000000ffff897224 */ /* 0x000fc600078e000b */
[----:B------:R-:W3:Y:S01]  /*4dab0*/  LDL.LU R11, [R1+0x3a50] ;  /* 0x003a5000010b7983 */ /* 0x000ee20000300800 */
[----:B----4-:R-:W-:-:S03]  /*4dac0*/  IMAD.MOV.U32 R138, RZ, RZ, R15 ;  /* 0x000000ffff8a7224 */ /* 0x010fc600078e000f */
[----:B------:R-:W4:Y:S01]  /*4dad0*/  LDL.LU R15, [R1+0x3a4c] ;  /* 0x003a4c00010f7983 */ /* 0x000f220000300800 */
[----:B------:R-:W-:-:S03]  /*4dae0*/  IMAD.MOV.U32 R139, RZ, RZ, R14 ;  /* 0x000000ffff8b7224 */ /* 0x000fc600078e000e */
        /* <DEDUP_REMOVED lines=51> */
[----:B----4-:R-:W-:Y:S02]  /*4de20*/  IMAD.MOV.U32 R143, RZ, RZ, R15 ;  /* 0x000000ffff8f7224 */ /* 0x010fe400078e000f */
[----:B--2---:R-:W-:Y:S02]  /*4de30*/  IMAD.MOV.U32 R142, RZ, RZ, R14 ;  /* 0x000000ffff8e7224 */ /* 0x004fe400078e000e */
[----:B------:R-:W2:Y:S04]  /*4de40*/  LDL.LU R14, [R1+0x3a44] ;  /* 0x003a4400010e7983 */ /* 0x000ea80000300800 */
[----:B------:R-:W2:Y:S04]  /*4de50*/  LDL.LU R15, [R1+0x3a40] ;  /* 0x003a4000010f7983 */ /* 0x000ea80000300800 */
        /* <DEDUP_REMOVED lines=14> */
[----:B------:R-:W2:Y:S04]  /*4df40*/  LDL.LU R46, [R1+0x3a04] ;  /* 0x003a0400012e7983 */ /* 0x000ea80000300800 */
[----:B------:R-:W2:Y:S04]  /*4df50*/  LDL.LU R47, [R1+0x3a00] ;  /* 0x003a0000012f7983 */ /* 0x000ea80000300800 */
[----:B------:R-:W4:Y:S04]  /*4df60*/  LDL.LU R248, [R1+0x1270] ;  /* 0x0012700001f87983 */ /* 0x000f280000300800 */
[----:B------:R-:W4:Y:S04]  /*4df70*/  LDL.LU R249, [R1+0x1274] ;  /* 0x0012740001f97983 */ /* 0x000f280000300800 */
[----:B------:R-:W4:Y:S04]  /*4df80*/  LDL.LU R250, [R1+0x1278] ;  /* 0x0012780001fa7983 */ /* 0x000f280000300800 */
[----:B------:R-:W4:Y:S04]  /*4df90*/  LDL.LU R251, [R1+0x127c] ;  /* 0x00127c0001fb7983 */ /* 0x000f280000300800 */
[----:B------:R-:W-:Y:S04]  /*4dfa0*/  STL.64 [R1+0x39c8], R50 ;  /* 0x0039c83201007387 */ /* 0x000fe80000100a00 */
[----:B------:R3:W-:Y:S02]  /*4dfb0*/  STL.64 [R1+0x39c0], R48 ;  /* 0x0039c03001007387 */ /* 0x0007e40000100a00 */
[C---:B---3--:R-:W-:Y:S08]  /*4dfc0*/  HMMA.1688.F32.TF32 R48, R216.reuse, R42, R220 ;  /* 0x0000002ad830723c */ /* 0x048ff000000810dc */
[C---:B--2---:R-:W-:Y:S01]  /*4dfd0*/  HMMA.1688.F32.TF32 R52, R216.reuse, R46, R156 ;  /* 0x0000002ed834723c */ /* 0x044fe2000008109c */
[----:B------:R-:W-:Y:S04]  /*4dfe0*/  LDS R156, [R3+0xc100] ;  /* 0x00c10000039c7984 */ /* 0x000fe80000000800 */
[----:B------:R-:W-:Y:S03]  /*4dff0*/  LDS R158, [R3+0xe100] ;  /* 0x00e10000039e7984 */ /* 0x000fe60000000800 */
[C---:B------:R-:W-:Y:S01]  /*4e000*/  HMMA.1688.F32.TF32 R56, R216.reuse, R38, R224 ;  /* 0x00000026d838723c */ /* 0x040fe200000810e0 */
[----:B------:R-:W-:Y:S04]  /*4e010*/  LDS R157, [R240+0xc100] ;  /* 0x00c10000f09d7984 */ /* 0x000fe80000000800 */
[----:B------:R-:W2:Y:S10]  /*4e020*/  LDS R159, [R240+0xe100] ;  /* 0x00e10000f09f7984 */ /* 0x000eb40000000800 */
[----:B------:R-:W-:Y:S04]  /*4e030*/  STL.64 [R1+0x1970], R52 ;  /* 0x0019703401007387 */ /* 0x000fe80000100a00 */
[----:B------:R3:W-:Y:S04]  /*4e040*/  STL.64 [R1+0x1978], R54 ;  /* 0x0019783601007387 */ /* 0x0007e80000100a00 */
[----:B------:R-:W-:Y:S04]  /*4e050*/  STL.64 [R1+0x1ac0], R48 ;  /* 0x001ac03001007387 */ /* 0x000fe80000100a00 */
[----:B------:R1:W-:Y:S01]  /*4e060*/  STL.64 [R1+0x1ac8], R50 ;  /* 0x001ac83201007387 */ /* 0x0003e20000100a00 */
[C---:B---3--:R-:W-:Y:S08]  /*4e070*/  HMMA.1688.F32.TF32 R52, R216.reuse, R34, R228 ;  /* 0x00000022d834723c */ /* 0x048ff000000810e4 */
[C---:B-1----:R-:W-:Y:S01]  /*4e080*/  HMMA.1688.F32.TF32 R48, R216.reuse, R30, R232 ;  /* 0x0000001ed830723c */ /* 0x042fe200000810e8 */
        /* <DEDUP_REMOVED lines=8> */
[C---:B----4-:R-:W-:Y:S03]  /*4e110*/  HMMA.1688.F32.TF32 R48, R216.reuse, R18, R144 ;  /* 0x00000012d830723c */ /* 0x050fe60000081090 */
[----:B------:R-:W-:Y:S04]  /*4e120*/  STL.64 [R1+0x1e90], R56 ;  /* 0x001e903801007387 */ /* 0x000fe80000100a00 */
[----:B------:R1:W-:Y:S08]  /*4e130*/  STL.64 [R1+0x1e98], R58 ;  /* 0x001e983a01007387 */ /* 0x0003f00000100a00 */
[----:B------:R-:W-:Y:S01]  /*4e140*/  STL.64 [R1+0x1f90], R52 ;  /* 0x001f903401007387 */ /* 0x000fe20000100a00 */
[C---:B-1----:R-:W-:Y:S03]  /*4e150*/  HMMA.1688.F32.TF32 R56, R216.reuse, R14, R140 ;  /* 0x0000000ed838723c */ /* 0x042fe6000008108c */
[----:B------:R1:W-:Y:S04]  /*4e160*/  STL.64 [R1+0x1f98], R54 ;  /* 0x001f983601007387 */ /* 0x0003e80000100a00 */
[----:B------:R-:W-:Y:S04]  /*4e170*/  STL.64 [R1+0x1fe0], R48 ;  /* 0x001fe03001007387 */ /* 0x000fe80000100a00 */
[----:B------:R3:W-:Y:S01]  /*4e180*/  STL.64 [R1+0x1fe8], R50 ;  /* 0x001fe83201007387 */ /* 0x0007e20000100a00 */
[C---:B-1----:R-:W-:Y:S08]  /*4e190*/  HMMA.1688.F32.TF32 R52, R216.reuse, R10, R136 ;  /* 0x0000000ad834723c */ /* 0x042ff00000081088 */
[C---:B---3--:R-:W-:Y:S03]  /*4e1a0*/  HMMA.1688.F32.TF32 R48, R216.reuse, R6, R132 ;  /* 0x00000006d830723c */ /* 0x048fe60000081084 */
        /* <DEDUP_REMOVED lines=43> */
[----:B-1----:R-:W-:Y:S08]  /*4e460*/  HMMA.1688.F32.TF32 R52, R216, R162, R76 ;  /* 0x000000a2d834723c */ /* 0x002ff0000008104c */
[C---:B---3--:R-:W-:Y:S03]  /*4e470*/  HMMA.1688.F32.TF32 R48, R152.reuse, R74, R244 ;  /* 0x0000004a9830723c */ /* 0x048fe600000810f4 */
[----:B------:R-:W-:Y:S04]  /*4e480*/  STL.64 [R1+0x2400], R56 ;  /* 0x0024003801007387 */ /* 0x000fe80000100a00 */
[----:B------:R-:W-:Y:S08]  /*4e490*/  STL.64 [R1+0x2408], R58 ;  /* 0x0024083a01007387 */ /* 0x000ff00000100a00 */
[----:B------:R-:W-:Y:S04]  /*4e4a0*/  STL.64 [R1+0x23f0], R52 ;  /* 0x0023f03401007387 */ /* 0x000fe80000100a00 */
[----:B------:R-:W-:Y:S04]  /*4e4b0*/  STL.64 [R1+0x23f8], R54 ;  /* 0x0023f83601007387 */ /* 0x000fe80000100a00 */
[----:B------:R-:W-:Y:S04]  /*4e4c0*/  STL.64 [R1+0x1190], R48 ;  /* 0x0011903001007387 */ /* 0x000fe80000100a00 */
[----:B------:R1:W-:Y:S04]  /*4e4d0*/  STL.64 [R1+0x1198], R50 ;  /* 0x0011983201007387 */ /* 0x0003e80000100a00 */
[----:B------:R-:W3:Y:S01]  /*4e4e0*/  LDL.LU R244, [R1+0x70] ;  /* 0x0000700001f47983 */ /* 0x000ee20000300800 */
[C---:B-1----:R-:W-:Y:S11]  /*4e4f0*/  HMMA.1688.F32.TF32 R48, R152.reuse, R70, R248 ;  /* 0x000000469830723c */ /* 0x042ff600000810f8 */
[----:B------:R-:W-:Y:S11]  /*4e500*/  @!UPT UIADD3 URZ, URZ, URZ, URZ ;  /* 0x0000003f3f3ff290 */ /* 0x000ff6000fffe03f */
[----:B------:R-:W-:Y:S01]  /*4e510*/  @!UPT UIADD3 URZ, URZ, URZ, URZ ;  /* 0x0000003f3f3ff290 */ /* 0x000fe2000fffe03f */
        /* <DEDUP_REMOVED lines=127> */
[----:B------:R-:W-:Y:S01]  /*4ed10*/  @!UPT UIADD3 URZ, URZ, URZ, URZ ;  /* 0x0000003f3f3ff290 */ /* 0x000fe2000fffe03f */
[----:B------:R-:W-:Y:S04]  /*4ed20*/  STL.64 [R1+0x1270], R60 ;  /* 0x0012703c01007387 */ /* 0x000fe80000100a00 */
[----:B------:R1:W-:Y:S04]  /*4ed30*/  STL.64 [R1+0x1278], R62 ;  /* 0x0012783e01007387 */ /* 0x0003e80000100a00 */
[----:B-1----:R-:W4:Y:S04]  /*4ed40*/  LDL.LU.64 R62, [R1+0x39f8] ;  /* 0x0039f800013e7983 */ /* 0x002f280000300a00 */
[----:B------:R-:W2:Y:S01]  /*4ed50*/  LDL.LU.64 R60, [R1+0x39f0] ;  /* 0x0039f000013c7983 */ /* 0x000ea20000300a00 */
[C---:B----4-:R-:W-:Y:S11]  /*4ed60*/  HMMA.1688.F32.TF32 R56, R152.reuse, R62, R56 ;  /* 0x0000003e9838723c */ /* 0x050ff60000081038 */
[----:B------:R-:W-:Y:S11]  /*4ed70*/  @!UPT UIADD3 URZ, URZ, URZ, URZ ;  /* 0x0000003f3f3ff290 */ /* 0x000ff6000fffe03f */
[----:B------:R-:W-:Y:S01]  /*4ed80*/  @!UPT UIADD3 URZ, URZ, URZ, URZ ;  /* 0x0000003f3f3ff290 */ /* 0x000fe2000fffe03f */
[----:B------:R-:W-:Y:S04]  /*4ed90*/  STL.64 [R1+0x11d0], R56 ;  /* 0x0011d03801007387 */ /* 0x000fe80000100a00 */
[----:B------:R1:W-:Y:S04]  /*4eda0*/  STL.64 [R1+0x11d8], R58 ;  /* 0x0011d83a01007387 */ /* 0x0003e80000100a00 */
[----:B-1----:R-:W3:Y:S04]  /*4edb0*/  LDL.LU.64 R58, [R1+0x39e8] ;  /* 0x0039e800013a7983 */ /* 0x002ee80000300a00 */
[----:B------:R-:W4:Y:S01]  /*4edc0*/  LDL.LU.64 R56, [R1+0x39e0] ;  /* 0x0039e00001387983 */ /* 0x000f220000300a00 */
        /* <DEDUP_REMOVED lines=14> */
[C---:B------:R-:W-:Y:S08]  /*4eeb0*/  HMMA.1688.F32.TF32 R224, R152.reuse, R42, R224 ;  /* 0x0000002a98e0723c */ /* 0x040ff000000810e0 */
[C---:B---3--:R-:W-:Y:S11]  /*4eec0*/  HMMA.1688.F32.TF32 R216, R152.reuse, R50, R216 ;  /* 0x0000003298d8723c */ /* 0x048ff600000810d8 */
[----:B------:R-:W-:Y:S11]  /*4eed0*/  @!UPT UIADD3 URZ, URZ, URZ, URZ ;  /* 0x0000003f3f3ff290 */ /* 0x000ff6000fffe03f */
[----:B------:R-:W-:Y:S01]  /*4eee0*/  @!UPT UIADD3 URZ, URZ, URZ, URZ ;  /* 0x0000003f3f3ff290 */ /* 0x000fe2000fffe03f */
        /* <DEDUP_REMOVED lines=16> */
[C---:B------:R-:W-:Y:S08]  /*4eff0*/  HMMA.1688.F32.TF32 R148, R152.reuse, R18, R140 ;  /* 0x000000129894723c */ /* 0x040ff0000008108c */
[C---:B-1----:R-:W-:Y:S08]  /*4f000*/  HMMA.1688.F32.TF32 R216, R152.reuse, R22, R144 ;  /* 0x0000001698d8723c */ /* 0x042ff00000081090 */
[C---:B------:R-:W-:Y:S08]  /*4f010*/  HMMA.1688.F32.TF32 R144, R152.reuse, R14, R136 ;  /* 0x0000000e9890723c */ /* 0x040ff00000081088 */
[C---:B------:R-:W-:Y:S08]  /*4f020*/  HMMA.1688.F32.TF32 R140, R152.reuse, R10, R132 ;  /* 0x0000000a988c723c */ /* 0x040ff00000081084 */
[C---:B------:R-:W-:Y:S08]  /*4f030*/  HMMA.1688.F32.TF32 R136, R152.reuse, R6, R128 ;  /* 0x000000069888723c */ /* 0x040ff00000081080 */
[C---:B------:R-:W-:Y:S01]  /*4f040*/  HMMA.1688.F32.TF32 R132, R152.reuse, R214, R124 ;  /* 0x000000d69884723c */ /* 0x040fe2000008107c */
        /* <DEDUP_REMOVED lines=33> */
[----:B------:R-:W-:Y:S01]  /*4f260*/  HMMA.1688.F32.TF32 R80, R152, R162, R244 ;  /* 0x000000a29850723c */ /* 0x000fe200000810f4 */
        /* <DEDUP_REMOVED lines=132> */
[----:B------:R-:W-:Y:S04]  /*4fab0*/  LDS R152, [R3+0xc180] ;  /* 0x00c1800003987984 */ /* 0x000fe80000000800 */
[----:B------:R-:W-:Y:S04]  /*4fac0*/  LDS R154, [R3+0xe180] ;  /* 0x00e18000039a7984 */ /* 0x000fe80000000800 */
[----:B------:R-:W-:Y:S04]  /*4fad0*/  LDS R153, [R240+0xc180] ;  /* 0x00c18000f0997984 */ /* 0x000fe80000000800 */
[----:B------:R-:W1:Y:S01]  /*4fae0*/  LDS R155, [R240+0xe180] ;  /* 0x00e18000f09b7984 */ /* 0x000e620000000800 */
[C---:B--2---:R-:W-:Y:S11]  /*4faf0*/  HMMA.1688.F32.TF32 R216, R156.reuse, R70, R216 ;  /* 0x000000469cd8723c */ /* 0x044ff600000810d8 */
[----:B------:R-:W-:Y:S11]  /*4fb00*/  @!UPT UIADD3 URZ, URZ, URZ, URZ ;  /* 0x0000003f3f3ff290 */ /* 0x000ff6000fffe03f */
[----:B------:R-:W-:Y:S01]  /*4fb10*/  @!UPT UIADD3 URZ, URZ, URZ, URZ ;  /* 0x0000003f3f3ff290 */ /* 0x000fe2000fffe03f */
[----:B------:R-:W-:Y:S04]  /*4fb20*/  STL.64 [R1+0xec0], R216 ;  /* 0x000ec0d801007387 */ /* 0x000fe80000100a00 */
[----:B------:R2:W-:Y:S02]  /*4fb30*/  STL.64 [R1+0xec8], R218 ;  /* 0x000ec8da01007387 */ /* 0x0005e40000100a00 */
[C---:B--2---:R-:W-:Y:S08]  /*4fb40*/  HMMA.1688.F32.TF32 R216, R156.reuse, R66, R220 ;  /* 0x000000429cd8723c */ /* 0x044ff000000810dc */
[C---:B---3--:R-:W-:Y:S08]  /*4fb50*/  HMMA.1688.F32.TF32 R224, R156.reuse, R62, R224 ;  /* 0x0000003e9ce0723c */ /* 0x048ff000000810e0 */
        /* <DEDUP_REMOVED lines=15> */
[C---:B----4-:R-:W-:Y:S08]  /*4fc50*/  HMMA.1688.F32.TF32 R140, R156.reuse, R30, R132 ;  /* 0x0000001e9c8c723c */ /* 0x050ff00000081084 */
        /* <DEDUP_REMOVED lines=173> */
[C---:B--2---:R-:W-:Y:S08]  /*50730*/  HMMA.1688.F32.TF32 R216, R156.reuse, R170, R220 ;  /* 0x000000aa9cd8723c */ /* 0x044ff000000810dc */
[C---:B---3--:R-:W-:Y:S08]  /*50740*/  HMMA.1688.F32.TF32 R224, R156.reuse, R166, R224 ;  /* 0x000000a69ce0723c */ /* 0x048ff000000810e0 */
[----:B------:R-:W-:Y:S01]  /*50750*/  HMMA.1688.F32.TF32 R220, R156, R162, R228 ;  /* 0x000000a29cdc723c */ /* 0x000fe200000810e4 */
[----:B------:R-:W-:Y:S04]  /*50760*/  LDS R156, [R3+0xc200] ;  /* 0x00c20000039c7984 */ /* 0x000fe80000000800 */
[----:B------:R-:W-:Y:S04]  /*50770*/  LDS R158, [R3+0xe200] ;  /* 0x00e20000039e7984 */ /* 0x000fe80000000800 */
[----:B------:R-:W-:Y:S04]  /*50780*/  STL.64 [R1+0x2120], R216 ;  /* 0x002120d801007387 */ /* 0x000fe80000100a00 */
[----:B------:R1:W-:Y:S04]  /*50790*/  STL.64 [R1+0x2128], R218 ;  /* 0x002128da01007387 */ /* 0x0003e80000100a00 */
[----:B------:R-:W-:Y:S04]  /*507a0*/  LDS R157, [R240+0xc200] ;  /* 0x00c20000f09d7984 */ /* 0x000fe80000000800 */
[----:B------:R-:W2:Y:S01]  /*507b0*/  LDS R159, [R240+0xe200] ;  /* 0x00e20000f09f7984 */ /* 0x000ea20000000800 */
[C---:B-1----:R-:W-:Y:S03]  /*507c0*/  HMMA.1688.F32.TF32 R216, R152.reuse, R74, R232 ;  /* 0x0000004a98d8723c */ /* 0x042fe600000810e8 */
[----:B------:R-:W-:Y:S04]  /*507d0*/  STL.64 [R1+0x2110], R224 ;  /* 0x002110e001007387 */ /* 0x000fe80000100a00 */
[----:B------:R1:W-:Y:S04]  /*507e0*/  STL.64 [R1+0x2118], R226 ;  /* 0x002118e201007387 */ /* 0x0003e80000100a00 */
[----:B------:R-:W-:Y:S04]  /*507f0*/  STL.64 [R1+0x2100], R220 ;  /* 0x002100dc01007387 */ /* 0x000fe80000100a00 */
[----:B------:R4:W-:Y:S01]  /*50800*/  STL.64 [R1+0x2108], R222 ;  /* 0x002108de01007387 */ /* 0x0009e20000100a00 */
[C---:B-1----:R-:W-:Y:S07]  /*50810*/  HMMA.1688.F32.TF32 R224, R152.reuse, R70, R236 ;  /* 0x0000004698e0723c */ /* 0x042fee00000810ec */
[----:B------:R-:W-:Y:S01]  /*50820*/  STL.64 [R1+0xc50], R216 ;  /* 0x000c50d801007387 */ /* 0x000fe20000100a00 */
[C---:B----4-:R-:W-:Y:S03]  /*50830*/  HMMA.1688.F32.TF32 R220, R152.reuse, R66, R148 ;  /* 0x0000004298dc723c */ /* 0x050fe60000081094 */
        /* <DEDUP_REMOVED lines=71> */
[----:B----4-:R-:W4:Y:S04]  /*50cb0*/  LDL.LU R78, [R1+0x7c8] ;  /* 0x0007c800014e7983 */ /* 0x010f280000300800 */
        /* <DEDUP_REMOVED lines=101> */
[----:B--2---:R-:W-:Y:S08]  /*51310*/  HMMA.1688.F32.TF32 R136, R156, R74, R136 ;  /* 0x0000004a9c88723c */ /* 0x004ff00000081088 */
[C---:B---3--:R-:W-:Y:S08]  /*51320*/  HMMA.1688.F32.TF32 R140, R152.reuse, R162, R140 ;  /* 0x000000a2988c723c */ /* 0x048ff0000008108c */
[C---:B----4-:R-:W-:Y:S08]  /*51330*/  HMMA.1688.F32.TF32 R144, R152.reuse, R166, R144 ;  /* 0x000000a69890723c */ /* 0x050ff00000081090 */
[C---:B------:R-:W-:Y:S08]  /*51340*/  HMMA.1688.F32.TF32 R216, R152.reuse, R194, R216 ;  /* 0x000000c298d8723c */ /* 0x040ff000000810d8 */
        /* <DEDUP_REMOVED lines=12> */
[----:B-1----:R-:W-:Y:S01]  /*51410*/  HMMA.1688.F32.TF32 R216, R152, R174, R236 ;  /* 0x000000ae98d8723c */ /* 0x002fe200000810ec */
[----:B------:R-:W-:Y:S04]  /*51420*/  STL.64 [R1+0x2050], R224 ;  /* 0x002050e001007387 */ /* 0x000fe80000100a00 */
[----:B------:R-:W-:Y:S04]  /*51430*/  STL.64 [R1+0x2058], R226 ;  /* 0x002058e201007387 */ /* 0x000fe80000100a00 */
[----:B------:R-:W-:Y:S04]  /*51440*/  STL.64 [R1+0x2040], R220 ;  /* 0x002040dc01007387 */ /* 0x000fe80000100a00 */
[----:B------:R-:W-:Y:S04]  /*51450*/  STL.64 [R1+0x2048], R222 ;  /* 0x002048de01007387 */ /* 0x000fe80000100a00 */
[----:B------:R-:W-:Y:S04]  /*51460*/  LDS R152, [R3+0xc280] ;  /* 0x00c2800003987984 */ /* 0x000fe80000000800 */
[----:B------:R-:W-:Y:S04]  /*51470*/  LDS R154, [R3+0xe280] ;  /* 0x00e28000039a7984 */ /* 0x000fe80000000800 */
        /* <DEDUP_REMOVED lines=9> */
[----:B------:R1:W-:Y:S01]  /*51510*/  STL.64 [R1+0xb48], R138 ;  /* 0x000b488a01007387 */ /* 0x0003e20000100a00 */
[C---:B------:R-:W-:Y:S03]  /*51520*/  HMMA.1688.F32.TF32 R84, R156.reuse, R22, R84 ;  /* 0x000000169c54723c */ /* 0x040fe60000081054 */
[----:B------:R-:W-:Y:S04]  /*51530*/  LDS R153, [R240+0xc280] ;  /* 0x00c28000f0997984 */ /* 0x000fe80000000800 */
[----:B------:R-:W2:Y:S01]  /*51540*/  LDS R155, [R240+0xe280] ;  /* 0x00e28000f09b7984 */ /* 0x000ea20000000800 */
[C---:B-1----:R-:W-:Y:S08]  /*51550*/  HMMA.1688.F32.TF32 R136, R156.reuse, R70, R132 ;  /* 0x000000469c88723c */ /* 0x042ff00000081084 */
[C---:B------:R-:W-:Y:S08]  /*51560*/  HMMA.1688.F32.TF32 R132, R156.reuse, R66, R128 ;  /* 0x000000429c84723c */ /* 0x040ff00000081080 */
[C---:B------:R-:W-:Y:S08]  /*51570*/  HMMA.1688.F32.TF32 R128, R156.reuse, R62, R124 ;  /* 0x0000003e9c80723c */ /* 0x040ff0000008107c */
[C---:B------:R-:W-:Y:S08]  /*51580*/  HMMA.1688.F32.TF32 R124, R156.reuse, R58, R120 ;  /* 0x0000003a9c7c723c */ /* 0x040ff00000081078 */
        /* <DEDUP_REMOVED lines=34> */
[----:B------:R-:W-:Y:S01]  /*517b0*/  STL.64 [R1+0xe60], R84 ;  /* 0x000e605401007387 */ /* 0x000fe20000100a00 */
[C---:B------:R-:W-:Y:S03]  /*517c0*/  HMMA.1688.F32.TF32 R76, R156.reuse, R6, R248 ;  /* 0x000000069c4c723c */ /* 0x040fe600000810f8 */
[----:B------:R1:W-:Y:S05]  /*517d0*/  STL.64 [R1+0xe68], R86 ;  /* 0x000e685601007387 */ /* 0x0003ea0000100a00 */
[----:B-1----:R-:W-:Y:S01]  /*517e0*/  HMMA.1688.F32.TF32 R84, R156, R10, R244 ;  /* 0x0000000a9c54723c */ /* 0x002fe200000810f4 */
[----:B------:R-:W-:Y:S04]  /*517f0*/  STL.64 [R1+0x1030], R88 ;  /* 0x0010305801007387 */ /* 0x000fe80000100a00 */
[----:B------:R-:W-:Y:S04]  /*51800*/  STL.64 [R1+0x1038], R90 ;  /* 0x0010385a01007387 */ /* 0x000fe80000100a00 */
[----:B------:R1:W-:Y:S04]  /*51810*/  STL.64 [R1+0x10c0], R80 ;  /* 0x0010c05001007387 */ /* 0x0003e80000100a00 */
[----:B------:R3:W-:Y:S04]  /*51820*/  STL.64 [R1+0x10c8], R82 ;  /* 0x0010c85201007387 */ /* 0x0007e80000100a00 */
[----:B-1----:R-:W4:Y:S06]  /*51830*/  LDL.LU R80, [R1+0x1530] ;  /* 0x0015300001507983 */ /* 0x002f2c0000300800 */
[----:B------:R1:W-:Y:S04]  /*51840*/  STL.64 [R1+0x1160], R84 ;  /* 0x0011605401007387 */ /* 0x0003e80000100a00 */
[----:B------:R1:W-:Y:S04]  /*51850*/  STL.64 [R1+0x1168], R86 ;  /* 0x0011685601007387 */ /* 0x0003e80000100a00 */
[----:B------:R1:W-:Y:S04]  /*51860*/  STL.64 [R1+0x1320], R76 ;  /* 0x0013204c01007387 */ /* 0x0003e80000100a00 */
[----:B------:R1:W-:Y:S04]  /*51870*/  STL.64 [R1+0x1328], R78 ;  /* 0x0013284e01007387 */ /* 0x0003e80000100a00 */
[----:B------:R-:W4:Y:S04]  /*51880*/  LDL.LU R81, [R1+0x1534] ;  /* 0x0015340001517983 */ /* 0x000f280000300800 */
[----:B---3--:R-:W4:Y:S04]  /*51890*/  LDL.LU R82, [R1+0x1538] ;  /* 0x0015380001527983 */ /* 0x008f280000300800 */
[----:B------:R-:W4:Y:S04]  /*518a0*/  LDL.LU R83, [R1+0x153c] ;  /* 0x00153c0001537983 */ /* 0x000f280000300800 */
[----:B-1----:R-:W2:Y:S04]  /*518b0*/  LDL.LU R84, [R1+0x1610] ;  /* 0x0016100001547983 */ /* 0x002ea80000300800 */
        /* <DEDUP_REMOVED lines=92> */
[C---:B------:R-:W-:Y:S07]  /*51e80*/  HMMA.1688.F32.TF32 R124, R156.reuse, R190, R124 ;  /* 0x000000be9c7c723c */ /* 0x040fee000008107c */
[----:B------:R-:W-:Y:S04]  /*51e90*/  STL.64 [R1+0x1f70], R148 ;  /* 0x001f709401007387 */ /* 0x000fe80000100a00 */
[----:B------:R-:W-:Y:S04]  /*51ea0*/  STL.64 [R1+0x1f78], R150 ;  /* 0x001f789601007387 */ /* 0x000fe80000100a00 */
[----:B------:R-:W-:Y:S01]  /*51eb0*/  STL.64 [R1+0x1f60], R144 ;  /* 0x001f609001007387 */ /* 0x000fe20000100a00 */
[----:B------:R-:W-:Y:S03]  /*51ec0*/  HMMA.1688.F32.TF32 R108, R156, R174, R108 ;  /* 0x000000ae9c6c723c */ /* 0x000fe6000008106c */
        /* <DEDUP_REMOVED lines=38> */
[C---:B-1----:R-:W-:Y:S03]  /*52130*/  HMMA.1688.F32.TF32 R60, R152.reuse, R58, R76 ;  /* 0x0000003a983c723c */ /* 0x042fe6000008104c */
[----:B------:R-:W-:Y:S04]  /*52140*/  STL.64 [R1+0x950], R80 ;  /* 0x0009505001007387 */ /* 0x000fe80000100a00 */
[----:B------:R-:W-:Y:S04]  /*52150*/  STL.64 [R1+0x958], R82 ;  /* 0x0009585201007387 */ /* 0x000fe80000100a00 */
[----:B------:R-:W-:Y:S04]  /*52160*/  STL.64 [R1+0x39a8], R58 ;  /* 0x0039a83a01007387 */ /* 0x000fe80000100a00 */
[----:B------:R1:W-:Y:S04]  /*52170*/  STL.64 [R1+0x39a0], R56 ;  /* 0x0039a03801007387 */ /* 0x0003e80000100a00 */
[----:B------:R-:W-:Y:S04]  /*52180*/  LDS R157, [R240+0xc300] ;  /* 0x00c30000f09d7984 */ /* 0x000fe80000000800 */
[----:B------:R-:W2:Y:S04]  /*52190*/  LDS R159, [R240+0xe300] ;  /* 0x00e30000f09f7984 */ /* 0x000ea80000000800 */
[----:B------:R-:W-:Y:S01]  /*521a0*/  STL.64 [R1+0x9b0], R60 ;  /* 0x0009b03c01007387 */ /* 0x000fe20000100a00 */
[C---:B-1----:R-:W-:Y:S03]  /*521b0*/  HMMA.1688.F32.TF32 R56, R152.reuse, R54, R244 ;  /* 0x000000369838723c */ /* 0x042fe600000810f4 */
[----:B------:R-:W-:Y:S04]  /*521c0*/  STL.64 [R1+0x9b8], R62 ;  /* 0x0009b83e01007387 */ /* 0x000fe80000100a00 */
[----:B------:R-:W-:Y:S04]  /*521d0*/  STL.64 [R1+0x3998], R54 ;  /* 0x0039983601007387 */ /* 0x000fe80000100a00 */
[----:B------:R1:W-:Y:S02]  /*521e0*/  STL.64 [R1+0x3990], R52 ;  /* 0x0039903401007387 */ /* 0x0003e40000100a00 */
[C---:B-1----:R-:W-:Y:S10]  /*521f0*/  HMMA.1688.F32.TF32 R52, R152.reuse, R50, R248 ;  /* 0x000000329834723c */ /* 0x042ff400000810f8 */
[----:B------:R-:W-:Y:S04]  /*52200*/  STL.64 [R1+0x980], R56 ;  /* 0x0009803801007387 */ /* 0x000fe80000100a00 */
[----:B------:R-:W-:Y:S04]  /*52210*/  STL.64 [R1+0x988], R58 ;  /* 0x0009883a01007387 */ /* 0x000fe80000100a00 */
[----:B------:R-:W2:Y:S05]  /*52220*/  LDL.LU R244, [R1+0x25c0] ;  /* 0x0025c00001f47983 */ /* 0x000eaa0000300800 */
[----:B------:R-:W-:Y:S04]  /*52230*/  STL.64 [R1+0x9d0], R52 ;  /* 0x0009d03401007387 */ /* 0x000fe80000100a00 */
[----:B------:R-:W-:Y:S04]  /*52240*/  STL.64 [R1+0x9d8], R54 ;  /* 0x0009d83601007387 */ /* 0x000fe80000100a00 */
        /* <DEDUP_REMOVED lines=108> */
[----:B------:R2:W-:Y:S02]  /*52910*/  STL.64 [R1+0x3980], R48 ;  /* 0x0039803001007387 */ /* 0x0005e40000100a00 */
[C---:B--2---:R-:W-:Y:S08]  /*52920*/  HMMA.1688.F32.TF32 R48, R152.reuse, R42, R220 ;  /* 0x0000002a9830723c */ /* 0x044ff000000810dc */
[C---:B---3--:R-:W-:Y:S08]  /*52930*/  HMMA.1688.F32.TF32 R52, R152.reuse, R46, R216 ;  /* 0x0000002e9834723c */ /* 0x048ff000000810d8 */
[C---:B------:R-:W-:Y:S11]  /*52940*/  HMMA.1688.F32.TF32 R56, R152.reuse, R38, R224 ;  /* 0x000000269838723c */ /* 0x040ff600000810e0 */
[----:B------:R-:W-:Y:S04]  /*52950*/  @!UPT UIADD3 URZ, URZ, URZ, URZ ;  /* 0x0000003f3f3ff290 */ /* 0x000fe8000fffe03f */
[----:B------:R-:W-:Y:S04]  /*52960*/  STL.64 [R1+0x9c0], R52 ;  /* 0x0009c03401007387 */ /* 0x000fe80000100a00 */
[----:B------:R1:W-:Y:S04]  /*52970*/  STL.64 [R1+0x9c8], R54 ;  /* 0x0009c83601007387 */ /* 0x0003e80000100a00 */
[----:B------:R-:W-:Y:S04]  /*52980*/  STL.64 [R1+0xa10], R48 ;  /* 0x000a103001007387 */ /* 0x000fe80000100a00 */
[----:B------:R4:W-:Y:S01]  /*52990*/  STL.64 [R1+0xa18], R50 ;  /* 0x000a183201007387 */ /* 0x0009e20000100a00 */
[C---:B-1----:R-:W-:Y:S08]  /*529a0*/  HMMA.1688.F32.TF32 R52, R152.reuse, R34, R228 ;  /* 0x000000229834723c */ /* 0x042ff000000810e4 */
[C---:B----4-:R-:W-:Y:S01]  /*529b0*/  HMMA.1688.F32.TF32 R48, R152.reuse, R30, R232 ;  /* 0x0000001e9830723c */ /* 0x050fe200000810e8 */
        /* <DEDUP_REMOVED lines=8> */
[C---:B--2---:R-:W-:Y:S03]  /*52a40*/  HMMA.1688.F32.TF32 R48, R152.reuse, R18, R144 ;  /* 0x000000129830723c */ /* 0x044fe60000081090 */
        /* <DEDUP_REMOVED lines=52> */
[----:B-1----:R-:W-:Y:S03]  /*52d90*/  HMMA.1688.F32.TF32 R52, R152, R162, R76 ;  /* 0x000000a29834723c */ /* 0x002fe6000008104c */
[----:B------:R-:W-:Y:S04]  /*52da0*/  LDS R152, [R3+0xc380] ;  /* 0x00c3800003987984 */ /* 0x000fe80000000800 */
[----:B------:R-:W-:Y:S01]  /*52db0*/  LDS R154, [R3+0xe380] ;  /* 0x00e38000039a7984 */ /* 0x000fe20000000800 */
[C---:B--2---:R-:W-:Y:S03]  /*52dc0*/  HMMA.1688.F32.TF32 R48, R156.reuse, R74, R244 ;  /* 0x0000004a9c30723c */ /* 0x044fe600000810f4 */
[----:B------:R-:W-:Y:S04]  /*52dd0*/  STL.64 [R1+0x1d40], R56 ;  /* 0x001d403801007387 */ /* 0x000fe80000100a00 */
[----:B------:R-:W-:Y:S04]  /*52de0*/  STL.64 [R1+0x1d48], R58 ;  /* 0x001d483a01007387 */ /* 0x000fe80000100a00 */
[----:B------:R-:W-:Y:S04]  /*52df0*/  LDS R153, [R240+0xc380] ;  /* 0x00c38000f0997984 */ /* 0x000fe80000000800 */
[----:B------:R-:W1:Y:S04]  /*52e00*/  LDS R155, [R240+0xe380] ;  /* 0x00e38000f09b7984 */ /* 0x000e680000000800 */
[----:B------:R-:W-:Y:S04]  /*52e10*/  STL.64 [R1+0x1d30], R52 ;  /* 0x001d303401007387 */ /* 0x000fe80000100a00 */
[----:B------:R-:W-:Y:S04]  /*52e20*/  STL.64 [R1+0x1d38], R54 ;  /* 0x001d383601007387 */ /* 0x000fe80000100a00 */
[----:B------:R-:W-:Y:S04]  /*52e30*/  STL.64 [R1+0x7d0], R48 ;  /* 0x0007d03001007387 */ /* 0x000fe80000100a00 */
[----:B------:R2:W-:Y:S04]  /*52e40*/  STL.64 [R1+0x7d8], R50 ;  /* 0x0007d83201007387 */ /* 0x0005e80000100a00 */
[----:B------:R-:W3:Y:S01]  /*52e50*/  LDL.LU R244, [R1+0x20] ;  /* 0x0000200001f47983 */ /* 0x000ee20000300800 */
[C---:B--2---:R-:W-:Y:S11]  /*52e60*/  HMMA.1688.F32.TF32 R48, R156.reuse, R70, R248 ;  /* 0x000000469c30723c */ /* 0x044ff600000810f8 */
        /* <DEDUP_REMOVED lines=83> */
[----:B--2---:R-:W2:Y:S04]  /*533a0*/  LDL.LU R48, [R1+0x1460] ;  /* 0x0014600001307983 */ /* 0x004ea80000300800 */
        /* <DEDUP_REMOVED lines=42> */
[----:B------:R-:W1:Y:S01]  /*53650*/  LDL.LU R251, [R1+0x27bc] ;  /* 0x0027bc0001fb7983 */ /* 0x000e620000300800 */
[C---:B--2---:R-:W-:Y:S11]  /*53660*/  HMMA.1688.F32.TF32 R60, R156.reuse, R66, R60 ;  /* 0x000000429c3c723c */ /* 0x044ff6000008103c */
[----:B------:R-:W-:Y:S11]  /*53670*/  @!UPT UIADD3 URZ, URZ, URZ, URZ ;  /* 0x0000003f3f3ff290 */ /* 0x000ff6000fffe03f */
[----:B------:R-:W-:Y:S01]  /*53680*/  @!UPT UIADD3 URZ, URZ, URZ, URZ ;  /* 0x0000003f3f3ff290 */ /* 0x000fe2000fffe03f */
[----:B------:R-:W-:Y:S04]  /*53690*/  STL.64 [R1+0x810], R60 ;  /* 0x0008103c01007387 */ /* 0x000fe80000100a00 */
[----:B------:R2:W-:Y:S04]  /*536a0*/  STL.64 [R1+0x818], R62 ;  /* 0x0008183e01007387 */ /* 0x0005e80000100a00 */
[----:B--2---:R-:W4:Y:S04]  /*536b0*/  LDL.LU.64 R62, [R1+0x39b8] ;  /* 0x0039b800013e7983 */ /* 0x004f280000300a00 */
[----:B------:R-:W2:Y:S01]  /*536c0*/  LDL.LU.64 R60, [R1+0x39b0] ;  /* 0x0039b000013c7983 */ /* 0x000ea20000300a00 */
[C---:B----4-:R-:W-:Y:S11]  /*536d0*/  HMMA.1688.F32.TF32 R56, R156.reuse, R62, R56 ;  /* 0x0000003e9c38723c */ /* 0x050ff60000081038 */
[----:B------:R-:W-:Y:S11]  /*536e0*/  @!UPT UIADD3 URZ, URZ, URZ, URZ ;  /* 0x0000003f3f3ff290 */ /* 0x000ff6000fffe03f */
[----:B------:R-:W-:Y:S01]  /*536f0*/  @!UPT UIADD3 URZ, URZ, URZ, URZ ;  /* 0x0000003f3f3ff290 */ /* 0x000fe2000fffe03f */
[----:B------:R-:W-:Y:S04]  /*53700*/  STL.64 [R1+0x820], R56 ;  /* 0x0008203801007387 */ /* 0x000fe80000100a00 */
[----:B------:R4:W-:Y:S04]  /*53710*/  STL.64 [R1+0x828], R58 ;  /* 0x0008283a01007387 */ /* 0x0009e80000100a00 */
[----:B----4-:R-:W3:Y:S04]  /*53720*/  LDL.LU.64 R58, [R1+0x39a8] ;  /* 0x0039a800013a7983 */ /* 0x010ee80000300a00 */
[----:B------:R-:W4:Y:S01]  /*53730*/  LDL.LU.64 R56, [R1+0x39a0] ;  /* 0x0039a00001387983 */ /* 0x000f220000300a00 */
[C---:B---3--:R-:W-:Y:S11]  /*53740*/  HMMA.1688.F32.TF32 R52, R156.reuse, R58, R52 ;  /* 0x0000003a9c34723c */ /* 0x048ff60000081034 */
[----:B------:R-:W-:Y:S11]  /*53750*/  @!UPT UIADD3 URZ, URZ, URZ, URZ ;  /* 0x0000003f3f3ff290 */ /* 0x000ff6000fffe03f */
[----:B------:R-:W-:Y:S01]  /*53760*/  @!UPT UIADD3 URZ, URZ, URZ, URZ ;  /* 0x0000003f3f3ff290 */ /* 0x000fe2000fffe03f */
[----:B------:R-:W-:Y:S04]  /*53770*/  STL.64 [R1+0x830], R52 ;  /* 0x0008303401007387 */ /* 0x000fe80000100a00 */
[----:B------:R3:W-:Y:S04]  /*53780*/  STL.64 [R1+0x838], R54 ;  /* 0x0008383601007387 */ /* 0x0007e80000100a00 */
[----:B---3--:R-:W3:Y:S04]  /*53790*/  LDL.LU.64 R54, [R1+0x3998] ;  /* 0x0039980001367983 */ /* 0x008ee80000300a00 */
[----:B------:R-:W2:Y:S01]  /*537a0*/  LDL.LU.64 R52, [R1+0x3990] ;  /* 0x0039900001347983 */ /* 0x000ea20000300a00 */
[C---:B---3--:R-:W-:Y:S11]  /*537b0*/  HMMA.1688.F32.TF32 R48, R156.reuse, R54, R48 ;  /* 0x000000369c30723c */ /* 0x048ff60000081030 */
[----:B------:R-:W-:Y:S11]  /*537c0*/  @!UPT UIADD3 URZ, URZ, URZ, URZ ;  /* 0x0000003f3f3ff290 */ /* 0x000ff6000fffe03f */
[----:B------:R-:W-:Y:S01]  /*537d0*/  @!UPT UIADD3 URZ, URZ, URZ, URZ ;  /* 0x0000003f3f3ff290 */ /* 0x000fe2000fffe03f */
[----:B------:R-:W-:Y:S04]  /*537e0*/  STL.64 [R1+0x860], R48 ;  /* 0x0008603001007387 */ /* 0x000fe80000100a00 */
[----:B------:R3:W-:Y:S04]  /*537f0*/  STL.64 [R1+0x868], R50 ;  /* 0x0008683201007387 */ /* 0x0007e80000100a00 */
[----:B---3--:R-:W3:Y:S01]  /*53800*/  LDL.LU.64 R50, [R1+0x3988] ;  /* 0x0039880001327983 */ /* 0x008ee20000300a00 */
[C---:B------:R-:W-:Y:S03]  /*53810*/  HMMA.1688.F32.TF32 R148, R156.reuse, R46, R148 ;  /* 0x0000002e9c94723c */ /* 0x040fe60000081094 */
[----:B------:R-:W2:Y:S05]  /*53820*/  LDL.LU.64 R48, [R1+0x3980] ;  /* 0x0039800001307983 */ /* 0x000eaa0000300a00 */
        /* <DEDUP_REMOVED lines=8> */
[----:B---3--:R-:W3:Y:S04]  /*538b0*/  LDL.LU.64 R238, [R1+0x3978] ;  /* 0x0039780001ee7983 */ /* 0x008ee80000300a00 */
        /* <DEDUP_REMOVED lines=33> */
[----:B------:R1:W-:Y:S07]  /*53ad0*/  STL.64 [R1+0xa40], R224 ;  /* 0x000a40e001007387 */ /* 0x0003ee0000100a00 */
[C---:B------:R-:W-:Y:S01]  /*53ae0*/  HMMA.1688.F32.TF32 R116, R156.reuse, R198, R108 ;  /* 0x000000c69c74723c */ /* 0x040fe2000008106c */
[----:B------:R1:W-:Y:S07]  /*53af0*/  STL.64 [R1+0xa48], R226 ;  /* 0x000a48e201007387 */ /* 0x0003ee0000100a00 */
[C---:B------:R-:W-:Y:S01]  /*53b00*/  HMMA.1688.F32.TF32 R112, R156.reuse, R194, R104 ;  /* 0x000000c29c70723c */ /* 0x040fe20000081068 */
[----:B------:R-:W-:Y:S07]  /*53b10*/  STL.64 [R1+0xb30], R220 ;  /* 0x000b30dc01007387 */ /* 0x000fee0000100a00 */
[C---:B------:R-:W-:Y:S01]  /*53b20*/  HMMA.1688.F32.TF32 R108, R156.reuse, R190, R100 ;  /* 0x000000be9c6c723c */ /* 0x040fe20000081064 */
[----:B------:R-:W-:Y:S07]  /*53b30*/  STL.64 [R1+0xb38], R222 ;  /* 0x000b38de01007387 */ /* 0x000fee0000100a00 */
[C---:B------:R-:W-:Y:S01]  /*53b40*/  HMMA.1688.F32.TF32 R104, R156.reuse, R186, R96 ;  /* 0x000000ba9c68723c */ /* 0x040fe20000081060 */
[----:B------:R1:W-:Y:S07]  /*53b50*/  STL.64 [R1+0xba0], R216 ;  /* 0x000ba0d801007387 */ /* 0x0003ee0000100a00 */
[C---:B------:R-:W-:Y:S01]  /*53b60*/  HMMA.1688.F32.TF32 R100, R156.reuse, R182, R92 ;  /* 0x000000b69c64723c */ /* 0x040fe2000008105c */
[----:B------:R1:W-:Y:S04]  /*53b70*/  STL.64 [R1+0xba8], R218 ;  /* 0x000ba8da01007387 */ /* 0x0003e80000100a00 */
        /* <DEDUP_REMOVED lines=129> */
[----:B------:R-:W4:Y:S04]  /*54390*/  LDL.LU R107, [R1+0xc] ;  /* 0x00000c00016b7983 */ /* 0x000f280000300800 */
[----:B------:R-:W-:Y:S04]  /*543a0*/  LDS R156, [R3+0xc400] ;  /* 0x00c40000039c7984 */ /* 0x000fe80000000800 */
[----:B------:R-:W-:Y:S01]  /*543b0*/  LDS R158, [R3+0xe400] ;  /* 0x00e40000039e7984 */ /* 0x000fe20000000800 */
[C---:B--2---:R-:W-:Y:S03]  /*543c0*/  HMMA.1688.F32.TF32 R248, R152.reuse, R6, R248 ;  /* 0x0000000698f8723c */ /* 0x044fe600000810f8 */
[----:B------:R-:W-:Y:S04]  /*543d0*/  LDS R157, [R240+0xc400] ;  /* 0x00c40000f09d7984 */ /* 0x000fe80000000800 */
[----:B------:R-:W2:Y:S01]  /*543e0*/  LDS R159, [R240+0xe400] ;  /* 0x00e40000f09f7984 */ /* 0x000ea20000000800 */
        /* <DEDUP_REMOVED lines=13> */
[----:B------:R2:W-:Y:S04]  /*544c0*/  STL.64 [R1+0x6e0], R100 ;  /* 0x0006e06401007387 */ /* 0x0005e80000100a00 */
[----:B------:R3:W-:Y:S04]  /*544d0*/  STL.64 [R1+0x6e8], R102 ;  /* 0x0006e86601007387 */ /* 0x0007e80000100a00 */
[----:B--2---:R-:W2:Y:S01]  /*544e0*/  LDL.LU R100, [R1+0x29b0] ;  /* 0x0029b00001647983 */ /* 0x004ea20000300800 */
[C---:B------:R-:W-:Y:S03]  /*544f0*/  HMMA.1688.F32.TF32 R116, R152.reuse, R46, R116 ;  /* 0x0000002e9874723c */ /* 0x040fe60000081074 */
[----:B------:R-:W2:Y:S04]  /*54500*/  LDL.LU R101, [R1+0x29b4] ;  /* 0x0029b40001657983 */ /* 0x000ea80000300800 */
[----:B---3--:R-:W2:Y:S04]  /*54510*/  LDL.LU R102, [R1+0x29b8] ;  /* 0x0029b80001667983 */ /* 0x008ea80000300800 */
[----:B------:R-:W2:Y:S04]  /*54520*/  LDL.LU R103, [R1+0x29bc] ;  /* 0x0029bc0001677983 */ /* 0x000ea80000300800 */
[----:B------:R-:W-:Y:S04]  /*54530*/  STL.64 [R1+0x6d0], R136 ;  /* 0x0006d08801007387 */ /* 0x000fe80000100a00 */
[----:B------:R2:W-:Y:S01]  /*54540*/  STL.64 [R1+0x6d8], R138 ;  /* 0x0006d88a01007387 */ /* 0x0005e20000100a00 */
[C---:B------:R-:W-:Y:S03]  /*54550*/  HMMA.1688.F32.TF32 R92, R152.reuse, R30, R92 ;  /* 0x0000001e985c723c */ /* 0x040fe6000008105c */
[----:B--2---:R-:W2:Y:S04]  /*54560*/  LDL.LU.64 R138, [R1+0x3938] ;  /* 0x00393800018a7983 */ /* 0x004ea80000300a00 */
[----:B------:R-:W2:Y:S04]  /*54570*/  LDL.LU.64 R136, [R1+0x3930] ;  /* 0x0039300001887983 */ /* 0x000ea80000300a00 */
[----:B------:R-:W-:Y:S04]  /*54580*/  STL.64 [R1+0x700], R132 ;  /* 0x0007008401007387 */ /* 0x000fe80000100a00 */
[----:B------:R3:W-:Y:S04]  /*54590*/  STL.64 [R1+0x708], R134 ;  /* 0x0007088601007387 */ /* 0x0007e80000100a00 */
[----:B---3--:R-:W3:Y:S04]  /*545a0*/  LDL.LU.64 R134, [R1+0x3928] ;  /* 0x0039280001867983 */ /* 0x008ee80000300a00 */
[----:B------:R-:W3:Y:S04]  /*545b0*/  LDL.LU.64 R132, [R1+0x3920] ;  /* 0x0039200001847983 */ /* 0x000ee80000300a00 */
[----:B------:R-:W-:Y:S04]  /*545c0*/  STL.64 [R1+0x6f0], R128 ;  /* 0x0006f08001007387 */ /* 0x000fe80000100a00 */
[----:B------:R4:W-:Y:S04]  /*545d0*/  STL.64 [R1+0x6f8], R130 ;  /* 0x0006f88201007387 */ /* 0x0009e80000100a00 */
[----:B----4-:R-:W4:Y:S04]  /*545e0*/  LDL.LU.64 R130, [R1+0x3918] ;  /* 0x0039180001827983 */ /* 0x010f280000300a00 */
[----:B------:R-:W4:Y:S04]  /*545f0*/  LDL.LU.64 R128, [R1+0x3910] ;  /* 0x0039100001807983 */ /* 0x000f280000300a00 */
[----:B------:R-:W-:Y:S04]  /*54600*/  STL.64 [R1+0x730], R124 ;  /* 0x0007307c01007387 */ /* 0x000fe80000100a00 */
[----:B------:R1:W-:Y:S04]  /*54610*/  STL.64 [R1+0x738], R126 ;  /* 0x0007387e01007387 */ /* 0x0003e80000100a00 */
[----:B-1----:R-:W2:Y:S04]  /*54620*/  LDL.LU.64 R126, [R1+0x3908] ;  /* 0x00390800017e7983 */ /* 0x002ea80000300a00 */
[----:B------:R-:W2:Y:S04]  /*54630*/  LDL.LU.64 R124, [R1+0x3900] ;  /* 0x00390000017c7983 */ /* 0x000ea80000300a00 */
[----:B------:R-:W-:Y:S04]  /*54640*/  STL.64 [R1+0x710], R120 ;  /* 0x0007107801007387 */ /* 0x000fe80000100a00 */
[----:B------:R1:W-:Y:S01]  /*54650*/  STL.64 [R1+0x718], R122 ;  /* 0x0007187a01007387 */ /* 0x0003e20000100a00 */
[C---:B------:R-:W-:Y:S03]  /*54660*/  HMMA.1688.F32.TF32 R76, R152.reuse, R14, R76 ;  /* 0x0000000e984c723c */ /* 0x040fe6000008104c */
        /* <DEDUP_REMOVED lines=46> */
[C---:B------:R-:W-:Y:S11]  /*54950*/  HMMA.1688.F32.TF32 R216, R152.reuse, R214, R216 ;  /* 0x000000d698d8723c */ /* 0x040ff600000810d8 */
[----:B------:R-:W-:Y:S11]  /*54960*/  @!UPT UIADD3 URZ, URZ, URZ, URZ ;  /* 0x0000003f3f3ff290 */ /* 0x000ff6000fffe03f */
[----:B------:R-:W-:Y:S01]  /*54970*/  @!UPT UIADD3 URZ, URZ, URZ, URZ ;  /* 0x0000003f3f3ff290 */ /* 0x000fe2000fffe03f */
[----:B------:R-:W-:Y:S04]  /*54980*/  STL.64 [R1+0x1a80], R216 ;  /* 0x001a80d801007387 */ /* 0x000fe80000100a00 */
[----:B------:R1:W-:Y:S02]  /*54990*/  STL.64 [R1+0x1a88], R218 ;  /* 0x001a88da01007387 */ /* 0x0003e40000100a00 */
[C---:B-1----:R-:W-:Y:S08]  /*549a0*/  HMMA.1688.F32.TF32 R216, R152.reuse, R210, R220 ;  /* 0x000000d298d8723c */ /* 0x042ff000000810dc */
        /* <DEDUP_REMOVED lines=8> */
[----:B------:R-:W-:Y:S01]  /*54a30*/  STL.64 [R1+0x1a58], R226 ;  /* 0x001a58e201007387 */ /* 0x000fe20000100a00 */
[C---:B-1----:R-:W-:Y:S08]  /*54a40*/  HMMA.1688.F32.TF32 R220, R152.reuse, R194, R104 ;  /* 0x000000c298dc723c */ /* 0x042ff00000081068 */
[----:B------:R-:W-:Y:S04]  /*54a50*/  STL.64 [R1+0x1a40], R216 ;  /* 0x001a40d801007387 */ /* 0x000fe80000100a00 */
[----:B------:R3:W-:Y:S11]  /*54a60*/  STL.64 [R1+0x1a48], R218 ;  /* 0x001a48da01007387 */ /* 0x0007f60000100a00 */
        /* <DEDUP_REMOVED lines=19> */
[----:B------:R-:W-:Y:S04]  /*54ba0*/  STL.64 [R1+0x19e0], R80 ;  /* 0x0019e05001007387 */ /* 0x000fe80000100a00 */
[----:B------:R1:W-:Y:S04]  /*54bb0*/  STL.64 [R1+0x19e8], R82 ;  /* 0x0019e85201007387 */ /* 0x0003e80000100a00 */
[----:B------:R-:W-:Y:S04]  /*54bc0*/  STL.64 [R1+0x19d0], R76 ;  /* 0x0019d04c01007387 */ /* 0x000fe80000100a00 */
[----:B------:R2:W-:Y:S01]  /*54bd0*/  STL.64 [R1+0x19d8], R78 ;  /* 0x0019d84e01007387 */ /* 0x0005e20000100a00 */
[----:B-1----:R-:W-:Y:S08]  /*54be0*/  HMMA.1688.F32.TF32 R80, R152, R162, R96 ;  /* 0x000000a29850723c */ /* 0x002ff00000081060 */
[C---:B--2---:R-:W-:Y:S01]  /*54bf0*/  HMMA.1688.F32.TF32 R76, R156.reuse, R74, R100 ;  /* 0x0000004a9c4c723c */ /* 0x044fe20000081064 */
[----:B------:R-:W-:Y:S04]  /*54c00*/  STL.64 [R1+0x19c0], R84 ;  /* 0x0019c05401007387 */ /* 0x000fe80000100a00 */
[----:B------:R-:W-:Y:S04]  /*54c10*/  STL.64 [R1+0x19c8], R86 ;  /* 0x0019c85601007387 */ /* 0x000fe80000100a00 */
[----:B------:R-:W2:Y:S06]  /*54c20*/  LDL.LU R224, [R1+0xb90] ;  /* 0x000b900001e07983 */ /* 0x000eac0000300800 */
[----:B------:R1:W-:Y:S04]  /*54c30*/  STL.64 [R1+0x19b0], R80 ;  /* 0x0019b05001007387 */ /* 0x0003e80000100a00 */
[----:B------:R3:W-:Y:S04]  /*54c40*/  STL.64 [R1+0x19b8], R82 ;  /* 0x0019b85201007387 */ /* 0x0007e80000100a00 */
        /* <DEDUP_REMOVED lines=65> */
[C---:B--2---:R-:W-:Y:S08]  /*55060*/  HMMA.1688.F32.TF32 R100, R156.reuse, R66, R100 ;  /* 0x000000429c64723c */ /* 0x044ff00000081064 */
[C---:B---3--:R-:W-:Y:S11]  /*55070*/  HMMA.1688.F32.TF32 R104, R156.reuse, R70, R104 ;  /* 0x000000469c68723c */ /* 0x048ff60000081068 */
[----:B------:R-:W-:Y:S11]  /*55080*/  @!UPT UIADD3 URZ, URZ, URZ, URZ ;  /* 0x0000003f3f3ff290 */ /* 0x000ff6000fffe03f */
[----:B------:R-:W-:Y:S01]  /*55090*/  @!UPT UIADD3 URZ, URZ, URZ, URZ ;  /* 0x0000003f3f3ff290 */ /* 0x000fe2000fffe03f */
[----:B------:R-:W-:Y:S01]  /*550a0*/  STL.64 [R1+0x5e0], R104 ;  /* 0x0005e06801007387 */ /* 0x000fe20000100a00 */
[C---:B----4-:R-:W-:Y:S03]  /*550b0*/  HMMA.1688.F32.TF32 R232, R156.reuse, R62, R232 ;  /* 0x0000003e9ce8723c */ /* 0x050fe600000810e8 */
[----:B------:R2:W-:Y:S04]  /*550c0*/  STL.64 [R1+0x5e8], R106 ;  /* 0x0005e86a01007387 */ /* 0x0005e80000100a00 */
        /* <DEDUP_REMOVED lines=8> */
[----:B----4-:R-:W4:Y:S04]  /*55150*/  LDL.LU R64, [R1+0x2550] ;  /* 0x0025500001407983 */ /* 0x010f280000300800 */
[----:B------:R-:W4:Y:S04]  /*55160*/  LDL.LU R65, [R1+0x2554] ;  /* 0x0025540001417983 */ /* 0x000f280000300800 */
[----:B------:R-:W4:Y:S04]  /*55170*/  LDL.LU R66, [R1+0x2558] ;  /* 0x0025580001427983 */ /* 0x000f280000300800 */
[----:B------:R-:W4:Y:S04]  /*55180*/  LDL.LU R67, [R1+0x255c] ;  /* 0x00255c0001437983 */ /* 0x000f280000300800 */
[----:B------:R1:W-:Y:S04]  /*55190*/  STL.64 [R1+0x600], R232 ;  /* 0x000600e801007387 */ /* 0x0003e80000100a00 */
[----:B------:R1:W-:Y:S04]  /*551a0*/  STL.64 [R1+0x608], R234 ;  /* 0x000608ea01007387 */ /* 0x0003e80000100a00 */
[----:B-1----:R-:W2:Y:S04]  /*551b0*/  LDL.LU R232, [R1+0x2aa0] ;  /* 0x002aa00001e87983 */ /* 0x002ea80000300800 */
[----:B------:R-:W2:Y:S04]  /*551c0*/  LDL.LU R233, [R1+0x2aa4] ;  /* 0x002aa40001e97983 */ /* 0x000ea80000300800 */
[----:B------:R-:W2:Y:S04]  /*551d0*/  LDL.LU R234, [R1+0x2aa8] ;  /* 0x002aa80001ea7983 */ /* 0x000ea80000300800 */
[----:B------:R-:W2:Y:S04]  /*551e0*/  LDL.LU R235, [R1+0x2aac] ;  /* 0x002aac0001eb7983 */ /* 0x000ea80000300800 */
[----:B------:R-:W-:Y:S04]  /*551f0*/  STL.64 [R1+0x3808], R62 ;  /* 0x0038083e01007387 */ /* 0x000fe80000100a00 */
[----:B------:R1:W-:Y:S04]  /*55200*/  STL.64 [R1+0x3800], R60 ;  /* 0x0038003c01007387 */ /* 0x0003e80000100a00 */
[----:B-1----:R-:W2:Y:S04]  /*55210*/  LDL.LU R60, [R1+0x25e0] ;  /* 0x0025e000013c7983 */ /* 0x002ea80000300800 */
[----:B------:R-:W2:Y:S04]  /*55220*/  LDL.LU R61, [R1+0x25e4] ;  /* 0x0025e400013d7983 */ /* 0x000ea80000300800 */
[----:B------:R-:W2:Y:S04]  /*55230*/  LDL.LU R62, [R1+0x25e8] ;  /* 0x0025e800013e7983 */ /* 0x000ea80000300800 */
[----:B------:R-:W2:Y:S04]  /*55240*/  LDL.LU R63, [R1+0x25ec] ;  /* 0x0025ec00013f7983 */ /* 0x000ea80000300800 */
[----:B------:R-:W-:Y:S04]  /*55250*/  STL.64 [R1+0x37f8], R58 ;  /* 0x0037f83a01007387 */ /* 0x000fe80000100a00 */
[----:B------:R1:W-:Y:S01]  /*55260*/  STL.64 [R1+0x37f0], R56 ;  /* 0x0037f03801007387 */ /* 0x0003e20000100a00 */
[C---:B----4-:R-:W-:Y:S08]  /*55270*/  HMMA.1688.F32.TF32 R64, R156.reuse, R54, R64 ;  /* 0x000000369c40723c */ /* 0x050ff00000081040 */
[C---:B--2---:R-:W-:Y:S08]  /*55280*/  HMMA.1688.F32.TF32 R60, R156.reuse, R58, R60 ;  /* 0x0000003a9c3c723c */ /* 0x044ff0000008103c */
[C---:B-1----:R-:W-:Y:S11]  /*55290*/  HMMA.1688.F32.TF32 R56, R156.reuse, R46, R96 ;  /* 0x0000002e9c38723c */ /* 0x042ff60000081060 */
[----:B------:R-:W-:Y:S04]  /*552a0*/  @!UPT UIADD3 URZ, URZ, URZ, URZ ;  /* 0x0000003f3f3ff290 */ /* 0x000fe8000fffe03f */
[----:B------:R-:W-:Y:S04]  /*552b0*/  STL.64 [R1+0x5f0], R60 ;  /* 0x0005f03c01007387 */ /* 0x000fe80000100a00 */
[----:B------:R1:W-:Y:S02]  /*552c0*/  STL.64 [R1+0x5f8], R62 ;  /* 0x0005f83e01007387 */ /* 0x0003e40000100a00 */
[C---:B-1----:R-:W-:Y:S02]  /*552d0*/  HMMA.1688.F32.TF32 R60, R156.reuse, R50, R152 ;  /* 0x000000329c3c723c */ /* 0x042fe40000081098 */
[----:B------:R-:W-:Y:S04]  /*552e0*/  STL.64 [R1+0x620], R64 ;  /* 0x0006204001007387 */ /* 0x000fe80000100a00 */
[----:B------:R1:W-:Y:S02]  /*552f0*/  STL.64 [R1+0x628], R66 ;  /* 0x0006284201007387 */ /* 0x0003e40000100a00 */
[C---:B-1----:R-:W-:Y:S11]  /*55300*/  HMMA.1688.F32.TF32 R64, R156.reuse, R42, R92 ;  /* 0x0000002a9c40723c */ /* 0x042ff6000008105c */
[----:B------:R-:W-:Y:S04]  /*55310*/  @!UPT UIADD3 URZ, URZ, URZ, URZ ;  /* 0x0000003f3f3ff290 */ /* 0x000fe8000fffe03f */
        /* <DEDUP_REMOVED lines=35> */
[C---:B---3--:R-:W-:Y:S08]  /*55550*/  HMMA.1688.F32.TF32 R60, R156.reuse, R214, R100 ;  /* 0x000000d69c3c723c */ /* 0x048ff00000081064 */
[C---:B-1----:R-:W-:Y:S03]  /*55560*/  HMMA.1688.F32.TF32 R56, R156.reuse, R210, R104 ;  /* 0x000000d29c38723c */ /* 0x042fe60000081068 */
        /* <DEDUP_REMOVED lines=40> */
[----:B------:R-:W3:Y:S04]  /*557f0*/  LDL.LU R220, [R1+0xa50] ;  /* 0x000a500001dc7983 */ /* 0x000ee80000300800 */
        /* <DEDUP_REMOVED lines=96> */
[----:B------:R-:W2:Y:S01]  /*55e00*/  LDL.LU R67, [R1+0x2a3c] ;  /* 0x002a3c0001437983 */ /* 0x000ea20000300800 */
[C---:B------:R-:W-:Y:S03]  /*55e10*/  HMMA.1688.F32.TF32 R224, R76.reuse, R74, R232 ;  /* 0x0000004a4ce0723c */ /* 0x040fe600000810e8 */
        /* <DEDUP_REMOVED lines=21> */
[----:B------:R1:W-:Y:S04]  /*55f70*/  STL.64 [R1+0x35f0], R224 ;  /* 0x0035f0e001007387 */ /* 0x0003e80000100a00 */
[----:B-1----:R-:W3:Y:S04]  /*55f80*/  LDL.LU R224, [R1+0x25f0] ;  /* 0x0025f00001e07983 */ /* 0x002ee80000300800 */
        /* <DEDUP_REMOVED lines=22> */
[----:B-1----:R-:W4:Y:S01]  /*560f0*/  LDL.LU.64 R58, [R1+0x37f8] ;  /* 0x0037f800013a7983 */ /* 0x002f220000300a00 */
[C---:B---3--:R-:W-:Y:S03]  /*56100*/  HMMA.1688.F32.TF32 R232, R76.reuse, R54, R232 ;  /* 0x000000364ce8723c */ /* 0x048fe600000810e8 */
[----:B------:R-:W3:Y:S05]  /*56110*/  LDL.LU.64 R56, [R1+0x37f0] ;  /* 0x0037f00001387983 */ /* 0x000eea0000300a00 */
[C---:B------:R-:W-:Y:S08]  /*56120*/  HMMA.1688.F32.TF32 R224, R76.reuse, R50, R224 ;  /* 0x000000324ce0723c */ /* 0x040ff000000810e0 */
[C---:B------:R-:W-:Y:S08]  /*56130*/  HMMA.1688.F32.TF32 R156, R76.reuse, R46, R156 ;  /* 0x0000002e4c9c723c */ /* 0x040ff0000008109c */
[C---:B------:R-:W-:Y:S08]  /*56140*/  HMMA.1688.F32.TF32 R236, R76.reuse, R42, R236 ;  /* 0x0000002a4cec723c */ /* 0x040ff000000810ec */
[C---:B----4-:R-:W-:Y:S11]  /*56150*/  HMMA.1688.F32.TF32 R228, R76.reuse, R58, R228 ;  /* 0x0000003a4ce4723c */ /* 0x050ff600000810e4 */
[----:B------:R-:W-:Y:S11]  /*56160*/  @!UPT UIADD3 URZ, URZ, URZ, URZ ;  /* 0x0000003f3f3ff290 */ /* 0x000ff6000fffe03f */
[----:B------:R-:W-:Y:S01]  /*56170*/  @!UPT UIADD3 URZ, URZ, URZ, URZ ;  /* 0x0000003f3f3ff290 */ /* 0x000fe2000fffe03f */
[----:B------:R-:W-:Y:S04]  /*56180*/  STL.64 [R1+0x110], R228 ;  /* 0x000110e401007387 */ /* 0x000fe80000100a00 */
[----:B------:R1:W-:Y:S04]  /*56190*/  STL.64 [R1+0x118], R230 ;  /* 0x000118e601007387 */ /* 0x0003e80000100a00 */
        /* <DEDUP_REMOVED lines=8> */
[----:B------:R-:W-:Y:S04]  /*56220*/  STL.64 [R1+0x2e0], R156 ;  /* 0x0002e09c01007387 */ /* 0x000fe80000100a00 */
[----:B------:R3:W-:Y:S01]  /*56230*/  STL.64 [R1+0x2e8], R158 ;  /* 0x0002e89e01007387 */ /* 0x0007e20000100a00 */
[C---:B-1----:R-:W-:Y:S08]  /*56240*/  HMMA.1688.F32.TF32 R224, R76.reuse, R38, R148 ;  /* 0x000000264ce0723c */ /* 0x042ff00000081094 */
[C---:B---3--:R-:W-:Y:S08]  /*56250*/  HMMA.1688.F32.TF32 R156, R76.reuse, R34, R144 ;  /* 0x000000224c9c723c */ /* 0x048ff00000081090 */
        /* <DEDUP_REMOVED lines=62> */
[----:B------:R-:W-:Y:S04]  /*56640*/  STL.64 [R1+0x15a0], R88 ;  /* 0x0015a05801007387 */ /* 0x000fe80000100a00 */
[----:B------:R-:W-:Y:S04]  /*56650*/  STL.64 [R1+0x15a8], R90 ;  /* 0x0015a85a01007387 */ /* 0x000fe80000100a00 */
[----:B------:R-:W3:Y:S01]  /*56660*/  LDL.LU R248, [R1+0xd00] ;  /* 0x000d000001f87983 */ /* 0x000ee20000300800 */
[----:B--2---:R-:W-:Y:S03]  /*56670*/  HMMA.1688.F32.TF32 R76, R76, R162, R232 ;  /* 0x000000a24c4c723c */ /* 0x004fe600000810e8 */
[----:B------:R1:W-:Y:S04]  /*56680*/  STL.64 [R1+0x1590], R84 ;  /* 0x0015905401007387 */ /* 0x0003e80000100a00 */
[----:B------:R2:W-:Y:S11]  /*56690*/  STL.64 [R1+0x1598], R86 ;  /* 0x0015985601007387 */ /* 0x0005f60000100a00 */
[----:B------:R-:W-:Y:S05]  /*566a0*/  @!UPT UIADD3 URZ, URZ, URZ, URZ ;  /* 0x0000003f3f3ff290 */ /* 0x000fea000fffe03f */
        /* <DEDUP_REMOVED lines=101> */
[C---:B--2---:R-:W-:Y:S03]  /*56d00*/  HMMA.1688.F32.TF32 R96, R80.reuse, R214, R96 ;  /* 0x000000d65060723c */ /* 0x044fe60000081060 */
[----:B------:R-:W-:Y:S04]  /*56d10*/  LDS R76, [R3+0xc580] ;  /* 0x00c58000034c7984 */ /* 0x000fe80000000800 */
[----:B------:R-:W-:Y:S01]  /*56d20*/  LDS R78, [R3+0xe580] ;  /* 0x00e58000034e7984 */ /* 0x000fe20000000800 */
[C---:B------:R-:W-:Y:S03]  /*56d30*/  HMMA.1688.F32.TF32 R92, R80.reuse, R210, R92 ;  /* 0x000000d2505c723c */ /* 0x040fe6000008105c */
[----:B------:R-:W-:Y:S04]  /*56d40*/  LDS R77, [R240+0xc580] ;  /* 0x00c58000f04d7984 */ /* 0x000fe80000000800 */
[----:B------:R-:W1:Y:S01]  /*56d50*/  LDS R79, [R240+0xe580] ;  /* 0x00e58000f04f7984 */ /* 0x000e620000000800 */
[C---:B---3--:R-:W-:Y:S08]  /*56d60*/  HMMA.1688.F32.TF32 R84, R80.reuse, R202, R84 ;  /* 0x000000ca5054723c */ /* 0x048ff00000081054 */
[C---:B----4-:R-:W-:Y:S11]  /*56d70*/  HMMA.1688.F32.TF32 R220, R80.reuse, R74, R220 ;  /* 0x0000004a50dc723c */ /* 0x050ff600000810dc */
[----:B------:R-:W-:Y:S11]  /*56d80*/  @!UPT UIADD3 URZ, URZ, URZ, URZ ;  /* 0x0000003f3f3ff290 */ /* 0x000ff6000fffe03f */
[----:B------:R-:W-:Y:S01]  /*56d90*/  @!UPT UIADD3 URZ, URZ, URZ, URZ ;  /* 0x0000003f3f3ff290 */ /* 0x000fe2000fffe03f */
[----:B------:R-:W-:Y:S04]  /*56da0*/  STL.64 [R1+0x3608], R222 ;  /* 0x003608de01007387 */ /* 0x000fe80000100a00 */
[----:B------:R2:W-:Y:S01]  /*56db0*/  STL.64 [R1+0x3600], R220 ;  /* 0x003600dc01007387 */ /* 0x0005e20000100a00 */
[C---:B------:R-:W-:Y:S08]  /*56dc0*/  HMMA.1688.F32.TF32 R232, R80.reuse, R70, R224 ;  /* 0x0000004650e8723c */ /* 0x040ff000000810e0 */
[C---:B------:R-:W-:Y:S08]  /*56dd0*/  HMMA.1688.F32.TF32 R224, R80.reuse, R66, R156 ;  /* 0x0000004250e0723c */ /* 0x040ff0000008109c */
[C---:B--2---:R-:W-:Y:S08]  /*56de0*/  HMMA.1688.F32.TF32 R220, R80.reuse, R62, R236 ;  /* 0x0000003e50dc723c */ /* 0x044ff000000810ec */
        /* <DEDUP_REMOVED lines=59> */
[----:B--2---:R-:W-:Y:S07]  /*571a0*/  HMMA.1688.F32.TF32 R84, R80, R190, R216 ;  /* 0x000000be5054723c */ /* 0x004fee00000810d8 */
        /* <DEDUP_REMOVED lines=86> */
[C---:B-1----:R-:W-:Y:S08]  /*57710*/  HMMA.1688.F32.TF32 R108, R76.reuse, R58, R108 ;  /* 0x0000003a4c6c723c */ /* 0x042ff0000008106c */
[----:B--2---:R-:W-:Y:S08]  /*57720*/  HMMA.1688.F32.TF32 R112, R76, R62, R112 ;  /* 0x0000003e4c70723c */ /* 0x004ff00000081070 */
[C---:B---3--:R-:W-:Y:S08]  /*57730*/  HMMA.1688.F32.TF32 R124, R80.reuse, R166, R124 ;  /* 0x000000a6507c723c */ /* 0x048ff0000008107c */
[C---:B----4-:R-:W-:Y:S08]  /*57740*/  HMMA.1688.F32.TF32 R128, R80.reuse, R170, R128 ;  /* 0x000000aa5080723c */ /* 0x050ff00000081080 */
[C---:B------:R-:W-:Y:S08]  /*57750*/  HMMA.1688.F32.TF32 R132, R80.reuse, R174, R132 ;  /* 0x000000ae5084723c */ /* 0x040ff00000081084 */
[C---:B------:R-:W-:Y:S08]  /*57760*/  HMMA.1688.F32.TF32 R140, R80.reuse, R182, R140 ;  /* 0x000000b6508c723c */ /* 0x040ff0000008108c */
[C---:B------:R-:W-:Y:S08]  /*57770*/  HMMA.1688.F32.TF32 R144, R80.reuse, R186, R144 ;  /* 0x000000ba5090723c */ /* 0x040ff00000081090 */
        /* <DEDUP_REMOVED lines=37> */
[----:B------:R-:W-:Y:S01]  /*579d0*/  LDS R82, [R3+0xe600] ;  /* 0x00e6000003527984 */ /* 0x000fe20000000800 */
[C---:B-1----:R-:W-:Y:S03]  /*579e0*/  HMMA.1688.F32.TF32 R48, R76.reuse, R46, R152 ;  /* 0x0000002e4c30723c */ /* 0x042fe60000081098 */
[----:B------:R-:W-:Y:S04]  /*579f0*/  STL.64 [R1+0x190], R100 ;  /* 0x0001906401007387 */ /* 0x000fe80000100a00 */
[----:B------:R-:W-:Y:S04]  /*57a00*/  STL.64 [R1+0x198], R102 ;  /* 0x0001986601007387 */ /* 0x000fe80000100a00 */
[----:B------:R-:W-:Y:S04]  /*57a10*/  STL.64 [R1+0x37b8], R46 ;  /* 0x0037b82e01007387 */ /* 0x000fe80000100a00 */
[----:B------:R1:W-:Y:S01]  /*57a20*/  STL.64 [R1+0x37b0], R44 ;  /* 0x0037b02c01007387 */ /* 0x0003e20000100a00 */
[C---:B------:R-:W-:Y:S03]  /*57a30*/  HMMA.1688.F32.TF32 R84, R76.reuse, R30, R84 ;  /* 0x0000001e4c54723c */ /* 0x040fe60000081054 */
[----:B------:R-:W-:Y:S04]  /*57a40*/  LDS R81, [R240+0xc600] ;  /* 0x00c60000f0517984 */ /* 0x000fe80000000800 */
[----:B------:R-:W2:Y:S04]  /*57a50*/  LDS R83, [R240+0xe600] ;  /* 0x00e60000f0537984 */ /* 0x000ea80000000800 */
[----:B------:R-:W-:Y:S01]  /*57a60*/  STL.64 [R1+0x280], R48 ;  /* 0x0002803001007387 */ /* 0x000fe20000100a00 */
[C---:B-1----:R-:W-:Y:S03]  /*57a70*/  HMMA.1688.F32.TF32 R44, R76.reuse, R34, R88 ;  /* 0x000000224c2c723c */ /* 0x042fe60000081058 */
[----:B------:R1:W-:Y:S05]  /*57a80*/  STL.64 [R1+0x288], R50 ;  /* 0x0002883201007387 */ /* 0x0003ea0000100a00 */
[C---:B-1----:R-:W-:Y:S01]  /*57a90*/  HMMA.1688.F32.TF32 R48, R76.reuse, R38, R92 ;  /* 0x000000264c30723c */ /* 0x042fe2000008105c */
[----:B------:R-:W-:Y:S04]  /*57aa0*/  STL.64 [R1+0x270], R96 ;  /* 0x0002706001007387 */ /* 0x000fe80000100a00 */
[----:B------:R-:W-:Y:S11]  /*57ab0*/  STL.64 [R1+0x278], R98 ;  /* 0x0002786201007387 */ /* 0x000ff60000100a00 */
[----:B------:R-:W-:Y:S07]  /*57ac0*/  @!UPT UIADD3 URZ, URZ, URZ, URZ ;  /* 0x0000003f3f3ff290 */ /* 0x000fee000fffe03f */
[----:B------:R-:W-:Y:S04]  /*57ad0*/  STL.64 [R1+0x360], R48 ;  /* 0x0003603001007387 */ /* 0x000fe80000100a00 */
[----:B------:R1:W-:Y:S04]  /*57ae0*/  STL.64 [R1+0x368], R50 ;  /* 0x0003683201007387 */ /* 0x0003e80000100a00 */
[----:B------:R-:W-:Y:S04]  /*57af0*/  STL.64 [R1+0x350], R44 ;  /* 0x0003502c01007387 */ /* 0x000fe80000100a00 */
[----:B------:R3:W-:Y:S01]  /*57b00*/  STL.64 [R1+0x358], R46 ;  /* 0x0003582e01007387 */ /* 0x0007e20000100a00 */
[C---:B-1----:R-:W-:Y:S08]  /*57b10*/  HMMA.1688.F32.TF32 R48, R76.reuse, R26, R244 ;  /* 0x0000001a4c30723c */ /* 0x042ff000000810f4 */
[C---:B---3--:R-:W-:Y:S01]  /*57b20*/  HMMA.1688.F32.TF32 R44, R76.reuse, R22, R248 ;  /* 0x000000164c2c723c */ /* 0x048fe200000810f8 */
[----:B------:R1:W-:Y:S04]  /*57b30*/  STL.64 [R1+0x420], R84 ;  /* 0x0004205401007387 */ /* 0x0003e80000100a00 */
[----:B------:R3:W-:Y:S04]  /*57b40*/  STL.64 [R1+0x428], R86 ;  /* 0x0004285601007387 */ /* 0x0007e80000100a00 */
[----:B-1----:R-:W4:Y:S06]  /*57b50*/  LDL.LU R84, [R1+0x2be0] ;  /* 0x002be00001547983 */ /* 0x002f2c0000300800 */
[----:B------:R-:W-:Y:S04]  /*57b60*/  STL.64 [R1+0x410], R48 ;  /* 0x0004103001007387 */ /* 0x000fe80000100a00 */
[----:B------:R1:W-:Y:S04]  /*57b70*/  STL.64 [R1+0x418], R50 ;  /* 0x0004183201007387 */ /* 0x0003e80000100a00 */
[----:B------:R-:W-:Y:S04]  /*57b80*/  STL.64 [R1+0x4d0], R44 ;  /* 0x0004d02c01007387 */ /* 0x000fe80000100a00 */
[----:B------:R1:W-:Y:S04]  /*57b90*/  STL.64 [R1+0x4d8], R46 ;  /* 0x0004d82e01007387 */ /* 0x0003e80000100a00 */
        /* <DEDUP_REMOVED lines=74> */
[----:B------:R-:W4:Y:S03]  /*58040*/  LDL.LU R107, [R1+0xf1c] ;  /* 0x000f1c00016b7983 */ /* 0x000f260000300800 */
[----:B------:R-:W4:Y:S01]  /*58050*/  LDL.LU R92, [R1+0x2cb0] ;  /* 0x002cb000015c7983 */ /* 0x000f220000300800 */
[----:B------:R-:W4:Y:S02]  /*58060*/  LDL.LU R93, [R1+0x2cb4] ;  /* 0x002cb400015d7983 */ /* 0x000f240000300800 */
[----:B------:R-:W4:Y:S02]  /*58070*/  LDL.LU R94, [R1+0x2cb8] ;  /* 0x002cb800015e7983 */ /* 0x000f240000300800 */
[----:B------:R-:W4:Y:S01]  /*58080*/  LDL.LU R95, [R1+0x2cbc] ;  /* 0x002cbc00015f7983 */ /* 0x000f220000300800 */
        /* <DEDUP_REMOVED lines=12> */
[C---:B--2---:R-:W-:Y:S08]  /*58150*/  HMMA.1688.F32.TF32 R100, R76.reuse, R170, R100 ;  /* 0x000000aa4c64723c */ /* 0x044ff00000081064 */
[C---:B---3--:R-:W-:Y:S08]  /*58160*/  HMMA.1688.F32.TF32 R112, R76.reuse, R182, R112 ;  /* 0x000000b64c70723c */ /* 0x048ff00000081070 */
[C---:B----4-:R-:W-:Y:S08]  /*58170*/  HMMA.1688.F32.TF32 R124, R76.reuse, R194, R124 ;  /* 0x000000c24c7c723c */ /* 0x050ff0000008107c */
[C---:B-1----:R-:W-:Y:S08]  /*58180*/  HMMA.1688.F32.TF32 R48, R76.reuse, R14, R156 ;  /* 0x0000000e4c30723c */ /* 0x042ff0000008109c */
[C---:B------:R-:W-:Y:S08]  /*58190*/  HMMA.1688.F32.TF32 R216, R76.reuse, R18, R224 ;  /* 0x000000124cd8723c */ /* 0x040ff000000810e0 */
[C---:B------:R-:W-:Y:S08]  /*581a0*/  HMMA.1688.F32.TF32 R44, R76.reuse, R10, R236 ;  /* 0x0000000a4c2c723c */ /* 0x040ff000000810ec */
[C---:B------:R-:W-:Y:S07]  /*581b0*/  HMMA.1688.F32.TF32 R148, R76.reuse, R6, R148 ;  /* 0x000000064c94723c */ /* 0x040fee0000081094 */
[----:B------:R-:W-:Y:S01]  /*581c0*/  STL.64 [R1+0x4c0], R216 ;  /* 0x0004c0d801007387 */ /* 0x000fe20000100a00 */
[----:B------:R-:W-:Y:S02]  /*581d0*/  STL.64 [R1+0x4c8], R218 ;  /* 0x0004c8da01007387 */ /* 0x000fe40000100a00 */
[----:B------:R-:W-:Y:S02]  /*581e0*/  STL.64 [R1+0x550], R48 ;  /* 0x0005503001007387 */ /* 0x000fe40000100a00 */
[----:B------:R1:W-:Y:S02]  /*581f0*/  STL.64 [R1+0x558], R50 ;  /* 0x0005583201007387 */ /* 0x0003e40000100a00 */
[C---:B-1----:R-:W-:Y:S01]  /*58200*/  HMMA.1688.F32.TF32 R48, R76.reuse, R214, R144 ;  /* 0x000000d64c30723c */ /* 0x042fe20000081090 */
[----:B------:R-:W-:Y:S01]  /*58210*/  STL.64 [R1+0x540], R44 ;  /* 0x0005402c01007387 */ /* 0x000fe20000100a00 */
[----:B------:R1:W-:Y:S06]  /*58220*/  STL.64 [R1+0x548], R46 ;  /* 0x0005482e01007387 */ /* 0x0003ec0000100a00 */
[C---:B-1----:R-:W-:Y:S01]  /*58230*/  HMMA.1688.F32.TF32 R44, R76.reuse, R210, R140 ;  /* 0x000000d24c2c723c */ /* 0x042fe2000008108c */
[----:B------:R-:W-:Y:S01]  /*58240*/  STL.64 [R1+0x800], R148 ;  /* 0x0008009401007387 */ /* 0x000fe20000100a00 */
[----:B------:R-:W-:Y:S06]  /*58250*/  STL.64 [R1+0x808], R150 ;  /* 0x0008089601007387 */ /* 0x000fec0000100a00 */
[C---:B------:R-:W-:Y:S07]  /*58260*/  HMMA.1688.F32.TF32 R136, R76.reuse, R206, R136 ;  /* 0x000000ce4c88723c */ /* 0x040fee0000081088 */
[----:B------:R-:W-:Y:S01]  /*58270*/  STL.64 [R1+0x13a0], R48 ;  /* 0x0013a03001007387 */ /* 0x000fe20000100a00 */
[----:B------:R1:W-:Y:S02]  /*58280*/  STL.64 [R1+0x13a8], R50 ;  /* 0x0013a83201007387 */ /* 0x0003e40000100a00 */
[C---:B-1----:R-:W-:Y:S05]  /*58290*/  HMMA.1688.F32.TF32 R48, R76.reuse, R202, R132 ;  /* 0x000000ca4c30723c */ /* 0x042fea0000081084 */
[----:B------:R-:W-:Y:S01]  /*582a0*/  STL.64 [R1+0x1390], R44 ;  /* 0x0013902c01007387 */ /* 0x000fe20000100a00 */
[----:B------:R1:W-:Y:S02]  /*582b0*/  STL.64 [R1+0x1398], R46 ;  /* 0x0013982e01007387 */ /* 0x0003e40000100a00 */
[C---:B-1----:R-:W-:Y:S05]  /*582c0*/  HMMA.1688.F32.TF32 R44, R76.reuse, R198, R128 ;  /* 0x000000c64c2c723c */ /* 0x042fea0000081080 */
[----:B------:R-:W-:Y:S01]  /*582d0*/  STL.64 [R1+0x1380], R136 ;  /* 0x0013808801007387 */ /* 0x000fe20000100a00 */
[----:B------:R-:W-:Y:S09]  /*582e0*/  STL.64 [R1+0x1388], R138 ;  /* 0x0013888a01007387 */ /* 0x000ff20000100a00 */
[----:B------:R-:W-:Y:S01]  /*582f0*/  STL.64 [R1+0xdd0], R48 ;  /* 0x000dd03001007387 */ /* 0x000fe20000100a00 */
[----:B------:R1:W-:Y:S02]  /*58300*/  STL.64 [R1+0xdd8], R50 ;  /* 0x000dd83201007387 */ /* 0x0003e40000100a00 */
[C---:B-1----:R-:W-:Y:S05]  /*58310*/  HMMA.1688.F32.TF32 R48, R76.reuse, R190, R120 ;  /* 0x000000be4c30723c */ /* 0x042fea0000081078 */
[----:B------:R-:W-:Y:S01]  /*58320*/  STL.64 [R1+0x1370], R44 ;  /* 0x0013702c01007387 */ /* 0x000fe20000100a00 */
[----:B------:R1:W-:Y:S02]  /*58330*/  STL.64 [R1+0x1378], R46 ;  /* 0x0013782e01007387 */ /* 0x0003e40000100a00 */
[C---:B-1----:R-:W-:Y:S01]  /*58340*/  HMMA.1688.F32.TF32 R44, R76.reuse, R186, R116 ;  /* 0x000000ba4c2c723c */ /* 0x042fe20000081074 */
[----:B------:R-:W-:Y:S01]  /*58350*/  STL.64 [R1+0x1350], R124 ;  /* 0x0013507c01007387 */ /* 0x000fe20000100a00 */
[----:B------:R-:W-:Y:S11]  /*58360*/  STL.64 [R1+0x1358], R126 ;  /* 0x0013587e01007387 */ /* 0x000ff60000100a00 */
[----:B------:R-:W-:Y:S02]  /*58370*/  @!UPT UIADD3 URZ, URZ, URZ, URZ ;  /* 0x0000003f3f3ff290 */ /* 0x000fe4000fffe03f */
[----:B------:R-:W-:Y:S01]  /*58380*/  STL.64 [R1+0x1330], R48 ;  /* 0x0013303001007387 */ /* 0x000fe20000100a00 */
[----:B------:R1:W-:Y:S02]  /*58390*/  STL.64 [R1+0x1338], R50 ;  /* 0x0013383201007387 */ /* 0x0003e40000100a00 */
[C---:B-1----:R-:W-:Y:S05]  /*583a0*/  HMMA.1688.F32.TF32 R48, R76.reuse, R178, R108 ;  /* 0x000000b24c30723c */ /* 0x042fea000008106c */
[----:B------:R-:W-:Y:S01]  /*583b0*/  STL.64 [R1+0x1310], R44 ;  /* 0x0013102c01007387 */ /* 0x000fe20000100a00 */
[----:B------:R1:W-:Y:S02]  /*583c0*/  STL.64 [R1+0x1318], R46 ;  /* 0x0013182e01007387 */ /* 0x0003e40000100a00 */
[----:B-1----:R-:W-:Y:S01]  /*583d0*/  HMMA.1688.F32.TF32 R44, R76, R174, R104 ;  /* 0x000000ae4c2c723c */ /* 0x002fe20000081068 */
[----:B------:R-:W-:Y:S01]  /*583e0*/  STL.64 [R1+0x12f0], R112 ;  /* 0x0012f07001007387 */ /* 0x000fe20000100a00 */
[----:B------:R-:W-:Y:S06]  /*583f0*/  STL.64 [R1+0x12f8], R114 ;  /* 0x0012f87201007387 */ /* 0x000fec0000100a00 */
[----:B------:R-:W-:Y:S07]  /*58400*/  HMMA.1688.F32.TF32 R156, R80, R74, R92 ;  /* 0x0000004a509c723c */ /* 0x000fee000008105c */
        /* <DEDUP_REMOVED lines=8> */
[C---:B------:R-:W-:Y:S01]  /*58490*/  HMMA.1688.F32.TF32 R248, R80.reuse, R66, R248 ;  /* 0x0000004250f8723c */ /* 0x040fe200000810f8 */
[----:B------:R-:W-:Y:S04]  /*584a0*/  LDS R76, [R3+0xc680] ;  /* 0x00c68000034c7984 */ /* 0x000fe80000000800 */
[----:B------:R-:W-:Y:S04]  /*584b0*/  LDS R78, [R3+0xe680] ;  /* 0x00e68000034e7984 */ /* 0x000fe80000000800 */
[----:B------:R-:W-:Y:S04]  /*584c0*/  LDS R77, [R240+0xc680] ;  /* 0x00c68000f04d7984 */ /* 0x000fe80000000800 */
[----:B------:R-:W-:Y:S01]  /*584d0*/  STL.64 [R1+0xd40], R48 ;  /* 0x000d403001007387 */ /* 0x000fe20000100a00 */
[----:B------:R-:W-:Y:S02]  /*584e0*/  STL.64 [R1+0xd48], R50 ;  /* 0x000d483201007387 */ /* 0x000fe40000100a00 */
[----:B------:R-:W-:Y:S01]  /*584f0*/  STL.64 [R1+0x3628], R158 ;  /* 0x0036289e01007387 */ /* 0x000fe20000100a00 */
[----:B------:R-:W1:Y:S04]  /*58500*/  LDS R79, [R240+0xe680] ;  /* 0x00e68000f04f7984 */ /* 0x000e680000000800 */
[----:B------:R-:W-:Y:S01]  /*58510*/  STL.64 [R1+0x12a0], R44 ;  /* 0x0012a02c01007387 */ /* 0x000fe20000100a00 */
[----:B------:R2:W-:Y:S02]  /*58520*/  STL.64 [R1+0x12a8], R46 ;  /* 0x0012a82e01007387 */ /* 0x0005e40000100a00 */
[C---:B--2---:R-:W-:Y:S01]  /*58530*/  HMMA.1688.F32.TF32 R44, R80.reuse, R70, R88 ;  /* 0x00000046502c723c */ /* 0x044fe20000081058 */
[----:B------:R-:W-:Y:S01]  /*58540*/  STL.64 [R1+0x3620], R156 ;  /* 0x0036209c01007387 */ /* 0x000fe20000100a00 */
[----:B------:R-:W-:Y:S06]  /*58550*/  STL.64 [R1+0x3638], R250 ;  /* 0x003638fa01007387 */ /* 0x000fec0000100a00 */
[C---:B------:R-:W-:Y:S11]  /*58560*/  HMMA.1688.F32.TF32 R48, R80.reuse, R62, R84 ;  /* 0x0000003e5030723c */ /* 0x040ff60000081054 */
[----:B------:R-:W-:Y:S04]  /*58570*/  @!UPT UIADD3 URZ, URZ, URZ, URZ ;  /* 0x0000003f3f3ff290 */ /* 0x000fe8000fffe03f */
[----:B------:R-:W-:Y:S01]  /*58580*/  STL.64 [R1], R44 ;  /* 0x0000002c01007387 */ /* 0x000fe20000100a00 */
[----:B------:R2:W-:Y:S02]  /*58590*/  STL.64 [R1+0x8], R46 ;  /* 0x0000082e01007387 */ /* 0x0005e40000100a00 */
[C---:B--2---:R-:W-:Y:S01]  /*585a0*/  HMMA.1688.F32.TF32 R44, R80.reuse, R58, R244 ;  /* 0x0000003a502c723c */ /* 0x044fe200000810f4 */
[----:B------:R-:W-:Y:S01]  /*585b0*/  STL.64 [R1+0x3630], R248 ;  /* 0x003630f801007387 */ /* 0x000fe20000100a00 */
[----:B------:R-:W1:Y:S03]  /*585c0*/  LDL.LU R84, [R1+0x2d20] ;  /* 0x002d200001547983 */ /* 0x000e660000300800 */
[----:B------:R-:W-:Y:S02]  /*585d0*/  STL.64 [R1+0xc0], R48 ;  /* 0x0000c03001007387 */ /* 0x000fe40000100a00 */
[----:B------:R-:W-:Y:S11]  /*585e0*/  STL.64 [R1+0xc8], R50 ;  /* 0x0000c83201007387 */ /* 0x000ff60000100a00 */
[----:B------:R-:W-:Y:S05]  /*585f0*/  @!UPT UIADD3 URZ, URZ, URZ, URZ ;  /* 0x0000003f3f3ff290 */ /* 0x000fea000fffe03f */
[----:B------:R2:W-:Y:S01]  /*58600*/  STL.64 [R1+0xb0], R44 ;  /* 0x0000b02c01007387 */ /* 0x0005e20000100a00 */
[----:B------:R3:W-:Y:S02]  /*58610*/  STL.64 [R1+0xb8], R46 ;  /* 0x0000b82e01007387 */ /* 0x0007e40000100a00 */
[----:B------:R-:W1:Y:S02]  /*58620*/  LDL.LU R85, [R1+0x2d24] ;  /* 0x002d240001557983 */ /* 0x000e640000300800 */
[----:B------:R-:W1:Y:S01]  /*58630*/  LDL.LU R86, [R1+0x2d28] ;  /* 0x002d280001567983 */ /* 0x000e620000300800 */
[----:B------:R-:W1:Y:S01]  /*58640*/  LDL.LU R87, [R1+0x2d2c] ;  /* 0x002d2c0001577983 */ /* 0x000e620000300800 */
        /* <DEDUP_REMOVED lines=72> */
[----:B--2---:R-:W2:Y:S02]  /*58ad0*/  LDL.LU R44, [R1+0x2ad0] ;  /* 0x002ad000012c7983 */ /* 0x004ea40000300800 */
[----:B------:R-:W2:Y:S02]  /*58ae0*/  LDL.LU R45, [R1+0x2ad4] ;  /* 0x002ad400012d7983 */ /* 0x000ea40000300800 */
[----:B---3--:R-:W2:Y:S01]  /*58af0*/  LDL.LU R46, [R1+0x2ad8] ;  /* 0x002ad800012e7983 */ /* 0x008ea20000300800 */
[----:B------:R-:W2:Y:S01]  /*58b00*/  LDL.LU R47, [R1+0x2adc] ;  /* 0x002adc00012f7983 */ /* 0x000ea20000300800 */
[----:B------:R-:W3:Y:S02]  /*58b10*/  LDL.LU R48, [R1+0x2b30] ;  /* 0x002b300001307983 */ /* 0x000ee40000300800 */
[----:B------:R-:W3:Y:S02]  /*58b20*/  LDL.LU R49, [R1+0x2b34] ;  /* 0x002b340001317983 */ /* 0x000ee40000300800 */
[----:B------:R-:W3:Y:S01]  /*58b30*/  LDL.LU R50, [R1+0x2b38] ;  /* 0x002b380001327983 */ /* 0x000ee20000300800 */
[----:B------:R-:W3:Y:S01]  /*58b40*/  LDL.LU R51, [R1+0x2b3c] ;  /* 0x002b3c0001337983 */ /* 0x000ee20000300800 */
[----:B------:R-:W2:Y:S02]  /*58b50*/  LDL.LU R248, [R1+0x2a60] ;  /* 0x002a600001f87983 */ /* 0x000ea40000300800 */
[----:B------:R-:W2:Y:S02]  /*58b60*/  LDL.LU R249, [R1+0x2a64] ;  /* 0x002a640001f97983 */ /* 0x000ea40000300800 */
[----:B------:R-:W2:Y:S01]  /*58b70*/  LDL.LU R250, [R1+0x2a68] ;  /* 0x002a680001fa7983 */ /* 0x000ea20000300800 */
[----:B------:R-:W2:Y:S01]  /*58b80*/  LDL.LU R251, [R1+0x2a6c] ;  /* 0x002a6c0001fb7983 */ /* 0x000ea20000300800 */
        /* <DEDUP_REMOVED lines=28> */
[C---:B---3--:R-:W-:Y:S11]  /*58d50*/  HMMA.1688.F32.TF32 R48, R80.reuse, R54, R48 ;  /* 0x000000365030723c */ /* 0x048ff60000081030 */
[----:B------:R-:W-:Y:S11]  /*58d60*/  @!UPT UIADD3 URZ, URZ, URZ, URZ ;  /* 0x0000003f3f3ff290 */ /* 0x000ff6000fffe03f */
[----:B------:R-:W-:Y:S01]  /*58d70*/  @!UPT UIADD3 URZ, URZ, URZ, URZ ;  /* 0x0000003f3f3ff290 */ /* 0x000fe2000fffe03f */
[----:B------:R-:W-:Y:S01]  /*58d80*/  STL.64 [R1+0x180], R48 ;  /* 0x0001803001007387 */ /* 0x000fe20000100a00 */
[----:B------:R3:W-:Y:S03]  /*58d90*/  STL.64 [R1+0x188], R50 ;  /* 0x0001883201007387 */ /* 0x0007e60000100a00 */
[----:B---3--:R-:W2:Y:S01]  /*58da0*/  LDL.LU.64 R50, [R1+0x37c8] ;  /* 0x0037c80001327983 */ /* 0x008ea20000300a00 */
[----:B------:R-:W4:Y:S01]  /*58db0*/  LDL.LU.64 R48, [R1+0x37c0] ;  /* 0x0037c00001307983 */ /* 0x000f220000300a00 */
[C---:B--2---:R-:W-:Y:S11]  /*58dc0*/  HMMA.1688.F32.TF32 R44, R80.reuse, R50, R44 ;  /* 0x00000032502c723c */ /* 0x044ff6000008102c */
[----:B------:R-:W-:Y:S11]  /*58dd0*/  @!UPT UIADD3 URZ, URZ, URZ, URZ ;  /* 0x0000003f3f3ff290 */ /* 0x000ff6000fffe03f */
[----:B------:R-:W-:Y:S01]  /*58de0*/  @!UPT UIADD3 URZ, URZ, URZ, URZ ;  /* 0x0000003f3f3ff290 */ /* 0x000fe2000fffe03f */
[----:B------:R-:W-:Y:S01]  /*58df0*/  STL.64 [R1+0x170], R44 ;  /* 0x0001702c01007387 */ /* 0x000fe20000100a00 */
[----:B------:R2:W-:Y:S03]  /*58e00*/  STL.64 [R1+0x178], R46 ;  /* 0x0001782e01007387 */ /* 0x0005e60000100a00 */
[----:B--2---:R-:W2:Y:S01]  /*58e10*/  LDL.LU.64 R46, [R1+0x37b8] ;  /* 0x0037b800012e7983 */ /* 0x004ea20000300a00 */
[----:B------:R-:W4:Y:S02]  /*58e20*/  LDL.LU.64 R44, [R1+0x37b0] ;  /* 0x0037b000012c7983 */ /* 0x000f240000300a00 */
[C---:B----4-:R-:W-:Y:S08]  /*58e30*/  HMMA.1688.F32.TF32 R228, R80.reuse, R34, R228 ;  /* 0x0000002250e4723c */ /* 0x050ff000000810e4 */
[C---:B------:R-:W-:Y:S08]  /*58e40*/  HMMA.1688.F32.TF32 R96, R80.reuse, R170, R96 ;  /* 0x000000aa5060723c */ /* 0x040ff00000081060 */
[C---:B------:R-:W-:Y:S08]  /*58e50*/  HMMA.1688.F32.TF32 R92, R80.reuse, R166, R92 ;  /* 0x000000a6505c723c */ /* 0x040ff0000008105c */
[C---:B--2---:R-:W-:Y:S11]  /*58e60*/  HMMA.1688.F32.TF32 R248, R80.reuse, R46, R248 ;  /* 0x0000002e50f8723c */ /* 0x044ff600000810f8 */
[----:B------:R-:W-:Y:S11]  /*58e70*/  @!UPT UIADD3 URZ, URZ, URZ, URZ ;  /* 0x0000003f3f3ff290 */ /* 0x000ff6000fffe03f */
[----:B------:R-:W-:Y:S01]  /*58e80*/  @!UPT UIADD3 URZ, URZ, URZ, URZ ;  /* 0x0000003f3f3ff290 */ /* 0x000fe2000fffe03f */
[----:B------:R-:W-:Y:S01]  /*58e90*/  STL.64 [R1+0x260], R248 ;  /* 0x000260f801007387 */ /* 0x000fe20000100a00 */
[----:B------:R2:W-:Y:S02]  /*58ea0*/  STL.64 [R1+0x268], R250 ;  /* 0x000268fa01007387 */ /* 0x0005e40000100a00 */
[C---:B--2---:R-:W-:Y:S08]  /*58eb0*/  HMMA.1688.F32.TF32 R248, R80.reuse, R42, R156 ;  /* 0x0000002a50f8723c */ /* 0x044ff0000008109c */
[C---:B------:R-:W-:Y:S08]  /*58ec0*/  HMMA.1688.F32.TF32 R156, R80.reuse, R38, R216 ;  /* 0x00000026509c723c */ /* 0x040ff000000810d8 */
[C---:B------:R-:W-:Y:S07]  /*58ed0*/  HMMA.1688.F32.TF32 R216, R80.reuse, R30, R220 ;  /* 0x0000001e50d8723c */ /* 0x040fee00000810dc */
[----:B------:R-:W-:Y:S01]  /*58ee0*/  STL.64 [R1+0x250], R248 ;  /* 0x000250f801007387 */ /* 0x000fe20000100a00 */
[----:B------:R-:W-:Y:S07]  /*58ef0*/  STL.64 [R1+0x258], R250 ;  /* 0x000258fa01007387 */ /* 0x000fee0000100a00 */
[----:B------:R-:W-:Y:S02]  /*58f00*/  STL.64 [R1+0x320], R156 ;  /* 0x0003209c01007387 */ /* 0x000fe40000100a00 */
[----:B------:R2:W-:Y:S02]  /*58f10*/  STL.64 [R1+0x328], R158 ;  /* 0x0003289e01007387 */ /* 0x0005e40000100a00 */
[C---:B--2---:R-:W-:Y:S01]  /*58f20*/  HMMA.1688.F32.TF32 R156, R80.reuse, R26, R232 ;  /* 0x0000001a509c723c */ /* 0x044fe200000810e8 */
[----:B------:R-:W-:Y:S01]  /*58f30*/  STL.64 [R1+0x310], R228 ;  /* 0x000310e401007387 */ /* 0x000fe20000100a00 */
[----:B------:R-:W-:Y:S06]  /*58f40*/  STL.64 [R1+0x318], R230 ;  /* 0x000318e601007387 */ /* 0x000fec0000100a00 */
[C---:B------:R-:W-:Y:S01]  /*58f50*/  HMMA.1688.F32.TF32 R220, R80.reuse, R22, R224 ;  /* 0x0000001650dc723c */ /* 0x040fe200000810e0 */
[----:B------:R-:W-:Y:S01]  /*58f60*/  STL.64 [R1+0x3d0], R216 ;  /* 0x0003d0d801007387 */ /* 0x000fe20000100a00 */
[----:B------:R2:W-:Y:S06]  /*58f70*/  STL.64 [R1+0x3d8], R218 ;  /* 0x0003d8da01007387 */ /* 0x0005ec0000100a00 */
[C---:B--2---:R-:W-:Y:S07]  /*58f80*/  HMMA.1688.F32.TF32 R216, R80.reuse, R18, R236 ;  /* 0x0000001250d8723c */ /* 0x044fee00000810ec */
[----:B------:R-:W-:Y:S01]  /*58f90*/  STL.64 [R1+0x3c0], R156 ;  /* 0x0003c09c01007387 */ /* 0x000fe20000100a00 */
[----:B------:R2:W-:Y:S02]  /*58fa0*/  STL.64 [R1+0x3c8], R158 ;  /* 0x0003c89e01007387 */ /* 0x0005e40000100a00 */
[C---:B--2---:R-:W-:Y:S08]  /*58fb0*/  HMMA.1688.F32.TF32 R156, R80.reuse, R14, R148 ;  /* 0x0000000e509c723c */ /* 0x044ff00000081094 */
        /* <DEDUP_REMOVED lines=8> */
[C---:B------:R-:W-:Y:S01]  /*59040*/  HMMA.1688.F32.TF32 R116, R80.reuse, R190, R112 ;  /* 0x000000be5074723c */ /* 0x040fe20000081070 */
[----:B------:R-:W-:Y:S01]  /*59050*/  STL.64 [R1+0x480], R220 ;  /* 0x000480dc01007387 */ /* 0x000fe20000100a00 */
[----:B------:R-:W-:Y:S06]  /*59060*/  STL.64 [R1+0x488], R222 ;  /* 0x000488de01007387 */ /* 0x000fec0000100a00 */
[C---:B------:R-:W-:Y:S01]  /*59070*/  HMMA.1688.F32.TF32 R112, R80.reuse, R186, R108 ;  /* 0x000000ba5070723c */ /* 0x040fe2000008106c */
[----:B------:R-:W-:Y:S01]  /*59080*/  STL.64 [R1+0x470], R216 ;  /* 0x000470d801007387 */ /* 0x000fe20000100a00 */
[----:B------:R-:W-:Y:S06]  /*59090*/  STL.64 [R1+0x478], R218 ;  /* 0x000478da01007387 */ /* 0x000fec0000100a00 */
[C---:B------:R-:W-:Y:S08]  /*590a0*/  HMMA.1688.F32.TF32 R108, R80.reuse, R182, R104 ;  /* 0x000000b6506c723c */ /* 0x040ff00000081068 */
[C---:B------:R-:W-:Y:S08]  /*590b0*/  HMMA.1688.F32.TF32 R104, R80.reuse, R178, R100 ;  /* 0x000000b25068723c */ /* 0x040ff00000081064 */
[----:B------:R-:W-:Y:S01]  /*590c0*/  HMMA.1688.F32.TF32 R100, R80, R174, R152 ;  /* 0x000000ae5064723c */ /* 0x000fe20000081098 */
[----:B------:R-:W-:Y:S01]  /*590d0*/  STL.64 [R1+0x510], R156 ;  /* 0x0005109c01007387 */ /* 0x000fe20000100a00 */
[----:B------:R-:W-:Y:S02]  /*590e0*/  STL.64 [R1+0x518], R158 ;  /* 0x0005189e01007387 */ /* 0x000fe40000100a00 */
[----:B------:R-:W-:Y:S02]  /*590f0*/  STL.64 [R1+0x500], R148 ;  /* 0x0005009401007387 */ /* 0x000fe40000100a00 */
[----:B------:R-:W-:Y:S01]  /*59100*/  STL.64 [R1+0x508], R150 ;  /* 0x0005089601007387 */ /* 0x000fe20000100a00 */
[----:B------:R-:W-:Y:S01]  /*59110*/  STL.64 [R1+0x7a0], R144 ;  /* 0x0007a09001007387 */ /* 0x000fe20000100a00 */
[----:B------:R-:W-:Y:S02]  /*59120*/  STL.64 [R1+0x7a8], R146 ;  /* 0x0007a89201007387 */ /* 0x000fe40000100a00 */
[----:B------:R-:W-:Y:S02]  /*59130*/  STL.64 [R1+0x1260], R140 ;  /* 0x0012608c01007387 */ /* 0x000fe40000100a00 */
[----:B------:R-:W-:Y:S01]  /*59140*/  STL.64 [R1+0x1268], R142 ;  /* 0x0012688e01007387 */ /* 0x000fe20000100a00 */
[----:B------:R-:W-:Y:S01]  /*59150*/  STL.64 [R1+0x1250], R136 ;  /* 0x0012508801007387 */ /* 0x000fe20000100a00 */
[----:B------:R-:W-:Y:S01]  /*59160*/  STL.64 [R1+0x1258], R138 ;  /* 0x0012588a01007387 */ /* 0x000fe20000100a00 */
[----:B-1----:R-:W-:Y:S01]  /*59170*/  HMMA.1688.F32.TF32 R152, R76, R74, R84 ;  /* 0x0000004a4c98723c */ /* 0x002fe20000081054 */
[----:B------:R-:W-:Y:S07]  /*59180*/  STL.64 [R1+0xff0], R132 ;  /* 0x000ff08401007387 */ /* 0x000fee0000100a00 */
        /* <DEDUP_REMOVED lines=14> */
[----:B------:R1:W-:Y:S02]  /*59270*/  STL.64 [R1+0xf80], R104 ;  /* 0x000f806801007387 */ /* 0x0003e40000100a00 */
[----:B------:R2:W-:Y:S02]  /*59280*/  STL.64 [R1+0xf88], R106 ;  /* 0x000f886a01007387 */ /* 0x0005e40000100a00 */
[----:B------:R4:W-:Y:S01]  /*59290*/  STL.64 [R1+0xf70], R100 ;  /* 0x000f706401007387 */ /* 0x0009e20000100a00 */
[----:B------:R4:W-:Y:S01]  /*592a0*/  STL.64 [R1+0xf78], R102 ;  /* 0x000f786601007387 */ /* 0x0009e20000100a00 */
[----:B------:R4:W-:Y:S02]  /*592b0*/  STL.64 [R1+0x1100], R96 ;  /* 0x0011006001007387 */ /* 0x0009e40000100a00 */
[----:B------:R4:W-:Y:S02]  /*592c0*/  STL.64 [R1+0x1108], R98 ;  /* 0x0011086201007387 */ /* 0x0009e40000100a00 */
[----:B------:R4:W-:Y:S01]  /*592d0*/  STL.64 [R1+0xf50], R92 ;  /* 0x000f505c01007387 */ /* 0x0009e20000100a00 */
[----:B------:R4:W-:Y:S01]  /*592e0*/  STL.64 [R1+0xf58], R94 ;  /* 0x000f585e01007387 */ /* 0x0009e20000100a00 */
[----:B------:R-:W-:Y:S02]  /*592f0*/  STL.64 [R1+0x3648], R154 ;  /* 0x0036489a01007387 */ /* 0x000fe40000100a00 */
[----:B------:R-:W-:Y:S02]  /*59300*/  STL.64 [R1+0x10d0], R80 ;  /* 0x0010d05001007387 */ /* 0x000fe40000100a00 */
[----:B------:R4:W-:Y:S01]  /*59310*/  STL.64 [R1+0x10d8], R82 ;  /* 0x0010d85201007387 */ /* 0x0009e20000100a00 */
[----:B------:R-:W-:Y:S01]  /*59320*/  STL.64 [R1+0x3640], R152 ;  /* 0x0036409801007387 */ /* 0x000fe20000100a00 */
[----:B-1----:R-:W3:Y:S02]  /*59330*/  LDL.LU R104, [R1+0x2a70] ;  /* 0x002a700001687983 */ /* 0x002ee40000300800 */
[----:B------:R-:W3:Y:S02]  /*59340*/  LDL.LU R105, [R1+0x2a74] ;  /* 0x002a740001697983 */ /* 0x000ee40000300800 */
[----:B--2---:R-:W3:Y:S01]  /*59350*/  LDL.LU R106, [R1+0x2a78] ;  /* 0x002a7800016a7983 */ /* 0x004ee20000300800 */
        /* <DEDUP_REMOVED lines=13> */
[----:B------:R-:W3:Y:S02]  /*59430*/  LDL.LU R128, [R1+0x2c80] ;  /* 0x002c800001807983 */ /* 0x000ee40000300800 */
[----:B------:R-:W3:Y:S02]  /*59440*/  LDL.LU R129, [R1+0x2c84] ;  /* 0x002c840001817983 */ /* 0x000ee40000300800 */
[----:B------:R-:W3:Y:S01]  /*59450*/  LDL.LU R130, [R1+0x2c88] ;  /* 0x002c880001827983 */ /* 0x000ee20000300800 */
[----:B------:R-:W3:Y:S01]  /*59460*/  LDL.LU R131, [R1+0x2c8c] ;  /* 0x002c8c0001837983 */ /* 0x000ee20000300800 */
        /* <DEDUP_REMOVED lines=12> */
[----:B----4-:R-:W4:Y:S02]  /*59530*/  LDL.LU R100, [R1+0x2a00] ;  /* 0x002a000001647983 */ /* 0x010f240000300800 */
        /* <DEDUP_REMOVED lines=19> */
[C---:B------:R-:W-:Y:S11]  /*59670*/  HMMA.1688.F32.TF32 R244, R76.reuse, R70, R244 ;  /* 0x000000464cf4723c */ /* 0x040ff600000810f4 */
[----:B------:R-:W-:Y:S11]  /*59680*/  @!UPT UIADD3 URZ, URZ, URZ, URZ ;  /* 0x0000003f3f3ff290 */ /* 0x000ff6000fffe03f */
[----:B------:R-:W-:Y:S01]  /*59690*/  @!UPT UIADD3 URZ, URZ, URZ, URZ ;  /* 0x0000003f3f3ff290 */ /* 0x000fe2000fffe03f */
[----:B------:R-:W-:Y:S01]  /*596a0*/  STL.64 [R1+0x3658], R246 ;  /* 0x003658f601007387 */ /* 0x000fe20000100a00 */
[----:B------:R-:W-:Y:S01]  /*596b0*/  STL.64 [R1+0x3650], R244 ;  /* 0x003650f401007387 */ /* 0x000fe20000100a00 */
[C---:B--2---:R-:W-:Y:S08]  /*596c0*/  HMMA.1688.F32.TF32 R80, R76.reuse, R54, R120 ;  /* 0x000000364c50723c */ /* 0x044ff00000081078 */
[C---:B---3--:R-:W-:Y:S08]  /*596d0*/  HMMA.1688.F32.TF32 R128, R76.reuse, R62, R128 ;  /* 0x0000003e4c80723c */ /* 0x048ff00000081080 */
[C---:B------:R-:W-:Y:S08]  /*596e0*/  HMMA.1688.F32.TF32 R236, R76.reuse, R66, R132 ;  /* 0x000000424cec723c */ /* 0x040ff00000081084 */
[C---:B------:R-:W-:Y:S08]  /*596f0*/  HMMA.1688.F32.TF32 R124, R76.reuse, R58, R124 ;  /* 0x0000003a4c7c723c */ /* 0x040ff0000008107c */
[C---:B------:R-:W-:Y:S08]  /*59700*/  HMMA.1688.F32.TF32 R116, R76.reuse, R50, R116 ;  /* 0x000000324c74723c */ /* 0x040ff00000081074 */
[C---:B------:R-:W-:Y:S01]  /*59710*/  HMMA.1688.F32.TF32 R112, R76.reuse, R46, R112 ;  /* 0x0000002e4c70723c */ /* 0x040fe20000081070 */
[----:B------:R-:W-:Y:S01]  /*59720*/  STL.64 [R1+0x3668], R238 ;  /* 0x003668ee01007387 */ /* 0x000fe20000100a00 */
[----:B------:R-:W-:Y:S02]  /*59730*/  STL.64 [R1+0x3660], R236 ;  /* 0x003660ec01007387 */ /* 0x000fe40000100a00 */
[----:B------:R-:W-:Y:S02]  /*59740*/  STL.64 [R1+0xa0], R128 ;  /* 0x0000a08001007387 */ /* 0x000fe40000100a00 */
[----:B------:R-:W-:Y:S01]  /*59750*/  STL.64 [R1+0xa8], R130 ;  /* 0x0000a88201007387 */ /* 0x000fe20000100a00 */
[----:B------:R-:W-:Y:S01]  /*59760*/  STL.64 [R1+0x90], R124 ;  /* 0x0000907c01007387 */ /* 0x000fe20000100a00 */
[----:B------:R-:W-:Y:S02]  /*59770*/  STL.64 [R1+0x98], R126 ;  /* 0x0000987e01007387 */ /* 0x000fe40000100a00 */
[----:B------:R-:W-:Y:S02]  /*59780*/  STL.64 [R1+0x160], R80 ;  /* 0x0001605001007387 */ /* 0x000fe40000100a00 */
[----:B------:R1:W-:Y:S02]  /*59790*/  STL.64 [R1+0x168], R82 ;  /* 0x0001685201007387 */ /* 0x0003e40000100a00 */
[C---:B-1----:R-:W-:Y:S01]  /*597a0*/  HMMA.1688.F32.TF32 R80, R76.reuse, R42, R108 ;  /* 0x0000002a4c50723c */ /* 0x042fe2000008106c */
[----:B------:R-:W-:Y:S01]  /*597b0*/  STL.64 [R1+0x150], R116 ;  /* 0x0001507401007387 */ /* 0x000fe20000100a00 */
[----:B------:R-:W-:Y:S02]  /*597c0*/  STL.64 [R1+0x158], R118 ;  /* 0x0001587601007387 */ /* 0x000fe40000100a00 */
[----:B------:R-:W-:Y:S05]  /*597d0*/  STL.64 [R1+0x3738], R42 ;  /* 0x0037382a01007387 */ /* 0x000fea0000100a00 */
[----:B------:R-:W-:Y:S01]  /*597e0*/  STL.64 [R1+0x220], R112 ;  /* 0x0002207001007387 */ /* 0x000fe20000100a00 */
[----:B------:R-:W-:Y:S01]  /*597f0*/  STL.64 [R1+0x228], R114 ;  /* 0x0002287201007387 */ /* 0x000fe20000100a00 */
[----:B------:R1:W-:Y:S02]  /*59800*/  STL.64 [R1+0x3730], R40 ;  /* 0x0037302801007387 */ /* 0x0003e40000100a00 */
[----:B-1----:R-:W-:Y:S10]  /*59810*/  HMMA.1688.F32.TF32 R40, R76, R38, R104 ;  /* 0x000000264c28723c */ /* 0x002ff40000081068 */
[----:B------:R-:W-:Y:S01]  /*59820*/  STL.64 [R1+0x210], R80 ;  /* 0x0002105001007387 */ /* 0x000fe20000100a00 */
[----:B------:R-:W-:Y:S02]  /*59830*/  STL.64 [R1+0x218], R82 ;  /* 0x0002185201007387 */ /* 0x000fe40000100a00 */
[----:B------:R-:W-:Y:S02]  /*59840*/  STL.64 [R1+0x3728], R38 ;  /* 0x0037282601007387 */ /* 0x000fe40000100a00 */
[----:B------:R4:W-:Y:S02]  /*59850*/  STL.64 [R1+0x3720], R36 ;  /* 0x0037202401007387 */ /* 0x0009e40000100a00 */
[----:B------:R-:W-:-:S02]  /*59860*/  IMAD.MOV.U32 R114, RZ, RZ, R243 ;  /* 0x000000ffff727224 */ /* 0x000fc400078e00f3 */
[----:B------:R-:W-:Y:S01]  /*59870*/  IMAD.MOV.U32 R115, RZ, RZ, R242 ;  /* 0x000000ffff737224 */ /* 0x000fe200078e00f2 */
[----:B------:R-:W-:Y:S04]  /*59880*/  LDS R80, [R3+0xc700] ;  /* 0x00c7000003507984 */ /* 0x000fe80000000800 */
[----:B------:R-:W-:Y:S04]  /*59890*/  LDS R82, [R3+0xe700] ;  /* 0x00e7000003527984 */ /* 0x000fe80000000800 */
[----:B------:R-:W-:Y:S04]  /*598a0*/  LDS R81, [R240+0xc700] ;  /* 0x00c70000f0517984 */ /* 0x000fe80000000800 */
[----:B------:R-:W1:Y:S01]  /*598b0*/  LDS R83, [R240+0xe700] ;  /* 0x00e70000f0537984 */ /* 0x000e620000000800 */
[C---:B----4-:R-:W-:Y:S03]  /*598c0*/  HMMA.1688.F32.TF32 R36, R76.reuse, R34, R100 ;  /* 0x000000224c24723c */ /* 0x050fe60000081064 */
[----:B------:R-:W-:Y:S01]  /*598d0*/  STL.64 [R1+0x2b0], R40 ;  /* 0x0002b02801007387 */ /* 0x000fe20000100a00 */
[----:B------:R-:W-:Y:S02]  /*598e0*/  STL.64 [R1+0x2b8], R42 ;  /* 0x0002b82a01007387 */ /* 0x000fe40000100a00 */
[----:B------:R-:W-:Y:S02]  /*598f0*/  STL.64 [R1+0x3718], R34 ;  /* 0x0037182201007387 */ /* 0x000fe40000100a00 */
[----:B------:R2:W-:Y:S02]  /*59900*/  STL.64 [R1+0x3710], R32 ;  /* 0x0037102001007387 */ /* 0x0005e40000100a00 */
[C---:B--2---:R-:W-:Y:S11]  /*59910*/  HMMA.1688.F32.TF32 R32, R76.reuse, R30, R96 ;  /* 0x0000001e4c20723c */ /* 0x044ff60000081060 */
[----:B------:R-:W-:Y:S02]  /*59920*/  @!UPT UIADD3 URZ, URZ, URZ, URZ ;  /* 0x0000003f3f3ff290 */ /* 0x000fe4000fffe03f */
[----:B------:R-:W-:Y:S01]  /*59930*/  STL.64 [R1+0x2a0], R36 ;  /* 0x0002a02401007387 */ /* 0x000fe20000100a00 */
[----:B------:R-:W-:Y:S02]  /*59940*/  STL.64 [R1+0x2a8], R38 ;  /* 0x0002a82601007387 */ /* 0x000fe40000100a00 */
[----:B------:R-:W-:Y:S02]  /*59950*/  STL.64 [R1+0x3708], R30 ;  /* 0x0037081e01007387 */ /* 0x000fe40000100a00 */
[----:B------:R2:W-:Y:S02]  /*59960*/  STL.64 [R1+0x3700], R28 ;  /* 0x0037001c01007387 */ /* 0x0005e40000100a00 */
[C---:B--2---:R-:W-:Y:S03]  /*59970*/  HMMA.1688.F32.TF32 R28, R76.reuse, R26, R92 ;  /* 0x0000001a4c1c723c */ /* 0x044fe6000008105c */
        /* <DEDUP_REMOVED lines=10> */
[----:B--2---:R-:W-:Y:S03]  /*59a20*/  HMMA.1688.F32.TF32 R20, R76, R18, R84 ;  /* 0x000000124c14723c */ /* 0x004fe60000081054 */
[----:B------:R-:W-:Y:S01]  /*59a30*/  STL.64 [R1+0x400], R24 ;  /* 0x0004001801007387 */ /* 0x000fe20000100a00 */
[----:B------:R-:W-:Y:S02]  /*59a40*/  STL.64 [R1+0x408], R26 ;  /* 0x0004081a01007387 */ /* 0x000fe40000100a00 */
[----:B------:R-:W2:Y:S11]  /*59a50*/  LDL.LU R88, [R1+0x2c90] ;  /* 0x002c900001587983 */ /* 0x000eb60000300800 */
[----:B------:R-:W-:Y:S06]  /*59a60*/  @!UPT UIADD3 URZ, URZ, URZ, URZ ;  /* 0x0000003f3f3ff290 */ /* 0x000fec000fffe03f */
[----:B------:R-:W-:Y:S01]  /*59a70*/  STL.64 [R1+0x3f0], R20 ;  /* 0x0003f01401007387 */ /* 0x000fe20000100a00 */
[----:B------:R3:W-:Y:S02]  /*59a80*/  STL.64 [R1+0x3f8], R22 ;  /* 0x0003f81601007387 */ /* 0x0007e40000100a00 */
[----:B------:R-:W2:Y:S02]  /*59a90*/  LDL.LU R89, [R1+0x2c94] ;  /* 0x002c940001597983 */ /* 0x000ea40000300800 */
[----:B------:R-:W2:Y:S01]  /*59aa0*/  LDL.LU R90, [R1+0x2c98] ;  /* 0x002c9800015a7983 */ /* 0x000ea20000300800 */
[----:B------:R-:W2:Y:S01]  /*59ab0*/  LDL.LU R91, [R1+0x2c9c] ;  /* 0x002c9c00015b7983 */ /* 0x000ea20000300800 */
[----:B------:R-:W4:Y:S02]  /*59ac0*/  LDL.LU R92, [R1+0x2cd0] ;  /* 0x002cd000015c7983 */ /* 0x000f240000300800 */
[----:B------:R-:W4:Y:S02]  /*59ad0*/  LDL.LU R93, [R1+0x2cd4] ;  /* 0x002cd400015d7983 */ /* 0x000f240000300800 */
[----:B------:R-:W4:Y:S01]  /*59ae0*/  LDL.LU R94, [R1+0x2cd8] ;  /* 0x002cd800015e7983 */ /* 0x000f220000300800 */
[----:B------:R-:W4:Y:S01]  /*59af0*/  LDL.LU R95, [R1+0x2cdc] ;  /* 0x002cdc00015f7983 */ /* 0x000f220000300800 */
[----:B------:R-:W2:Y:S02]  /*59b00*/  LDL.LU R96, [R1+0x2d00] ;  /* 0x002d000001607983 */ /* 0x000ea40000300800 */
[----:B------:R-:W2:Y:S02]  /*59b10*/  LDL.LU R97, [R1+0x2d04] ;  /* 0x002d040001617983 */ /* 0x000ea40000300800 */
[----:B------:R-:W2:Y:S01]  /*59b20*/  LDL.LU R98, [R1+0x2d08] ;  /* 0x002d080001627983 */ /* 0x000ea20000300800 */
[----:B------:R-:W2:Y:S01]  /*59b30*/  LDL.LU R99, [R1+0x2d0c] ;  /* 0x002d0c0001637983 */ /* 0x000ea20000300800 */
[----:B------:R-:W1:Y:S02]  /*59b40*/  LDL.LU R104, [R1+0x2d50] ;  /* 0x002d500001687983 */ /* 0x000e640000300800 */
[----:B------:R-:W1:Y:S02]  /*59b50*/  LDL.LU R105, [R1+0x2d54] ;  /* 0x002d540001697983 */ /* 0x000e640000300800 */
[----:B------:R-:W1:Y:S01]  /*59b60*/  LDL.LU R106, [R1+0x2d58] ;  /* 0x002d5800016a7983 */ /* 0x000e620000300800 */
[----:B------:R-:W1:Y:S01]  /*59b70*/  LDL.LU R107, [R1+0x2d5c] ;  /* 0x002d5c00016b7983 */ /* 0x000e620000300800 */
        /* <DEDUP_REMOVED lines=67> */
[----:B------:R-:W3:Y:S01]  /*59fb0*/  LDL.LU R242, [R1+0x37a8] ;  /* 0x0037a80001f27983 */ /* 0x000ee20000300800 */
        /* <DEDUP_REMOVED lines=10> */
[----:B--2---:R-:W-:-:S02]  /*5a060*/  IMAD.MOV.U32 R87, RZ, RZ, R243 ;  /* 0x000000ffff577224 */ /* 0x004fc400078e00f3 */
[----:B---3--:R-:W-:Y:S02]  /*5a070*/  IMAD.MOV.U32 R86, RZ, RZ, R242 ;  /* 0x000000ffff567224 */ /* 0x008fe400078e00f2 */
[----:B------:R-:W2:Y:S01]  /*5a080*/  LDL.LU R242, [R1+0x37a4] ;  /* 0x0037a40001f27983 */ /* 0x000ea20000300800 */
[----:B------:R-:W2:Y:S02]  /*5a090*/  LDL.LU R243, [R1+0x37a0] ;  /* 0x0037a00001f37983 */ /* 0x000ea40000300800 */
[----:B------:R-:W-:Y:S01]  /*5a0a0*/  STL.64 [R1+0x36d8], R18 ;  /* 0x0036d81201007387 */ /* 0x000fe20000100a00 */
[C---:B------:R-:W-:Y:S01]  /*5a0b0*/  HMMA.1688.F32.TF32 R20, R76.reuse, R14, R248 ;  /* 0x0000000e4c14723c */ /* 0x040fe200000810f8 */
[----:B------:R3:W-:Y:S07]  /*5a0c0*/  STL.64 [R1+0x36d0], R16 ;  /* 0x0036d01001007387 */ /* 0x0007ee0000100a00 */
[C---:B---3--:R-:W-:Y:S08]  /*5a0d0*/  HMMA.1688.F32.TF32 R16, R76.reuse, R10, R156 ;  /* 0x0000000a4c10723c */ /* 0x048ff0000008109c */
[C---:B------:R-:W-:Y:S07]  /*5a0e0*/  HMMA.1688.F32.TF32 R24, R76.reuse, R6, R216 ;  /* 0x000000064c18723c */ /* 0x040fee00000810d8 */
[----:B------:R-:W-:Y:S01]  /*5a0f0*/  STL.64 [R1+0x4b0], R20 ;  /* 0x0004b01401007387 */ /* 0x000fe20000100a00 */
[----:B------:R3:W-:Y:S02]  /*5a100*/  STL.64 [R1+0x4b8], R22 ;  /* 0x0004b81601007387 */ /* 0x0007e40000100a00 */
[C---:B---3--:R-:W-:Y:S05]  /*5a110*/  HMMA.1688.F32.TF32 R20, R76.reuse, R214, R228 ;  /* 0x000000d64c14723c */ /* 0x048fea00000810e4 */
[----:B------:R-:W-:Y:S01]  /*5a120*/  STL.64 [R1+0x4a0], R16 ;  /* 0x0004a01001007387 */ /* 0x000fe20000100a00 */
[----:B------:R3:W-:Y:S02]  /*5a130*/  STL.64 [R1+0x4a8], R18 ;  /* 0x0004a81201007387 */ /* 0x0007e40000100a00 */
[C---:B---3--:R-:W-:Y:S05]  /*5a140*/  HMMA.1688.F32.TF32 R16, R76.reuse, R210, R220 ;  /* 0x000000d24c10723c */ /* 0x048fea00000810dc */
[----:B------:R-:W-:Y:S01]  /*5a150*/  STL.64 [R1+0x670], R24 ;  /* 0x0006701801007387 */ /* 0x000fe20000100a00 */
[----:B------:R3:W-:Y:S09]  /*5a160*/  STL.64 [R1+0x678], R26 ;  /* 0x0006781a01007387 */ /* 0x0007f20000100a00 */
[----:B------:R-:W-:Y:S01]  /*5a170*/  STL.64 [R1+0x10f0], R20 ;  /* 0x0010f01401007387 */ /* 0x000fe20000100a00 */
[----:B------:R1:W-:Y:S01]  /*5a180*/  STL.64 [R1+0x10f8], R22 ;  /* 0x0010f81601007387 */ /* 0x0003e20000100a00 */
[C---:B---3--:R-:W-:Y:S08]  /*5a190*/  HMMA.1688.F32.TF32 R24, R76.reuse, R206, R232 ;  /* 0x000000ce4c18723c */ /* 0x048ff000000810e8 */
[C---:B-1----:R-:W-:Y:S01]  /*5a1a0*/  HMMA.1688.F32.TF32 R20, R76.reuse, R202, R224 ;  /* 0x000000ca4c14723c */ /* 0x042fe200000810e0 */
[----:B------:R-:W-:Y:S01]  /*5a1b0*/  STL.64 [R1+0x1150], R16 ;  /* 0x0011501001007387 */ /* 0x000fe20000100a00 */
[----:B------:R1:W-:Y:S06]  /*5a1c0*/  STL.64 [R1+0x1158], R18 ;  /* 0x0011581201007387 */ /* 0x0003ec0000100a00 */
[C---:B-1----:R-:W-:Y:S07]  /*5a1d0*/  HMMA.1688.F32.TF32 R16, R76.reuse, R198, R148 ;  /* 0x000000c64c10723c */ /* 0x042fee0000081094 */
[----:B------:R-:W-:Y:S01]  /*5a1e0*/  STL.64 [R1+0x1180], R24 ;  /* 0x0011801801007387 */ /* 0x000fe20000100a00 */
[----:B------:R1:W-:Y:S07]  /*5a1f0*/  STL.64 [R1+0x1188], R26 ;  /* 0x0011881a01007387 */ /* 0x0003ee0000100a00 */
[----:B------:R-:W-:Y:S01]  /*5a200*/  STL.64 [R1+0x1200], R20 ;  /* 0x0012001401007387 */ /* 0x000fe20000100a00 */
[----:B------:R3:W-:Y:S01]  /*5a210*/  STL.64 [R1+0x1208], R22 ;  /* 0x0012081601007387 */ /* 0x0007e20000100a00 */
[C---:B-1----:R-:W-:Y:S08]  /*5a220*/  HMMA.1688.F32.TF32 R24, R76.reuse, R194, R144 ;  /* 0x000000c24c18723c */ /* 0x042ff00000081090 */
[C---:B---3--:R-:W-:Y:S01]  /*5a230*/  HMMA.1688.F32.TF32 R20, R76.reuse, R190, R140 ;  /* 0x000000be4c14723c */ /* 0x048fe2000008108c */
        /* <DEDUP_REMOVED lines=20> */
[----:B-1----:R-:W-:Y:S07]  /*5a380*/  HMMA.1688.F32.TF32 R16, R76, R162, R112 ;  /* 0x000000a24c10723c */ /* 0x002fee0000081070 */
[----:B------:R-:W-:Y:S01]  /*5a390*/  STL.64 [R1+0x1580], R24 ;  /* 0x0015801801007387 */ /* 0x000fe20000100a00 */
[----:B------:R1:W-:Y:S01]  /*5a3a0*/  STL.64 [R1+0x1588], R26 ;  /* 0x0015881a01007387 */ /* 0x0003e20000100a00 */
[C---:B------:R-:W-:Y:S08]  /*5a3b0*/  HMMA.1688.F32.TF32 R232, R80.reuse, R70, R104 ;  /* 0x0000004650e8723c */ /* 0x040ff00000081068 */
[C---:B----4-:R-:W-:Y:S08]  /*5a3c0*/  HMMA.1688.F32.TF32 R144, R80.reuse, R74, R108 ;  /* 0x0000004a5090723c */ /* 0x050ff0000008106c */
[C---:B------:R-:W-:Y:S01]  /*5a3d0*/  HMMA.1688.F32.TF32 R228, R80.reuse, R66, R100 ;  /* 0x0000004250e4723c */ /* 0x040fe20000081064 */
[----:B------:R-:W-:Y:S04]  /*5a3e0*/  LDS R78, [R3+0xe780] ;  /* 0x00e78000034e7984 */ /* 0x000fe80000000800 */
[----:B------:R-:W-:Y:S01]  /*5a3f0*/  STL.64 [R1+0x1670], R20 ;  /* 0x0016701401007387 */ /* 0x000fe20000100a00 */
[----:B------:R3:W-:Y:S03]  /*5a400*/  STL.64 [R1+0x1678], R22 ;  /* 0x0016781601007387 */ /* 0x0007e60000100a00 */
[----:B------:R-:W-:Y:S04]  /*5a410*/  LDS R76, [R3+0xc780] ;  /* 0x00c78000034c7984 */ /* 0x000fe80000000800 */
[----:B------:R-:W-:Y:S04]  /*5a420*/  LDS R79, [R240+0xe780] ;  /* 0x00e78000f04f7984 */ /* 0x000fe80000000800 */
[----:B------:R-:W4:Y:S01]  /*5a430*/  LDS R77, [R240+0xc780] ;  /* 0x00c78000f04d7984 */ /* 0x000f220000000800 */
[C---:B-1----:R-:W-:Y:S03]  /*5a440*/  HMMA.1688.F32.TF32 R24, R80.reuse, R58, R92 ;  /* 0x0000003a5018723c */ /* 0x042fe6000008105c */
[----:B------:R-:W-:Y:S01]  /*5a450*/  STL.64 [R1+0x1660], R16 ;  /* 0x0016601001007387 */ /* 0x000fe20000100a00 */
[----:B------:R1:W-:Y:S04]  /*5a460*/  STL.64 [R1+0x1668], R18 ;  /* 0x0016681201007387 */ /* 0x0003e80000100a00 */
[----:B---3--:R-:W-:Y:S01]  /*5a470*/  HMMA.1688.F32.TF32 R20, R80, R54, R88 ;  /* 0x000000365014723c */ /* 0x008fe20000081058 */
[----:B------:R-:W-:-:S07]  /*5a480*/  IMAD.MOV.U32 R108, RZ, RZ, R64 ;  /* 0x000000ffff6c7224 */ /* 0x000fce00078e0040 */
[C---:B-1----:R-:W-:Y:S01]  /*5a490*/  HMMA.1688.F32.TF32 R16, R80.reuse, R62, R96 ;  /* 0x0000003e5010723c */ /* 0x042fe20000081060 */
[----:B------:R-:W-:Y:S02]  /*5a4a0*/  IMAD.MOV.U32 R109, RZ, RZ, R65 ;  /* 0x000000ffff6d7224 */ /* 0x000fe400078e0041 */
[----:B------:R-:W-:Y:S02]  /*5a4b0*/  IMAD.MOV.U32 R110, RZ, RZ, R52 ;  /* 0x000000ffff6e7224 */ /* 0x000fe400078e0034 */
[----:B------:R-:W-:Y:S01]  /*5a4c0*/  IMAD.MOV.U32 R111, RZ, RZ, R53 ;  /* 0x000000ffff6f7224 */ /* 0x000fe200078e0035 */
[----:B--2---:R-:W-:Y:S11]  /*5a4d0*/  STL.64 [R1+0x3670], R242 ;  /* 0x003670f201007387 */ /* 0x004ff60000100a00 */
[----:B------:R-:W-:Y:S06]  /*5a4e0*/  @!UPT UIADD3 URZ, URZ, URZ, URZ ;  /* 0x0000003f3f3ff290 */ /* 0x000fec000fffe03f */
[----:B------:R-:W-:Y:S02]  /*5a4f0*/  STL.64 [R1+0x80], R16 ;  /* 0x0000801001007387 */ /* 0x000fe40000100a00 */
[----:B------:R1:W-:Y:S02]  /*5a500*/  STL.64 [R1+0x88], R18 ;  /* 0x0000881201007387 */ /* 0x0003e40000100a00 */
[----:B------:R-:W-:Y:S01]  /*5a510*/  IMAD.MOV.U32 R112, RZ, RZ, R56 ;  /* 0x000000ffff707224 */ /* 0x000fe200078e0038 */
[----:B-1----:R-:W-:Y:S01]  /*5a520*/  HMMA.1688.F32.TF32 R16, R80, R50, R84 ;  /* 0x000000325010723c */ /* 0x002fe20000081054 */
[----:B------:R-:W-:Y:S01]  /*5a530*/  STL.64 [R1+0x70], R24 ;  /* 0x0000701801007387 */ /* 0x000fe20000100a00 */
[----:B------:R-:W-:Y:S02]  /*5a540*/  STL.64 [R1+0x78], R26 ;  /* 0x0000781a01007387 */ /* 0x000fe40000100a00 */
[----:B------:R-:W2:Y:S02]  /*5a550*/  LDL.LU R88, [R1+0x2d40] ;  /* 0x002d400001587983 */ /* 0x000ea40000300800 */
[----:B------:R1:W-:Y:S01]  /*5a560*/  STL.64 [R1+0x140], R20 ;  /* 0x0001401401007387 */ /* 0x0003e20000100a00 */
[----:B------:R3:W-:Y:S01]  /*5a570*/  STL.64 [R1+0x148], R22 ;  /* 0x0001481601007387 */ /* 0x0007e20000100a00 */
[----:B------:R-:W-:-:S02]  /*5a580*/  IMAD.MOV.U32 R113, RZ, RZ, R72 ;  /* 0x000000ffff717224 */ /* 0x000fc400078e0048 */
[----:B------:R-:W-:Y:S02]  /*5a590*/  IMAD.MOV.U32 R114, RZ, RZ, R57 ;  /* 0x000000ffff727224 */ /* 0x000fe400078e0039 */
[----:B------:R-:W-:-:S11]  /*5a5a0*/  IMAD.MOV.U32 R115, RZ, RZ, R73 ;  /* 0x000000ffff737224 */ /* 0x000fd600078e0049 */
[----:B------:R1:W-:Y:S01]  /*5a5b0*/  STL.64 [R1+0x130], R16 ;  /* 0x0001301001007387 */ /* 0x0003e20000100a00 */
[----:B------:R1:W-:Y:S02]  /*5a5c0*/  STL.64 [R1+0x138], R18 ;  /* 0x0001381201007387 */ /* 0x0003e40000100a00 */
        /* <DEDUP_REMOVED lines=25> */
[----:B------:R-:W-:-:S02]  /*5a760*/  IMAD.MOV.U32 R118, RZ, RZ, R61 ;  /* 0x000000ffff767224 */ /* 0x000fc400078e003d */
[----:B------:R-:W-:Y:S01]  /*5a770*/  IMAD.MOV.U32 R119, RZ, RZ, R60 ;  /* 0x000000ffff777224 */ /* 0x000fe200078e003c */
[----:B------:R-:W-:Y:S01]  /*5a780*/  BAR.SYNC.DEFER_BLOCKING 0x0 ;  /* 0x0000000000007b1d */ /* 0x000fe20000010000 */
[----:B--2---:R-:W-:Y:S02]  /*5a790*/  IMAD.MOV.U32 R123, RZ, RZ, R52 ;  /* 0x000000ffff7b7224 */ /* 0x004fe400078e0034 */
[----:B---3--:R-:W-:-:S03]  /*5a7a0*/  IMAD.MOV.U32 R122, RZ, RZ, R53 ;  /* 0x000000ffff7a7224 */ /* 0x008fc600078e0035 */
[----:B------:R-:W2:Y:S01]  /*5a7b0*/  LDL.LU R53, [R1+0x377c] ;  /* 0x00377c0001357983 */ /* 0x000ea20000300800 */
[----:B------:R-:W3:Y:S02]  /*5a7c0*/  LDL.LU R52, [R1+0x3778] ;  /* 0x0037780001347983 */ /* 0x000ee40000300800 */
[----:B----4-:R-:W-:Y:S02]  /*5a7d0*/  IMAD.MOV.U32 R124, RZ, RZ, R57 ;  /* 0x000000ffff7c7224 */ /* 0x010fe400078e0039 */
[----:B------:R-:W-:Y:S01]  /*5a7e0*/  IMAD.MOV.U32 R125, RZ, RZ, R73 ;  /* 0x000000ffff7d7224 */ /* 0x000fe200078e0049 */
[----:B------:R-:W4:Y:S01]  /*5a7f0*/  LDL.LU R57, [R1+0x3774] ;  /* 0x0037740001397983 */ /* 0x000f220000300800 */
[----:B------:R-:W4:Y:S02]  /*5a800*/  LDL.LU R73, [R1+0x3770] ;  /* 0x0037700001497983 */ /* 0x000f240000300800 */
[----:B------:R-:W-:Y:S02]  /*5a810*/  IMAD.MOV.U32 R126, RZ, RZ, R72 ;  /* 0x000000ffff7e7224 */ /* 0x000fe400078e0048 */
[----:B------:R-:W-:Y:S01]  /*5a820*/  IMAD.MOV.U32 R127, RZ, RZ, R56 ;  /* 0x000000ffff7f7224 */ /* 0x000fe200078e0038 */
[----:B------:R-:W4:Y:S01]  /*5a830*/  LDL.LU R72, [R1+0x376c] ;  /* 0x00376c0001487983 */ /* 0x000f220000300800 */
[----:B------:R-:W4:Y:S02]  /*5a840*/  LDL.LU R56, [R1+0x3768] ;  /* 0x0037680001387983 */ /* 0x000f240000300800 */
[----:B------:R-:W4:Y:S02]  /*5a850*/  LDL.LU R128, [R1+0x1940] ;  /* 0x0019400001807983 */ /* 0x000f240000300800 */
[----:B------:R-:W4:Y:S02]  /*5a860*/  LDL.LU R129, [R1+0x1944] ;  /* 0x0019440001817983 */ /* 0x000f240000300800 */
[----:B--2---:R-:W-:-:S02]  /*5a870*/  IMAD.MOV.U32 R131, RZ, RZ, R53 ;  /* 0x000000ffff837224 */ /* 0x004fc400078e0035 */
[----:B---3--:R-:W-:Y:S02]  /*5a880*/  IMAD.MOV.U32 R130, RZ, RZ, R52 ;  /* 0x000000ffff827224 */ /* 0x008fe400078e0034 */
[----:B------:R-:W2:Y:S01]  /*5a890*/  LDL.LU R52, [R1+0x3764] ;  /* 0x0037640001347983 */ /* 0x000ea20000300800 */
[----:B------:R-:W3:Y:S02]  /*5a8a0*/  LDL.LU R53, [R1+0x3760] ;  /* 0x0037600001357983 */ /* 0x000ee40000300800 */
[----:B------:R-:W4:Y:S02]  /*5a8b0*/  LDL.LU R136, [R1+0x1720] ;  /* 0x0017200001887983 */ /* 0x000f240000300800 */
[----:B------:R-:W4:Y:S01]  /*5a8c0*/  LDL.LU R137, [R1+0x1724] ;  /* 0x0017240001897983 */ /* 0x000f220000300800 */
        /* <DEDUP_REMOVED lines=36> */
[----:B-1----:R-:W3:Y:S02]  /*5ab10*/  LDL.LU R20, [R1+0x2a10] ;  /* 0x002a100001147983 */ /* 0x002ee40000300800 */
        /* <DEDUP_REMOVED lines=32> */
[----:B------:R-:W3:Y:S02]  /*5ad20*/  LDL.LU R225, [R1+0x1984] ;  /* 0x0019840001e17983 */ /* 0x000ee40000300800 */
[----:B----4-:R-:W-:-:S02]  /*5ad30*/  IMAD.MOV.U32 R132, RZ, RZ, R56 ;  /* 0x000000ffff847224 */ /* 0x010fc400078e0038 */
[----:B------:R-:W-:Y:S02]  /*5ad40*/  IMAD.MOV.U32 R133, RZ, RZ, R72 ;  /* 0x000000ffff857224 */ /* 0x000fe400078e0048 */
[----:B------:R-:W-:Y:S02]  /*5ad50*/  IMAD.MOV.U32 R134, RZ, RZ, R73 ;  /* 0x000000ffff867224 */ /* 0x000fe400078e0049 */
[----:B------:R-:W-:Y:S02]  /*5ad60*/  IMAD.MOV.U32 R135, RZ, RZ, R57 ;  /* 0x000000ffff877224 */ /* 0x000fe400078e0039 */
[----:B--2---:R-:W-:Y:S02]  /*5ad70*/  IMAD.MOV.U32 R227, RZ, RZ, R53 ;  /* 0x000000ffffe37224 */ /* 0x004fe400078e0035 */
[----:B---3--:R-:W-:Y:S02]  /*5ad80*/  IMAD.MOV.U32 R226, RZ, RZ, R52 ;  /* 0x000000ffffe27224 */ /* 0x008fe400078e0034 */
[----:B------:R-:W2:Y:S01]  /*5ad90*/  LDL.LU R52, [R1+0x3754] ;  /* 0x0037540001347983 */ /* 0x000ea20000300800 */
[----:B------:R-:W3:Y:S02]  /*5ada0*/  LDL.LU R53, [R1+0x3750] ;  /* 0x0037500001357983 */ /* 0x000ee40000300800 */
[----:B------:R-:W4:Y:S02]  /*5adb0*/  LDL.LU R56, [R1+0x374c] ;  /* 0x00374c0001387983 */ /* 0x000f240000300800 */
[----:B------:R-:W2:Y:S01]  /*5adc0*/  LDL.LU R72, [R1+0x3748] ;  /* 0x0037480001487983 */ /* 0x000ea20000300800 */
[----:B------:R-:W2:Y:S01]  /*5add0*/  LDL.LU R73, [R1+0x3744] ;  /* 0x0037440001497983 */ /* 0x000ea20000300800 */
[----:B------:R-:W2:Y:S02]  /*5ade0*/  LDL.LU R57, [R1+0x3740] ;  /* 0x0037400001397983 */ /* 0x000ea40000300800 */
[----:B------:R-:W2:Y:S02]  /*5adf0*/  LDL.LU R100, [R1+0x2d90] ;  /* 0x002d900001647983 */ /* 0x000ea40000300800 */
[----:B------:R-:W2:Y:S01]  /*5ae00*/  LDL.LU R101, [R1+0x2d94] ;  /* 0x002d940001657983 */ /* 0x000ea20000300800 */
[C---:B------:R-:W-:Y:S11]  /*5ae10*/  HMMA.1688.F32.TF32 R40, R80.reuse, R46, R40 ;  /* 0x0000002e5028723c */ /* 0x040ff60000081028 */
[----:B------:R-:W-:Y:S11]  /*5ae20*/  @!UPT UIADD3 URZ, URZ, URZ, URZ ;  /* 0x0000003f3f3ff290 */ /* 0x000ff6000fffe03f */
[----:B------:R-:W-:Y:S01]  /*5ae30*/  @!UPT UIADD3 URZ, URZ, URZ, URZ ;  /* 0x0000003f3f3ff290 */ /* 0x000fe2000fffe03f */
[----:B------:R-:W-:Y:S01]  /*5ae40*/  STL.64 [R1+0x1c0], R40 ;  /* 0x0001c02801007387 */ /* 0x000fe20000100a00 */
[----:B------:R1:W-:Y:S03]  /*5ae50*/  STL.64 [R1+0x1c8], R42 ;  /* 0x0001c82a01007387 */ /* 0x0003e60000100a00 */
[----:B-1----:R-:W2:Y:S01]  /*5ae60*/  LDL.LU.64 R42, [R1+0x3738] ;  /* 0x00373800012a7983 */ /* 0x002ea20000300a00 */
[----:B------:R-:W3:Y:S01]  /*5ae70*/  LDL.LU.64 R40, [R1+0x3730] ;  /* 0x0037300001287983 */ /* 0x000ee20000300a00 */
[C---:B--2---:R-:W-:Y:S11]  /*5ae80*/  HMMA.1688.F32.TF32 R36, R80.reuse, R42, R36 ;  /* 0x0000002a5024723c */ /* 0x044ff60000081024 */
        /* <DEDUP_REMOVED lines=41> */
[C---:B------:R-:W-:Y:S08]  /*5b120*/  HMMA.1688.F32.TF32 R216, R80.reuse, R210, R216 ;  /* 0x000000d250d8723c */ /* 0x040ff000000810d8 */
[C---:B------:R-:W-:Y:S08]  /*5b130*/  HMMA.1688.F32.TF32 R148, R80.reuse, R198, R148 ;  /* 0x000000c65094723c */ /* 0x040ff00000081094 */
[C---:B------:R-:W-:Y:S08]  /*5b140*/  HMMA.1688.F32.TF32 R140, R80.reuse, R194, R140 ;  /* 0x000000c2508c723c */ /* 0x040ff0000008108c */
[C---:B------:R-:W-:Y:S08]  /*5b150*/  HMMA.1688.F32.TF32 R136, R80.reuse, R190, R136 ;  /* 0x000000be5088723c */ /* 0x040ff00000081088 */
[----:B------:R-:W-:Y:S01]  /*5b160*/  HMMA.1688.F32.TF32 R132, R80, R186, R132 ;  /* 0x000000ba5084723c */ /* 0x000fe20000081084 */
[----:B------:R-:W-:-:S02]  /*5b170*/  IMAD.MOV.U32 R116, RZ, RZ, R65 ;  /* 0x000000ffff747224 */ /* 0x000fc400078e0041 */
[----:B------:R-:W-:-:S05]  /*5b180*/  IMAD.MOV.U32 R117, RZ, RZ, R64 ;  /* 0x000000ffff757224 */ /* 0x000fca00078e0040 */
[C---:B------:R-:W-:Y:S08]  /*5b190*/  HMMA.1688.F32.TF32 R128, R80.reuse, R182, R128 ;  /* 0x000000b65080723c */ /* 0x040ff00000081080 */
[C---:B------:R-:W-:Y:S08]  /*5b1a0*/  HMMA.1688.F32.TF32 R124, R80.reuse, R178, R124 ;  /* 0x000000b2507c723c */ /* 0x040ff0000008107c */
[C---:B------:R-:W-:Y:S08]  /*5b1b0*/  HMMA.1688.F32.TF32 R120, R80.reuse, R174, R120 ;  /* 0x000000ae5078723c */ /* 0x040ff00000081078 */
[C---:B------:R-:W-:Y:S08]  /*5b1c0*/  HMMA.1688.F32.TF32 R116, R80.reuse, R170, R116 ;  /* 0x000000aa5074723c */ /* 0x040ff00000081074 */
[----:B------:R-:W-:Y:S01]  /*5b1d0*/  HMMA.1688.F32.TF32 R112, R80, R166, R112 ;  /* 0x000000a65070723c */ /* 0x000fe20000081070 */
[----:B------:R-:W-:-:S02]  /*5b1e0*/  IMAD.MOV.U32 R102, RZ, RZ, R73 ;  /* 0x000000ffff667224 */ /* 0x000fc400078e0049 */
[----:B------:R-:W-:-:S05]  /*5b1f0*/  IMAD.MOV.U32 R103, RZ, RZ, R72 ;  /* 0x000000ffff677224 */ /* 0x000fca00078e0048 */
[----:B------:R-:W-:Y:S07]  /*5b200*/  HMMA.1688.F32.TF32 R72, R76, R74, R104 ;  /* 0x0000004a4c48723c */ /* 0x000fee0000081068 */
[----:B------:R-:W-:Y:S02]  /*5b210*/  IMAD.MOV.U32 R104, RZ, RZ, R49 ;  /* 0x000000ffff687224 */ /* 0x000fe400078e0031 */
[----:B------:R-:W-:Y:S01]  /*5b220*/  IMAD.MOV.U32 R105, RZ, RZ, R0 ;  /* 0x000000ffff697224 */ /* 0x000fe200078e0000 */
[C---:B--2---:R-:W-:Y:S11]  /*5b230*/  HMMA.1688.F32.TF32 R236, R80.reuse, R18, R236 ;  /* 0x0000001250ec723c */ /* 0x044ff600000810ec */
[----:B------:R-:W-:Y:S11]  /*5b240*/  @!UPT UIADD3 URZ, URZ, URZ, URZ ;  /* 0x0000003f3f3ff290 */ /* 0x000ff6000fffe03f */
[----:B------:R-:W-:Y:S01]  /*5b250*/  @!UPT UIADD3 URZ, URZ, URZ, URZ ;  /* 0x0000003f3f3ff290 */ /* 0x000fe2000fffe03f */
[----:B------:R-:W-:Y:S01]  /*5b260*/  STL.64 [R1+0x3a0], R236 ;  /* 0x0003a0ec01007387 */ /* 0x000fe20000100a00 */
[----:B------:R1:W-:Y:S02]  /*5b270*/  STL.64 [R1+0x3a8], R238 ;  /* 0x0003a8ee01007387 */ /* 0x0003e40000100a00 */
[C---:B-1----:R-:W-:Y:S08]  /*5b280*/  HMMA.1688.F32.TF32 R236, R80.reuse, R14, R244 ;  /* 0x0000000e50ec723c */ /* 0x042ff000000810f4 */
[C---:B------:R-:W-:Y:S08]  /*5b290*/  HMMA.1688.F32.TF32 R244, R80.reuse, R10, R152 ;  /* 0x0000000a50f4723c */ /* 0x040ff00000081098 */
[C---:B------:R-:W-:Y:S07]  /*5b2a0*/  HMMA.1688.F32.TF32 R152, R80.reuse, R214, R156 ;  /* 0x000000d65098723c */ /* 0x040fee000008109c */
[----:B------:R-:W-:Y:S01]  /*5b2b0*/  STL.64 [R1+0x460], R236 ;  /* 0x000460ec01007387 */ /* 0x000fe20000100a00 */
[----:B------:R1:W-:Y:S02]  /*5b2c0*/  STL.64 [R1+0x468], R238 ;  /* 0x000468ee01007387 */ /* 0x0003e40000100a00 */
[C---:B-1----:R-:W-:Y:S05]  /*5b2d0*/  HMMA.1688.F32.TF32 R236, R80.reuse, R6, R248 ;  /* 0x0000000650ec723c */ /* 0x042fea00000810f8 */
[----:B------:R-:W-:Y:S01]  /*5b2e0*/  STL.64 [R1+0x450], R244 ;  /* 0x000450f401007387 */ /* 0x000fe20000100a00 */
[----:B------:R-:W-:Y:S02]  /*5b2f0*/  STL.64 [R1+0x458], R246 ;  /* 0x000458f601007387 */ /* 0x000fe40000100a00 */
[C---:B------:R-:W-:Y:S11]  /*5b300*/  HMMA.1688.F32.TF32 R156, R80.reuse, R206, R220 ;  /* 0x000000ce509c723c */ /* 0x040ff600000810dc */
[----:B------:R-:W-:Y:S04]  /*5b310*/  @!UPT UIADD3 URZ, URZ, URZ, URZ ;  /* 0x0000003f3f3ff290 */ /* 0x000fe8000fffe03f */
[----:B------:R-:W-:Y:S01]  /*5b320*/  STL.64 [R1+0x440], R236 ;  /* 0x000440ec01007387 */ /* 0x000fe20000100a00 */
[----:B------:R-:W-:Y:S02]  /*5b330*/  STL.64 [R1+0x448], R238 ;  /* 0x000448ee01007387 */ /* 0x000fe40000100a00 */
[----:B------:R-:W-:Y:S02]  /*5b340*/  STL.64 [R1+0x16a0], R152 ;  /* 0x0016a09801007387 */ /* 0x000fe40000100a00 */
[----:B------:R1:W-:Y:S02]  /*5b350*/  STL.64 [R1+0x16a8], R154 ;  /* 0x0016a89a01007387 */ /* 0x0003e40000100a00 */
[C---:B-1----:R-:W-:Y:S01]  /*5b360*/  HMMA.1688.F32.TF32 R152, R80.reuse, R202, R224 ;  /* 0x000000ca5098723c */ /* 0x042fe200000810e0 */
[----:B------:R-:W-:Y:S01]  /*5b370*/  STL.64 [R1+0x16c0], R216 ;  /* 0x0016c0d801007387 */ /* 0x000fe20000100a00 */
[----:B------:R-:W-:Y:S06]  /*5b380*/  STL.64 [R1+0x16c8], R218 ;  /* 0x0016c8da01007387 */ /* 0x000fec0000100a00 */
[----:B------:R-:W-:Y:S01]  /*5b390*/  HMMA.1688.F32.TF32 R80, R80, R162, R108 ;  /* 0x000000a25050723c */ /* 0x000fe2000008106c */
[----:B------:R-:W-:Y:S01]  /*5b3a0*/  STL.64 [R1+0x16d0], R156 ;  /* 0x0016d09c01007387 */ /* 0x000fe20000100a00 */
[----:B------:R-:W-:Y:S11]  /*5b3b0*/  STL.64 [R1+0x16d8], R158 ;  /* 0x0016d89e01007387 */ /* 0x000ff60000100a00 */
[----:B------:R-:W-:Y:S02]  /*5b3c0*/  @!UPT UIADD3 URZ, URZ, URZ, URZ ;  /* 0x0000003f3f3ff290 */ /* 0x000fe4000fffe03f */
        /* <DEDUP_REMOVED lines=14> */
[----:B------:R1:W-:Y:S02]  /*5b4b0*/  STL.64 [R1+0x1780], R120 ;  /* 0x0017807801007387 */ /* 0x0003e40000100a00 */
[----:B------:R-:W-:Y:S01]  /*5b4c0*/  STL.64 [R1+0x1788], R122 ;  /* 0x0017887a01007387 */ /* 0x000fe20000100a00 */
[----:B------:R-:W-:Y:S01]  /*5b4d0*/  STL.64 [R1+0x1790], R116 ;  /* 0x0017907401007387 */ /* 0x000fe20000100a00 */
[----:B------:R-:W-:Y:S02]  /*5b4e0*/  STL.64 [R1+0x1798], R118 ;  /* 0x0017987601007387 */ /* 0x000fe40000100a00 */
[----:B------:R-:W-:Y:S02]  /*5b4f0*/  STL.64 [R1+0x17b0], R112 ;  /* 0x0017b07001007387 */ /* 0x000fe40000100a00 */
[----:B------:R-:W-:Y:S01]  /*5b500*/  STL.64 [R1+0x17b8], R114 ;  /* 0x0017b87201007387 */ /* 0x000fe20000100a00 */
[----:B------:R2:W-:Y:S01]  /*5b510*/  STL.64 [R1+0x17a0], R80 ;  /* 0x0017a05001007387 */ /* 0x0005e20000100a00 */
[----:B------:R2:W-:Y:S02]  /*5b520*/  STL.64 [R1+0x17a8], R82 ;  /* 0x0017a85201007387 */ /* 0x0005e40000100a00 */
[----:B------:R-:W2:Y:S02]  /*5b530*/  LDL.LU R49, [R1+0x36cc] ;  /* 0x0036cc0001317983 */ /* 0x000ea40000300800 */
[----:B------:R-:W2:Y:S02]  /*5b540*/  LDL.LU R0, [R1+0x36c8] ;  /* 0x0036c80001007983 */ /* 0x000ea40000300800 */
[----:B------:R-:W-:-:S02]  /*5b550*/  IMAD.MOV.U32 R108, RZ, RZ, R2 ;  /* 0x000000ffff6c7224 */ /* 0x000fc400078e0002 */
[----:B------:R-:W-:Y:S01]  /*5b560*/  IMAD.MOV.U32 R109, RZ, RZ, R252 ;  /* 0x000000ffff6d7224 */ /* 0x000fe200078e00fc */
[----:B------:R-:W3:Y:S01]  /*5b570*/  LDL.LU R2, [R1+0x36c4] ;  /* 0x0036c40001027983 */ /* 0x000ee20000300800 */
[----:B------:R-:W4:Y:S02]  /*5b580*/  LDL.LU R252, [R1+0x36c0] ;  /* 0x0036c00001fc7983 */ /* 0x000f240000300800 */
[----:B-1----:R-:W-:Y:S02]  /*5b590*/  IMAD.MOV.U32 R120, RZ, RZ, R44 ;  /* 0x000000ffff787224 */ /* 0x002fe400078e002c */
[----:B------:R-:W-:Y:S01]  /*5b5a0*/  IMAD.MOV.U32 R121, RZ, RZ, R45 ;  /* 0x000000ffff797224 */ /* 0x000fe200078e002d */
[----:B------:R-:W4:Y:S01]  /*5b5b0*/  LDL.LU R44, [R1+0x36bc] ;  /* 0x0036bc00012c7983 */ /* 0x000f220000300800 */
[----:B------:R-:W4:Y:S02]  /*5b5c0*/  LDL.LU R45, [R1+0x36b8] ;  /* 0x0036b800012d7983 */ /* 0x000f240000300800 */
[----:B------:R-:W-:-:S02]  /*5b5d0*/  IMAD.MOV.U32 R124, RZ, RZ, R48 ;  /* 0x000000ffff7c7224 */ /* 0x000fc400078e0030 */
[----:B------:R-:W-:Y:S01]  /*5b5e0*/  IMAD.MOV.U32 R125, RZ, RZ, R69 ;  /* 0x000000ffff7d7224 */ /* 0x000fe200078e0045 */
[----:B------:R-:W4:Y:S01]  /*5b5f0*/  LDL.LU R48, [R1+0x36b4] ;  /* 0x0036b40001307983 */ /* 0x000f220000300800 */
[----:B------:R-:W4:Y:S02]  /*5b600*/  LDL.LU R69, [R1+0x36b0] ;  /* 0x0036b00001457983 */ /* 0x000f240000300800 */
[----:B------:R-:W-:Y:S02]  /*5b610*/  IMAD.MOV.U32 R136, RZ, RZ, R68 ;  /* 0x000000ffff887224 */ /* 0x000fe400078e0044 */
[----:B------:R-:W4:Y:S01]  /*5b620*/  LDL.LU R68, [R1+0x36ac] ;  /* 0x0036ac0001447983 */ /* 0x000f220000300800 */
[----:B--2---:R-:W-:Y:S02]  /*5b630*/  IMAD.MOV.U32 R142, RZ, RZ, R0 ;  /* 0x000000ffff8e7224 */ /* 0x004fe400078e0000 */
[----:B---3--:R-:W-:Y:S02]  /*5b640*/  IMAD.MOV.U32 R141, RZ, RZ, R2 ;  /* 0x000000ffff8d7224 */ /* 0x008fe400078e0002 */
[----:B----4-:R-:W-:-:S02]  /*5b650*/  IMAD.MOV.U32 R140, RZ, RZ, R252 ;  /* 0x000000ffff8c7224 */ /* 0x010fc400078e00fc */
[----:B------:R-:W2:Y:S01]  /*5b660*/  LDL.LU R252, [R1+0x36a8] ;  /* 0x0036a80001fc7983 */ /* 0x000ea20000300800 */
[----:B------:R-:W3:Y:S02]  /*5b670*/  LDL.LU R2, [R1+0x36a4] ;  /* 0x0036a40001027983 */ /* 0x000ee40000300800 */
[----:B------:R-:W4:Y:S02]  /*5b680*/  LDL.LU R0, [R1+0x36a0] ;  /* 0x0036a00001007983 */ /* 0x000f240000300800 */
[----:B------:R-:W-:Y:S01]  /*5b690*/  IMAD.MOV.U32 R143, RZ, RZ, R49 ;  /* 0x000000ffff8f7224 */ /* 0x000fe200078e0031 */
[----:B------:R-:W-:Y:S01]  /*5b6a0*/  HMMA.1688.F32.TF32 R148, R76, R70, R100 ;  /* 0x000000464c94723c */ /* 0x000fe20000081064 */
[----:B------:R-:W4:Y:S01]  /*5b6b0*/  LDL.LU R49, [R1+0x369c] ;  /* 0x00369c0001317983 */ /* 0x000f220000300800 */
[----:B------:R-:W4:Y:S05]  /*5b6c0*/  LDL.LU R70, [R1+0x29a8] ;  /* 0x0029a80001467983 */ /* 0x000f2a0000300800 */
[----:B--2---:R-:W-:-:S02]  /*5b6d0*/  IMAD.MOV.U32 R71, RZ, RZ, R252 ;  /* 0x000000ffff477224 */ /* 0x004fc400078e00fc */
[----:B---3--:R-:W-:Y:S01]  /*5b6e0*/  IMAD.MOV.U32 R224, RZ, RZ, R2 ;  /* 0x000000ffffe07224 */ /* 0x008fe200078e0002 */
[----:B------:R-:W2:Y:S01]  /*5b6f0*/  LDL.LU R252, [R1+0x3698] ;  /* 0x0036980001fc7983 */ /* 0x000ea20000300800 */
[----:B------:R-:W3:Y:S02]  /*5b700*/  LDL.LU R2, [R1+0x3694] ;  /* 0x0036940001027983 */ /* 0x000ee40000300800 */
[----:B----4-:R-:W-:Y:S02]  /*5b710*/  IMAD.MOV.U32 R225, RZ, RZ, R0 ;  /* 0x000000ffffe17224 */ /* 0x010fe400078e0000 */
[----:B------:R-:W4:Y:S01]  /*5b720*/  LDL.LU R0, [R1+0x3690] ;  /* 0x0036900001007983 */ /* 0x000f220000300800 */
[----:B------:R-:W4:Y:S02]  /*5b730*/  LDL.LU R226, [R1+0x2a28] ;  /* 0x002a280001e27983 */ /* 0x000f240000300800 */
[----:B------:R-:W4:Y:S02]  /*5b740*/  LDL.LU R227, [R1+0x2a2c] ;  /* 0x002a2c0001e37983 */ /* 0x000f240000300800 */
[----:B------:R-:W4:Y:S02]  /*5b750*/  LDL.LU R220, [R1+0x2a90] ;  /* 0x002a900001dc7983 */ /* 0x000f240000300800 */
[----:B------:R-:W-:-:S02]  /*5b760*/  IMAD.MOV.U32 R137, RZ, RZ, R241 ;  /* 0x000000ffff897224 */ /* 0x000fc400078e00f1 */
[----:B--2---:R-:W-:Y:S02]  /*5b770*/  IMAD.MOV.U32 R221, RZ, RZ, R252 ;  /* 0x000000ffffdd7224 */ /* 0x004fe400078e00fc */
[----:B---3--:R-:W-:Y:S01]  /*5b780*/  IMAD.MOV.U32 R222, RZ, RZ, R2 ;  /* 0x000000ffffde7224 */ /* 0x008fe200078e0002 */
[----:B------:R-:W2:Y:S01]  /*5b790*/  LDL.LU R252, [R1+0x368c] ;  /* 0x00368c0001fc7983 */ /* 0x000ea20000300800 */
[----:B------:R-:W3:Y:S02]  /*5b7a0*/  LDL.LU R2, [R1+0x3688] ;  /* 0x0036880001027983 */ /* 0x000ee40000300800 */
[----:B----4-:R-:W-:Y:S02]  /*5b7b0*/  IMAD.MOV.U32 R223, RZ, RZ, R0 ;  /* 0x000000ffffdf7224 */ /* 0x010fe400078e0000 */
        /* <DEDUP_REMOVED lines=39> */
[----:B------:R-:W-:Y:S01]  /*5ba30*/  IMAD.MOV.U32 R135, RZ, RZ, R36 ;  /* 0x000000ffff877224 */ /* 0x000fe200078e0024 */
[C---:B------:R-:W-:Y:S08]  /*5ba40*/  HMMA.1688.F32.TF32 R52, R76.reuse, R54, R84 ;  /* 0x000000364c34723c */ /* 0x040ff00000081054 */
[----:B------:R-:W-:Y:S01]  /*5ba50*/  HMMA.1688.F32.TF32 R136, R76, R214, R136 ;  /* 0x000000d64c88723c */ /* 0x000fe20000081088 */
[----:B------:R-:W-:-:S02]  /*5ba60*/  IMAD.MOV.U32 R84, RZ, RZ, R9 ;  /* 0x000000ffff547224 */ /* 0x000fc400078e0009 */
[----:B------:R-:W-:-:S05]  /*5ba70*/  IMAD.MOV.U32 R85, RZ, RZ, R8 ;  /* 0x000000ffff557224 */ /* 0x000fca00078e0008 */
[C---:B------:R-:W-:Y:S08]  /*5ba80*/  HMMA.1688.F32.TF32 R8, R76.reuse, R10, R80 ;  /* 0x0000000a4c08723c */ /* 0x040ff00000081050 */
[----:B------:R-:W-:Y:S01]  /*5ba90*/  HMMA.1688.F32.TF32 R80, R76, R210, R132 ;  /* 0x000000d24c50723c */ /* 0x000fe20000081084 */
        /* <DEDUP_REMOVED lines=12> */
[C---:B------:R-:W-:Y:S08]  /*5bb60*/  HMMA.1688.F32.TF32 R64, R76.reuse, R66, R96 ;  /* 0x000000424c40723c */ /* 0x040ff00000081060 */
[----:B------:R-:W-:Y:S01]  /*5bb70*/  HMMA.1688.F32.TF32 R20, R76, R22, R220 ;  /* 0x000000164c14723c */ /* 0x000fe200000810dc */
[----:B------:R-:W-:-:S02]  /*5bb80*/  IMAD.MOV.U32 R126, RZ, RZ, R201 ;  /* 0x000000ffff7e7224 */ /* 0x000fc400078e00c9 */
[----:B------:R-:W-:Y:S02]  /*5bb90*/  IMAD.MOV.U32 R127, RZ, RZ, R200 ;  /* 0x000000ffff7f7224 */ /* 0x000fe400078e00c8 */
[----:B------:R-:W-:Y:S02]  /*5bba0*/  IMAD.MOV.U32 R122, RZ, RZ, R197 ;  /* 0x000000ffff7a7224 */ /* 0x000fe400078e00c5 */
[----:B------:R-:W-:Y:S02]  /*5bbb0*/  IMAD.MOV.U32 R123, RZ, RZ, R196 ;  /* 0x000000ffff7b7224 */ /* 0x000fe400078e00c4 */
[----:B------:R-:W-:Y:S02]  /*5bbc0*/  IMAD.MOV.U32 R96, RZ, RZ, R17 ;  /* 0x000000ffff607224 */ /* 0x000fe400078e0011 */
[----:B------:R-:W-:Y:S02]  /*5bbd0*/  IMAD.MOV.U32 R97, RZ, RZ, R16 ;  /* 0x000000ffff617224 */ /* 0x000fe400078e0010 */
[----:B------:R-:W-:Y:S01]  /*5bbe0*/  IMAD.MOV.U32 R98, RZ, RZ, R13 ;  /* 0x000000ffff627224 */ /* 0x000fe200078e000d */
[----:B------:R-:W-:Y:S01]  /*5bbf0*/  HMMA.1688.F32.TF32 R16, R76, R18, R224 ;  /* 0x000000124c10723c */ /* 0x000fe200000810e0 */
[----:B------:R-:W-:-:S02]  /*5bc00*/  IMAD.MOV.U32 R99, RZ, RZ, R12 ;  /* 0x000000ffff637224 */ /* 0x000fc400078e000c */
[----:B------:R-:W-:-:S05]  /*5bc10*/  IMAD.MOV.U32 R111, RZ, RZ, R184 ;  /* 0x000000ffff6f7224 */ /* 0x000fca00078e00b8 */
[C---:B------:R-:W-:Y:S08]  /*5bc20*/  HMMA.1688.F32.TF32 R12, R76.reuse, R14, R68 ;  /* 0x0000000e4c0c723c */ /* 0x040ff00000081044 */
[C---:B------:R-:W-:Y:S08]  /*5bc30*/  HMMA.1688.F32.TF32 R68, R76.reuse, R206, R128 ;  /* 0x000000ce4c44723c */ /* 0x040ff00000081080 */
[----:B------:R-:W-:Y:S01]  /*5bc40*/  HMMA.1688.F32.TF32 R124, R76, R202, R124 ;  /* 0x000000ca4c7c723c */ /* 0x000fe2000008107c */
[----:B------:R-:W-:-:S02]  /*5bc50*/  IMAD.MOV.U32 R112, RZ, RZ, R193 ;  /* 0x000000ffff707224 */ /* 0x000fc400078e00c1 */
[----:B------:R-:W-:Y:S02]  /*5bc60*/  IMAD.MOV.U32 R113, RZ, RZ, R192 ;  /* 0x000000ffff717224 */ /* 0x000fe400078e00c0 */
[----:B------:R-:W-:Y:S02]  /*5bc70*/  IMAD.MOV.U32 R114, RZ, RZ, R189 ;  /* 0x000000ffff727224 */ /* 0x000fe400078e00bd */
[----:B------:R-:W-:Y:S02]  /*5bc80*/  IMAD.MOV.U32 R115, RZ, RZ, R188 ;  /* 0x000000ffff737224 */ /* 0x000fe400078e00bc */
[----:B------:R-:W-:-:S05]  /*5bc90*/  IMAD.MOV.U32 R110, RZ, RZ, R185 ;  /* 0x000000ffff6e7224 */ /* 0x000fca00078e00b9 */
[----:B------:R-:W-:Y:S01]  /*5bca0*/  HMMA.1688.F32.TF32 R112, R76, R190, R112 ;  /* 0x000000be4c70723c */ /* 0x000fe20000081070 */
[----:B------:R-:W-:Y:S02]  /*5bcb0*/  IMAD.MOV.U32 R106, RZ, RZ, R181 ;  /* 0x000000ffff6a7224 */ /* 0x000fe400078e00b5 */
        /* <DEDUP_REMOVED lines=12> */
[----:B------:R-:W-:Y:S01]  /*5bd80*/  IMAD.MOV.U32 R87, RZ, RZ, R4 ;  /* 0x000000ffff577224 */ /* 0x000fe200078e0004 */
[C---:B------:R-:W-:Y:S08]  /*5bd90*/  HMMA.1688.F32.TF32 R92, R76.reuse, R170, R92 ;  /* 0x000000aa4c5c723c */ /* 0x040ff0000008105c */
[----:B------:R-:W-:Y:S01]  /*5bda0*/  HMMA.1688.F32.TF32 R4, R76, R6, R140 ;  /* 0x000000064c04723c */ /* 0x000fe2000008108c */
[----:B--2---:R-:W-:-:S02]  /*5bdb0*/  IMAD.MOV.U32 R219, RZ, RZ, R252 ;  /* 0x000000ffffdb7224 */ /* 0x004fc400078e00fc */
[----:B---3--:R-:W-:Y:S02]  /*5bdc0*/  IMAD.MOV.U32 R218, RZ, RZ, R2 ;  /* 0x000000ffffda7224 */ /* 0x008fe400078e0002 */
[----:B----4-:R-:W-:Y:S02]  /*5bdd0*/  IMAD.MOV.U32 R217, RZ, RZ, R0 ;  /* 0x000000ffffd97224 */ /* 0x010fe400078e0000 */
[----:B------:R-:W2:Y:S01]  /*5bde0*/  LDL.LU R0, [R1+0x3680] ;  /* 0x0036800001007983 */ /* 0x000ea20000300800 */
[----:B------:R-:W3:Y:S02]  /*5bdf0*/  LDL.LU R2, [R1+0x367c] ;  /* 0x00367c0001027983 */ /* 0x000ee40000300800 */
[----:B------:R1:W5:Y:S01]  /*5be00*/  LDL.LU R252, [R1+0x3678] ;  /* 0x0036780001fc7983 */ /* 0x0003620000300800 */
[C---:B------:R-:W-:Y:S08]  /*5be10*/  HMMA.1688.F32.TF32 R28, R76.reuse, R30, R156 ;  /* 0x0000001e4c1c723c */ /* 0x040ff0000008109c */
[C---:B------:R-:W-:Y:S08]  /*5be20*/  HMMA.1688.F32.TF32 R36, R76.reuse, R38, R152 ;  /* 0x000000264c24723c */ /* 0x040ff00000081098 */
[C---:B------:R-:W-:Y:S08]  /*5be30*/  HMMA.1688.F32.TF32 R32, R76.reuse, R34, R248 ;  /* 0x000000224c20723c */ /* 0x040ff000000810f8 */
[C---:B------:R-:W-:Y:S08]  /*5be40*/  HMMA.1688.F32.TF32 R44, R76.reuse, R46, R236 ;  /* 0x0000002e4c2c723c */ /* 0x040ff000000810ec */
[C---:B------:R-:W-:Y:S08]  /*5be50*/  HMMA.1688.F32.TF32 R48, R76.reuse, R50, R240 ;  /* 0x000000324c30723c */ /* 0x040ff000000810f0 */
[C---:B------:R-:W-:Y:S01]  /*5be60*/  HMMA.1688.F32.TF32 R40, R76.reuse, R42, R244 ;  /* 0x0000002a4c28723c */ /* 0x040fe200000810f4 */
[----:B------:R1:W5:Y:S01]  /*5be70*/  LDL.LU.64 R242, [R1+0x3670] ;  /* 0x0036700001f27983 */ /* 0x0003620000300a00 */
[----:B------:R1:W5:Y:S02]  /*5be80*/  LDL.LU.64 R238, [R1+0x3668] ;  /* 0x0036680001ee7983 */ /* 0x0003640000300a00 */
[----:B------:R1:W5:Y:S01]  /*5be90*/  LDL.LU.64 R236, [R1+0x3660] ;  /* 0x0036600001ec7983 */ /* 0x0003620000300a00 */
[----:B------:R1:W5:Y:S01]  /*5bea0*/  LDL.LU.64 R246, [R1+0x3658] ;  /* 0x0036580001f67983 */ /* 0x0003620000300a00 */
[----:B------:R1:W5:Y:S02]  /*5beb0*/  LDL.LU.64 R244, [R1+0x3650] ;  /* 0x0036500001f47983 */ /* 0x0003640000300a00 */
[----:B------:R1:W5:Y:S02]  /*5bec0*/  LDL.LU.64 R154, [R1+0x3648] ;  /* 0x00364800019a7983 */ /* 0x0003640000300a00 */
[----:B------:R1:W5:Y:S01]  /*5bed0*/  LDL.LU.64 R152, [R1+0x3640] ;  /* 0x0036400001987983 */ /* 0x0003620000300a00 */
[----:B------:R1:W5:Y:S01]  /*5bee0*/  LDL.LU.64 R250, [R1+0x3638] ;  /* 0x0036380001fa7983 */ /* 0x0003620000300a00 */
[----:B------:R1:W5:Y:S02]  /*5bef0*/  LDL.LU.64 R248, [R1+0x3630] ;  /* 0x0036300001f87983 */ /* 0x0003640000300a00 */
[----:B------:R1:W5:Y:S02]  /*5bf00*/  LDL.LU.64 R158, [R1+0x3628] ;  /* 0x00362800019e7983 */ /* 0x0003640000300a00 */
[----:B------:R1:W5:Y:S01]  /*5bf10*/  LDL.LU.64 R156, [R1+0x3620] ;  /* 0x00362000019c7983 */ /* 0x0003620000300a00 */
[C---:B------:R-:W-:Y:S01]  /*5bf20*/  HMMA.1688.F32.TF32 R24, R76.reuse, R26, R216 ;  /* 0x0000001a4c18723c */ /* 0x040fe200000810d8 */
[----:B------:R1:W5:Y:S01]  /*5bf30*/  LDL.LU.64 R218, [R1+0x3618] ;  /* 0x0036180001da7983 */ /* 0x0003620000300a00 */
[----:B------:R1:W5:Y:S02]  /*5bf40*/  LDL.LU.64 R216, [R1+0x3610] ;  /* 0x0036100001d87983 */ /* 0x0003640000300a00 */
[----:B------:R1:W5:Y:S02]  /*5bf50*/  LDL.LU.64 R222, [R1+0x3608] ;  /* 0x0036080001de7983 */ /* 0x0003640000300a00 */
[----:B------:R1:W5:Y:S01]  /*5bf60*/  LDL.LU.64 R220, [R1+0x3600] ;  /* 0x0036000001dc7983 */ /* 0x0003620000300a00 */
[----:B------:R1:W5:Y:S01]  /*5bf70*/  LDL.LU.64 R226, [R1+0x35f8] ;  /* 0x0035f80001e27983 */ /* 0x0003620000300a00 */
[----:B------:R1:W5:Y:S02]  /*5bf80*/  LDL.LU.64 R224, [R1+0x35f0] ;  /* 0x0035f00001e07983 */ /* 0x0003640000300a00 */
[----:B------:R-:W4:Y:S02]  /*5bf90*/  LDL.LU R184, [R1+0x2dbc] ;  /* 0x002dbc0001b87983 */ /* 0x000f240000300800 */
[----:B------:R-:W-:Y:S01]  /*5bfa0*/  STL.64 [R1+0x11f0], R136 ;  /* 0x0011f08801007387 */ /* 0x000fe20000100a00 */
[----:B------:R-:W-:Y:S01]  /*5bfb0*/  STL.64 [R1+0x11f8], R138 ;  /* 0x0011f88a01007387 */ /* 0x000fe20000100a00 */
[----:B------:R-:W-:Y:S02]  /*5bfc0*/  STL.64 [R1+0x11e0], R80 ;  /* 0x0011e05001007387 */ /* 0x000fe40000100a00 */
[----:B------:R1:W-:Y:S02]  /*5bfd0*/  STL.64 [R1+0x11e8], R82 ;  /* 0x0011e85201007387 */ /* 0x0003e40000100a00 */
[C---:B-1----:R-:W-:Y:S01]  /*5bfe0*/  HMMA.1688.F32.TF32 R80, R76.reuse, R198, R120 ;  /* 0x000000c64c50723c */ /* 0x042fe20000081078 */
[----:B------:R-:W-:Y:S01]  /*5bff0*/  STL.64 [R1+0x1530], R68 ;  /* 0x0015304401007387 */ /* 0x000fe20000100a00 */
[----:B------:R1:W-:Y:S02]  /*5c000*/  STL.64 [R1+0x1538], R70 ;  /* 0x0015384601007387 */ /* 0x0003e40000100a00 */
[----:B------:R-:W-:Y:S02]  /*5c010*/  STL.64 [R1+0x1520], R124 ;  /* 0x0015207c01007387 */ /* 0x000fe40000100a00 */
[----:B------:R-:W-:Y:S02]  /*5c020*/  STL.64 [R1+0x1528], R126 ;  /* 0x0015287e01007387 */ /* 0x000fe40000100a00 */
[C---:B-1----:R-:W-:Y:S11]  /*5c030*/  HMMA.1688.F32.TF32 R68, R76.reuse, R194, R116 ;  /* 0x000000c24c44723c */ /* 0x042ff60000081074 */
[----:B------:R-:W-:Y:S04]  /*5c040*/  @!UPT UIADD3 URZ, URZ, URZ, URZ ;  /* 0x0000003f3f3ff290 */ /* 0x000fe8000fffe03f */
[----:B------:R-:W-:Y:S01]  /*5c050*/  STL.64 [R1+0x1510], R80 ;  /* 0x0015105001007387 */ /* 0x000fe20000100a00 */
[----:B------:R1:W-:Y:S02]  /*5c060*/  STL.64 [R1+0x1518], R82 ;  /* 0x0015185201007387 */ /* 0x0003e40000100a00 */
[C---:B-1----:R-:W-:Y:S05]  /*5c070*/  HMMA.1688.F32.TF32 R80, R76.reuse, R186, R108 ;  /* 0x000000ba4c50723c */ /* 0x042fea000008106c */
[----:B------:R-:W-:Y:S01]  /*5c080*/  STL.64 [R1+0x1500], R68 ;  /* 0x0015004401007387 */ /* 0x000fe20000100a00 */
[----:B------:R1:W-:Y:S02]  /*5c090*/  STL.64 [R1+0x1508], R70 ;  /* 0x0015084601007387 */ /* 0x0003e40000100a00 */
[----:B------:R-:W-:Y:S02]  /*5c0a0*/  STL.64 [R1+0x14f0], R112 ;  /* 0x0014f07001007387 */ /* 0x000fe40000100a00 */
[----:B------:R-:W-:Y:S01]  /*5c0b0*/  STL.64 [R1+0x14f8], R114 ;  /* 0x0014f87201007387 */ /* 0x000fe20000100a00 */
[----:B------:R-:W2:Y:S01]  /*5c0c0*/  LDL.LU R3, [R1+0x18a8] ;  /* 0x0018a80001037983 */ /* 0x000ea20000300800 */
[C---:B-1----:R-:W-:Y:S11]  /*5c0d0*/  HMMA.1688.F32.TF32 R68, R76.reuse, R182, R104 ;  /* 0x000000b64c44723c */ /* 0x042ff60000081068 */
[----:B------:R-:W-:Y:S01]  /*5c0e0*/  STL.64 [R1+0x14e0], R80 ;  /* 0x0014e05001007387 */ /* 0x000fe20000100a00 */
[----:B------:R1:W-:Y:S02]  /*5c0f0*/  STL.64 [R1+0x14e8], R82 ;  /* 0x0014e85201007387 */ /* 0x0003e40000100a00 */
[C---:B-1----:R-:W-:Y:S09]  /*5c100*/  HMMA.1688.F32.TF32 R80, R76.reuse, R178, R100 ;  /* 0x000000b24c50723c */ /* 0x042ff20000081064 */
[----:B------:R-:W-:Y:S01]  /*5c110*/  STL.64 [R1+0x14d0], R68 ;  /* 0x0014d04401007387 */ /* 0x000fe20000100a00 */
[----:B------:R1:W-:Y:S03]  /*5c120*/  STL.64 [R1+0x14d8], R70 ;  /* 0x0014d84601007387 */ /* 0x0003e60000100a00 */
[----:B-1----:R-:W3:Y:S01]  /*5c130*/  LDL.LU R71, [R1+0x34b0] ;  /* 0x0034b00001477983 */ /* 0x002ee20000300800 */
[----:B------:R-:W3:Y:S09]  /*5c140*/  LDL.LU R70, [R1+0x34b8] ;  /* 0x0034b80001467983 */ /* 0x000ef20000300800 */
[----:B------:R-:W-:Y:S01]  /*5c150*/  STL.64 [R1+0x14c0], R80 ;  /* 0x0014c05001007387 */ /* 0x000fe20000100a00 */
[----:B------:R1:W-:Y:S02]  /*5c160*/  STL.64 [R1+0x14c8], R82 ;  /* 0x0014c85201007387 */ /* 0x0003e40000100a00 */
[C---:B-1----:R-:W-:Y:S11]  /*5c170*/  HMMA.1688.F32.TF32 R80, R76.reuse, R174, R96 ;  /* 0x000000ae4c50723c */ /* 0x042ff60000081060 */
[----:B------:R-:W-:Y:S11]  /*5c180*/  @!UPT UIADD3 URZ, URZ, URZ, URZ ;  /* 0x0000003f3f3ff290 */ /* 0x000ff6000fffe03f */
[----:B------:R-:W-:Y:S01]  /*5c190*/  @!UPT UIADD3 URZ, URZ, URZ, URZ ;  /* 0x0000003f3f3ff290 */ /* 0x000fe2000fffe03f */
[----:B------:R-:W-:Y:S01]  /*5c1a0*/  STL.64 [R1+0x14b0], R80 ;  /* 0x0014b05001007387 */ /* 0x000fe20000100a00 */
[----:B------:R1:W-:Y:S02]  /*5c1b0*/  STL.64 [R1+0x14b8], R82 ;  /* 0x0014b85201007387 */ /* 0x0003e40000100a00 */
[C---:B-1----:R-:W-:Y:S08]  /*5c1c0*/  HMMA.1688.F32.TF32 R80, R76.reuse, R166, R88 ;  /* 0x000000a64c50723c */ /* 0x042ff00000081058 */
[----:B------:R-:W-:Y:S01]  /*5c1d0*/  HMMA.1688.F32.TF32 R76, R76, R162, R84 ;  /* 0x000000a24c4c723c */ /* 0x000fe20000081054 */
[----:B------:R-:W-:Y:S01]  /*5c1e0*/  STL.64 [R1+0x14a0], R92 ;  /* 0x0014a05c01007387 */ /* 0x000fe20000100a00 */
[----:B------:R-:W-:Y:S02]  /*5c1f0*/  STL.64 [R1+0x14a8], R94 ;  /* 0x0014a85e01007387 */ /* 0x000fe40000100a00 */
[----:B------:R-:W3:Y:S11]  /*5c200*/  LDL.LU R87, [R1+0x34b4] ;  /* 0x0034b40001577983 */ /* 0x000ef60000300800 */
[----:B------:R-:W-:Y:S01]  /*5c210*/  STL.64 [R1+0x1490], R80 ;  /* 0x0014905001007387 */ /* 0x000fe20000100a00 */
[----:B------:R1:W-:Y:S07]  /*5c220*/  STL.64 [R1+0x1498], R82 ;  /* 0x0014985201007387 */ /* 0x0003ee0000100a00 */
[----:B------:R1:W-:Y:S02]  /*5c230*/  STL.64 [R1+0x1480], R76 ;  /* 0x0014804c01007387 */ /* 0x0003e40000100a00 */
[----:B------:R2:W-:Y:S01]  /*5c240*/  STL.64 [R1+0x1488], R78 ;  /* 0x0014884e01007387 */ /* 0x0005e20000100a00 */
[----:B------:R-:W3:Y:S01]  /*5c250*/  LDL.LU R85, [R1+0x34ac] ;  /* 0x0034ac0001557983 */ /* 0x000ee20000300800 */
[----:B------:R-:W3:Y:S02]  /*5c260*/  LDL.LU R88, [R1+0x34a8] ;  /* 0x0034a80001587983 */ /* 0x000ee40000300800 */
[----:B------:R-:W3:Y:S02]  /*5c270*/  LDL.LU R86, [R1+0x34a0] ;  /* 0x0034a00001567983 */ /* 0x000ee40000300800 */
[----:B------:R-:W3:Y:S01]  /*5c280*/  LDL.LU R84, [R1+0x3498] ;  /* 0x0034980001547983 */ /* 0x000ee20000300800 */
[----:B-1----:R-:W3:Y:S01]  /*5c290*/  LDL.LU R83, [R1+0x34a4] ;  /* 0x0034a40001537983 */ /* 0x002ee20000300800 */
[----:B------:R-:W3:Y:S02]  /*5c2a0*/  LDL.LU R77, [R1+0x3490] ;  /* 0x00349000014d7983 */ /* 0x000ee40000300800 */
[----:B------:R-:W3:Y:S02]  /*5c2b0*/  LDL.LU R76, [R1+0x349c] ;  /* 0x00349c00014c7983 */ /* 0x000ee40000300800 */
[----:B------:R-:W-:-:S05]  /*5c2c0*/  IMAD.MOV.U32 R69, RZ, RZ, c[0x0][0x180] ;  /* 0x00006000ff457624 */ /* 0x000fca00078e00ff */
[----:B------:R-:W-:Y:S01]  /*5c2d0*/  IADD3 R68, R69, -0x40, RZ ;  /* 0xffffffc045447810 */ /* 0x000fe20007ffe0ff */
[----:B------:R-:W-:-:S05]  /*5c2e0*/  IMAD.MOV.U32 R69, RZ, RZ, 0x1f ;  /* 0x0000001fff457424 */ /* 0x000fca00078e00ff */
[----:B------:R-:W-:-:S04]  /*5c2f0*/  IADD3 R69, R69, c[0x0][0x180], RZ ;  /* 0x0000600045457a10 */ /* 0x000fc80007ffe0ff */
[----:B------:R-:W-:Y:S01]  /*5c300*/  SHF.R.S32.HI R80, RZ, 0x1f, R69 ;  /* 0x0000001fff507819 */ /* 0x000fe20000011445 */
[----:B------:R-:W1:Y:S03]  /*5c310*/  S2R R213, SR_TID.X ;  /* 0x0000000000d57919 */ /* 0x000e660000002100 */
[----:B------:R-:W-:Y:S01]  /*5c320*/  LEA.HI R80, R80, R69, RZ, 0x5 ;  /* 0x0000004550507211 */ /* 0x000fe200078f28ff */
[----:B------:R-:W-:-:S03]  /*5c330*/  IMAD.MOV.U32 R69, RZ, RZ, c[0x0][0x188] ;  /* 0x00006200ff457624 */ /* 0x000fc600078e00ff */
[----:B------:R-:W-:Y:S01]  /*5c340*/  SHF.R.S32.HI R80, RZ, 0x5, R80 ;  /* 0x00000005ff507819 */ /* 0x000fe20000011450 */
[----:B------:R-:W-:-:S03]  /*5c350*/  IMAD.SHL.U32 R241, R69, 0x20, RZ ;  /* 0x0000002045f17824 */ /* 0x000fc600078e00ff */
[----:B------:R-:W-:Y:S01]  /*5c360*/  IADD3 R80, R80, -0x2, RZ ;  /* 0xfffffffe50507810 */ /* 0x000fe20007ffe0ff */
[----:B----4-:R-:W-:-:S03]  /*5c370*/  IMAD R68, R184, -0x20, R68 ;  /* 0xffffffe0b8447824 */ /* 0x010fc600078e0244 */
[----:B------:R-:W-:Y:S01]  /*5c380*/  ISETP.GE.AND P0, PT, R184, R80, PT ;  /* 0x00000050b800720c */ /* 0x000fe20003f06270 */
[----:B------:R-:W-:Y:S01]  /*5c390*/  IMAD.SHL.U32 R80, R241, 0x4, RZ ;  /* 0x00000004f1507824 */ /* 0x000fe200078e00ff */
[----:B------:R-:W-:-:S04]  /*5c3a0*/  ISETP.GT.AND P1, PT, R68, RZ, PT ;  /* 0x000000ff4400720c */ /* 0x000fc80003f24270 */
[----:B------:R-:W-:Y:S02]  /*5c3b0*/  SEL R69, RZ, 0x4, !P1 ;  /* 0x00000004ff457807 */ /* 0x000fe40004800000 */
[----:B-1----:R-:W-:Y:S02]  /*5c3c0*/  LOP3.LUT R241, R213, 0x7f, RZ, 0xc0, !PT ;  /* 0x0000007fd5f17812 */ /* 0x002fe400078ec0ff */
[----:B------:R-:W-:-:S04]  /*5c3d0*/  SEL R69, R69, RZ, !P0 ;  /* 0x000000ff45457207 */ /* 0x000fc80004000000 */
[----:B------:R-:W-:Y:S01]  /*5c3e0*/  ISETP.NE.U32.AND P1, PT, R69, RZ, PT ;  /* 0x000000ff4500720c */ /* 0x000fe20003f25070 */
[----:B------:R-:W-:Y:S01]  /*5c3f0*/  IMAD.SHL.U32 R185, R241, 0x4, RZ ;  /* 0x00000004f1b97824 */ /* 0x000fe200078e00ff */
[----:B--2---:R-:W-:-:S04]  /*5c400*/  IADD3 R3, R3, 0x1, RZ ;  /* 0x0000000103037810 */ /* 0x004fc80007ffe0ff */
[----:B------:R-:W-:-:S04]  /*5c410*/  ISETP.GT.AND P2, PT, R3, 0x1, PT ;  /* 0x000000010300780c */ /* 0x000fc80003f44270 */
[----:B------:R-:W-:-:S05]  /*5c420*/  SEL R183, R3, RZ, !P2 ;  /* 0x000000ff03b77207 */ /* 0x000fca0005000000 */
[----:B------:R-:W-:Y:S01]  /*5c430*/  IMAD R3, R183, 0x10000, R185 ;  /* 0x00010000b7037824 */ /* 0x000fe200078e02b9 */
[----:B---3--:R-:W-:-:S05]  /*5c440*/  IADD3 R70, P3, R70, R80, RZ ;  /* 0x0000005046467210 */ /* 0x008fca0007f7e0ff */
[----:B------:R-:W-:Y:S01]  /*5c450*/  IMAD.X R71, R71, 0x1, R0, P3 ;  /* 0x0000000147477824 */ /* 0x000fe200018e0600 */
[----:B------:R1:W-:Y:S01]  /*5c460*/  STL [R1+0x34b8], R70 ;  /* 0x0034b84601007387 */ /* 0x0003e20000100800 */
[----:B------:R-:W-:Y:S03]  /*5c470*/  STL [R1+0x18a8], R183 ;  /* 0x0018a8b701007387 */ /* 0x000fe60000100800 */
[----:B------:R2:W-:Y:S01]  /*5c480*/  STL [R1+0x34b0], R71 ;  /* 0x0034b04701007387 */ /* 0x0005e20000100800 */
[----:B------:R-:W3:Y:S02]  /*5c490*/  LDL.LU R82, [R1+0x3398] ;  /* 0x0033980001527983 */ /* 0x000ee40000300800 */
[----:B------:R-:W4:Y:S02]  /*5c4a0*/  LDL.LU R81, [R1+0x33a0] ;  /* 0x0033a00001517983 */ /* 0x000f240000300800 */
[----:B------:R-:W3:Y:S01]  /*5c4b0*/  LDL.LU R79, [R1+0x3390] ;  /* 0x00339000014f7983 */ /* 0x000ee20000300800 */
[----:B------:R-:W3:Y:S04]  /*5c4c0*/  LDL.LU R78, [R1+0x339c] ;  /* 0x00339c00014e7983 */ /* 0x000ee80000300800 */
[----:B------:R-:W-:Y:S01]  /*5c4d0*/  @!PT LDS RZ, [RZ] ;  /* 0x00000000fffff984 */ /* 0x000fe20000000800 */
[----:B------:R-:W-:Y:S01]  /*5c4e0*/  @!PT LDS RZ, [RZ] ;  /* 0x00000000fffff984 */ /* 0x000fe20000000800 */
[----:B------:R-:W-:Y:S01]  /*5c4f0*/  @!PT LDS RZ, [RZ] ;  /* 0x00000000fffff984 */ /* 0x000fe20000000800 */
[----:B------:R1:W-:Y:S01]  /*5c500*/  LDGSTS.E [R3], [R70.64], P1 ;  /* 0x0000000046037fae */ /* 0x0003e20008921844 */
[----:B------:R-:W-:-:S05]  /*5c510*/  IADD3 R87, P2, R87, R80, RZ ;  /* 0x0000005057577210 */ /* 0x000fca0007f5e0ff */
[----:B------:R-:W-:Y:S01]  /*5c520*/  STL [R1+0x34b4], R87 ;  /* 0x0034b45701007387 */ /* 0x000fe20000100800 */
[----:B-1----:R-:W-:Y:S01]  /*5c530*/  IMAD.MOV.U32 R70, RZ, RZ, R87 ;  /* 0x000000ffff467224 */ /* 0x002fe200078e0057 */
[----:B------:R-:W-:Y:S01]  /*5c540*/  IADD3 R85, P3, R85, R80, RZ ;  /* 0x0000005055557210 */ /* 0x000fe20007f7e0ff */
[----:B------:R-:W-:-:S04]  /*5c550*/  IMAD.X R88, R88, 0x1, R0, P2 ;  /* 0x0000000158587824 */ /* 0x000fc800010e0600 */
[----:B------:R-:W-:Y:S02]  /*5c560*/  IMAD.X R86, R86, 0x1, R0, P3 ;  /* 0x0000000156567824 */ /* 0x000fe400018e0600 */
[----:B--2---:R-:W-:Y:S01]  /*5c570*/  IMAD.MOV.U32 R71, RZ, RZ, R88 ;  /* 0x000000ffff477224 */ /* 0x004fe200078e0058 */
[----:B------:R1:W-:Y:S01]  /*5c580*/  STL [R1+0x34a8], R88 ;  /* 0x0034a85801007387 */ /* 0x0003e20000100800 */
[----:B------:R-:W-:Y:S02]  /*5c590*/  STL [R1+0x34ac], R85 ;  /* 0x0034ac5501007387 */ /* 0x000fe40000100800 */
[----:B------:R2:W-:Y:S01]  /*5c5a0*/  STL [R1+0x34a0], R86 ;  /* 0x0034a05601007387 */ /* 0x0005e20000100800 */
[-C--:B------:R-:W-:Y:S01]  /*5c5b0*/  IADD3 R83, P3, R83, R80.reuse, RZ ;  /* 0x0000005053537210 */ /* 0x080fe20007f7e0ff */
[----:B------:R2:W-:Y:S01]  /*5c5c0*/  LDGSTS.E [R3+0x200], [R70.64], P1 ;  /* 0x0020000046037fae */ /* 0x0005e20008921844 */
[----:B------:R-:W-:-:S03]  /*5c5d0*/  IADD3 R76, P4, R76, R80, RZ ;  /* 0x000000504c4c7210 */ /* 0x000fc60007f9e0ff */
[----:B-1----:R-:W3:Y:S01]  /*5c5e0*/  LDL.LU R88, [R1+0x3388] ;  /* 0x0033880001587983 */ /* 0x002ee20000300800 */
[----:B------:R-:W3:Y:S02]  /*5c5f0*/  LDL.LU R87, [R1+0x3394] ;  /* 0x0033940001577983 */ /* 0x000ee40000300800 */
[----:B--2---:R-:W-:Y:S02]  /*5c600*/  IMAD.MOV.U32 R71, RZ, RZ, R86 ;  /* 0x000000ffff477224 */ /* 0x004fe400078e0056 */
[----:B------:R-:W-:Y:S01]  /*5c610*/  IMAD.MOV.U32 R70, RZ, RZ, R85 ;  /* 0x000000ffff467224 */ /* 0x000fe200078e0055 */
[----:B------:R-:W3:Y:S01]  /*5c620*/  LDL.LU R86, [R1+0x3488] ;  /* 0x0034880001567983 */ /* 0x000ee20000300800 */
[----:B------:R-:W3:Y:S02]  /*5c630*/  LDL.LU R85, [R1+0x3494] ;  /* 0x0034940001557983 */ /* 0x000ee40000300800 */
[--C-:B------:R-:W-:Y:S02]  /*5c640*/  IMAD.X R84, R84, 0x1, R0.reuse, P3 ;  /* 0x0000000154547824 */ /* 0x100fe400018e0600 */
[----:B------:R-:W-:Y:S01]  /*5c650*/  IMAD.X R77, R77, 0x1, R0, P4 ;  /* 0x000000014d4d7824 */ /* 0x000fe200020e0600 */
[----:B------:R1:W-:Y:S04]  /*5c660*/  LDGSTS.E [R3+0x400], [R70.64], P1 ;  /* 0x0040000046037fae */ /* 0x0003e80008921844 */
[----:B------:R-:W-:Y:S01]  /*5c670*/  STL [R1+0x34a4], R83 ;  /* 0x0034a45301007387 */ /* 0x000fe20000100800 */
[----:B------:R1:W-:Y:S02]  /*5c680*/  STL [R1+0x3498], R84 ;  /* 0x0034985401007387 */ /* 0x0003e40000100800 */
[----:B------:R-:W-:Y:S02]  /*5c690*/  STL [R1+0x349c], R76 ;  /* 0x00349c4c01007387 */ /* 0x000fe40000100800 */
[----:B------:R1:W-:Y:S02]  /*5c6a0*/  STL [R1+0x3490], R77 ;  /* 0x0034904d01007387 */ /* 0x0003e40000100800 */
[----:B-1----:R-:W-:-:S02]  /*5c6b0*/  IMAD.MOV.U32 R70, RZ, RZ, R83 ;  /* 0x000000ffff467224 */ /* 0x002fc400078e0053 */
[----:B------:R-:W-:Y:S02]  /*5c6c0*/  IMAD.MOV.U32 R71, RZ, RZ, R84 ;  /* 0x000000ffff477224 */ /* 0x000fe400078e0054 */
[----:B------:R-:W3:Y:S04]  /*5c6d0*/  LDL.LU R84, [R1+0x3380] ;  /* 0x0033800001547983 */ /* 0x000ee80000300800 */
[----:B------:R1:W-:Y:S01]  /*5c6e0*/  LDGSTS.E [R3+0x600], [R70.64], P1 ;  /* 0x0060000046037fae */ /* 0x0003e20008921844 */
[----:B------:R-:W3:Y:S02]  /*5c6f0*/  LDL.LU R83, [R1+0x338c] ;  /* 0x00338c0001537983 */ /* 0x000ee40000300800 */
[----:B-1----:R-:W-:Y:S02]  /*5c700*/  IMAD.MOV.U32 R71, RZ, RZ, R77 ;  /* 0x000000ffff477224 */ /* 0x002fe400078e004d */
[----:B------:R-:W-:Y:S01]  /*5c710*/  IMAD.MOV.U32 R70, RZ, RZ, R76 ;  /* 0x000000ffff467224 */ /* 0x000fe200078e004c */
[----:B------:R-:W3:Y:S01]  /*5c720*/  LDL.LU R77, [R1+0x3378] ;  /* 0x00337800014d7983 */ /* 0x000ee20000300800 */
[----:B------:R-:W3:Y:S01]  /*5c730*/  LDL.LU R76, [R1+0x3384] ;  /* 0x00338400014c7983 */ /* 0x000ee20000300800 */
[----:B------:R-:W-:-:S04]  /*5c740*/  ISETP.GT.AND P2, PT, R68, 0x4, PT ;  /* 0x000000044400780c */ /* 0x000fc80003f44270 */
[----:B------:R-:W-:-:S04]  /*5c750*/  SEL R69, RZ, 0x4, !P2 ;  /* 0x00000004ff457807 */ /* 0x000fc80005000000 */
[----:B------:R-:W-:-:S04]  /*5c760*/  SEL R69, R69, RZ, !P0 ;  /* 0x000000ff45457207 */ /* 0x000fc80004000000 */
[----:B------:R-:W-:Y:S11]  /*5c770*/  ISETP.NE.U32.AND P2, PT, R69, RZ, PT ;  /* 0x000000ff4500720c */ /* 0x000ff60003f45070 */
[----:B------:R-:W-:Y:S02]  /*5c780*/  @!UPT UIADD3 URZ, URZ, URZ, URZ ;  /* 0x0000003f3f3ff290 */ /* 0x000fe4000fffe03f */
[----:B------:R1:W-:Y:S01]  /*5c790*/  LDGSTS.E [R3+0x2000], [R70.64], P2 ;  /* 0x0200000046037fae */ /* 0x0003e20009121844 */
[-C--:B----4-:R-:W-:Y:S02]  /*5c7a0*/  IADD3 R81, P1, R81, R80.reuse, RZ ;  /* 0x0000005051517210 */ /* 0x090fe40007f3e0ff */
[----:B---3--:R-:W-:-:S03]  /*5c7b0*/  IADD3 R78, P3, R78, R80, RZ ;  /* 0x000000504e4e7210 */ /* 0x008fc60007f7e0ff */
[--C-:B------:R-:W-:Y:S02]  /*5c7c0*/  IMAD.X R82, R82, 0x1, R0.reuse, P1 ;  /* 0x0000000152527824 */ /* 0x100fe400008e0600 */
[----:B------:R-:W-:Y:S01]  /*5c7d0*/  IMAD.X R79, R79, 0x1, R0, P3 ;  /* 0x000000014f4f7824 */ /* 0x000fe200018e0600 */
[----:B------:R-:W-:Y:S01]  /*5c7e0*/  STL [R1+0x33a0], R81 ;  /* 0x0033a05101007387 */ /* 0x000fe20000100800 */
[----:B-1----:R-:W-:Y:S02]  /*5c7f0*/  IMAD.MOV.U32 R70, RZ, RZ, R81 ;  /* 0x000000ffff467224 */ /* 0x002fe400078e0051 */
[----:B------:R-:W-:Y:S02]  /*5c800*/  IMAD.MOV.U32 R71, RZ, RZ, R82 ;  /* 0x000000ffff477224 */ /* 0x000fe400078e0052 */
[----:B------:R1:W-:Y:S01]  /*5c810*/  STL [R1+0x3398], R82 ;  /* 0x0033985201007387 */ /* 0x0003e20000100800 */
[----:B------:R-:W-:Y:S01]  /*5c820*/  STL [R1+0x339c], R78 ;  /* 0x00339c4e01007387 */ /* 0x000fe20000100800 */
[----:B------:R3:W-:Y:S03]  /*5c830*/  STL [R1+0x3390], R79 ;  /* 0x0033904f01007387 */ /* 0x0007e60000100800 */
[----:B------:R4:W-:Y:S01]  /*5c840*/  LDGSTS.E [R3+0x2200], [R70.64], P2 ;  /* 0x0220000046037fae */ /* 0x0009e20009121844 */
[----:B------:R-:W-:-:S03]  /*5c850*/  ISETP.GT.AND P1, PT, R68, 0x8, PT ;  /* 0x000000084400780c */ /* 0x000fc60003f24270 */
[----:B-1----:R-:W2:Y:S01]  /*5c860*/  LDL.LU R82, [R1+0x3370] ;  /* 0x0033700001527983 */ /* 0x002ea20000300800 */
[----:B------:R-:W2:Y:S01]  /*5c870*/  LDL.LU R81, [R1+0x337c] ;  /* 0x00337c0001517983 */ /* 0x000ea20000300800 */
[----:B------:R-:W-:Y:S01]  /*5c880*/  SEL R69, RZ, 0x4, !P1 ;  /* 0x00000004ff457807 */ /* 0x000fe20004800000 */
[----:B----4-:R-:W-:Y:S02]  /*5c890*/  IMAD.MOV.U32 R71, RZ, RZ, R79 ;  /* 0x000000ffff477224 */ /* 0x010fe400078e004f */
[----:B------:R-:W-:Y:S01]  /*5c8a0*/  IMAD.MOV.U32 R70, RZ, RZ, R78 ;  /* 0x000000ffff467224 */ /* 0x000fe200078e004e */
[----:B---3--:R-:W3:Y:S01]  /*5c8b0*/  LDL.LU R79, [R1+0x3480] ;  /* 0x00348000014f7983 */ /* 0x008ee20000300800 */
[----:B------:R-:W4:Y:S01]  /*5c8c0*/  LDL.LU R78, [R1+0x348c] ;  /* 0x00348c00014e7983 */ /* 0x000f220000300800 */
[----:B------:R-:W-:Y:S02]  /*5c8d0*/  SEL R69, R69, RZ, !P0 ;  /* 0x000000ff45457207 */ /* 0x000fe40004000000 */
[----:B------:R1:W-:Y:S02]  /*5c8e0*/  LDGSTS.E [R3+0x2400], [R70.64], P2 ;  /* 0x0240000046037fae */ /* 0x0003e40009121844 */
[----:B------:R-:W-:-:S02]  /*5c8f0*/  ISETP.NE.U32.AND P1, PT, R69, RZ, PT ;  /* 0x000000ff4500720c */ /* 0x000fc40003f25070 */
[----:B------:R-:W-:-:S05]  /*5c900*/  IADD3 R87, P3, R87, R80, RZ ;  /* 0x0000005057577210 */ /* 0x000fca0007f7e0ff */
[----:B------:R-:W-:Y:S01]  /*5c910*/  IMAD.X R88, R88, 0x1, R0, P3 ;  /* 0x0000000158587824 */ /* 0x000fe200018e0600 */
[-C--:B------:R-:W-:Y:S01]  /*5c920*/  IADD3 R85, P4, R85, R80.reuse, RZ ;  /* 0x0000005055557210 */ /* 0x080fe20007f9e0ff */
[----:B-1----:R-:W-:Y:S02]  /*5c930*/  IMAD.MOV.U32 R70, RZ, RZ, R87 ;  /* 0x000000ffff467224 */ /* 0x002fe400078e0057 */
[----:B------:R-:W-:Y:S01]  /*5c940*/  IMAD.MOV.U32 R71, RZ, RZ, R88 ;  /* 0x000000ffff477224 */ /* 0x000fe200078e0058 */
[----:B------:R-:W-:Y:S01]  /*5c950*/  STL [R1+0x3394], R87 ;  /* 0x0033945701007387 */ /* 0x000fe20000100800 */
[----:B------:R-:W-:Y:S02]  /*5c960*/  IMAD.X R86, R86, 0x1, R0, P4 ;  /* 0x0000000156567824 */ /* 0x000fe400020e0600 */
[----:B------:R1:W-:Y:S01]  /*5c970*/  STL [R1+0x3388], R88 ;  /* 0x0033885801007387 */ /* 0x0003e20000100800 */
[----:B------:R-:W-:Y:S02]  /*5c980*/  STL [R1+0x3494], R85 ;  /* 0x0034945501007387 */ /* 0x000fe40000100800 */
[----:B------:R1:W-:Y:S02]  /*5c990*/  STL [R1+0x3488], R86 ;  /* 0x0034885601007387 */ /* 0x0003e40000100800 */
[----:B------:R1:W-:Y:S04]  /*5c9a0*/  LDGSTS.E [R3+0x2600], [R70.64], P2 ;  /* 0x0260000046037fae */ /* 0x0003e80009121844 */
[----:B-1----:R-:W3:Y:S01]  /*5c9b0*/  LDL.LU R88, [R1+0x3368] ;  /* 0x0033680001587983 */ /* 0x002ee20000300800 */
[----:B------:R-:W3:Y:S01]  /*5c9c0*/  LDL.LU R87, [R1+0x3374] ;  /* 0x0033740001577983 */ /* 0x000ee20000300800 */
[----:B------:R-:W-:Y:S01]  /*5c9d0*/  IADD3 R83, P2, R83, R80, RZ ;  /* 0x0000005053537210 */ /* 0x000fe20007f5e0ff */
[----:B------:R-:W-:-:S02]  /*5c9e0*/  IMAD.MOV.U32 R71, RZ, RZ, R86 ;  /* 0x000000ffff477224 */ /* 0x000fc400078e0056 */
[----:B------:R-:W-:Y:S01]  /*5c9f0*/  IMAD.MOV.U32 R70, RZ, RZ, R85 ;  /* 0x000000ffff467224 */ /* 0x000fe200078e0055 */
[----:B------:R-:W3:Y:S01]  /*5ca00*/  LDL.LU R86, [R1+0x3360] ;  /* 0x0033600001567983 */ /* 0x000ee20000300800 */
[----:B------:R-:W3:Y:S02]  /*5ca10*/  LDL.LU R85, [R1+0x336c] ;  /* 0x00336c0001557983 */ /* 0x000ee40000300800 */
[----:B------:R-:W-:Y:S01]  /*5ca20*/  IMAD.X R84, R84, 0x1, R0, P2 ;  /* 0x0000000154547824 */ /* 0x000fe200010e0600 */
[----:B------:R1:W-:Y:S01]  /*5ca30*/  LDGSTS.E [R3+0x4000], [R70.64], P1 ;  /* 0x0400000046037fae */ /* 0x0003e20008921844 */
[----:B------:R-:W-:-:S03]  /*5ca40*/  IADD3 R76, P3, R76, R80, RZ ;  /* 0x000000504c4c7210 */ /* 0x000fc60007f7e0ff */
[----:B------:R-:W-:Y:S01]  /*5ca50*/  STL [R1+0x338c], R83 ;  /* 0x00338c5301007387 */ /* 0x000fe20000100800 */
[----:B------:R1:W-:Y:S02]  /*5ca60*/  STL [R1+0x3380], R84 ;  /* 0x0033805401007387 */ /* 0x0003e40000100800 */
[----:B------:R-:W-:Y:S02]  /*5ca70*/  IMAD.X R77, R77, 0x1, R0, P3 ;  /* 0x000000014d4d7824 */ /* 0x000fe400018e0600 */
[----:B-1----:R-:W-:Y:S02]  /*5ca80*/  IMAD.MOV.U32 R70, RZ, RZ, R83 ;  /* 0x000000ffff467224 */ /* 0x002fe400078e0053 */
[----:B------:R-:W-:Y:S01]  /*5ca90*/  IMAD.MOV.U32 R71, RZ, RZ, R84 ;  /* 0x000000ffff477224 */ /* 0x000fe200078e0054 */
[----:B------:R-:W-:Y:S01]  /*5caa0*/  STL [R1+0x3384], R76 ;  /* 0x0033844c01007387 */ /* 0x000fe20000100800 */
[----:B------:R1:W-:Y:S03]  /*5cab0*/  STL [R1+0x3378], R77 ;  /* 0x0033784d01007387 */ /* 0x0003e60000100800 */
[----:B------:R1:W-:Y:S04]  /*5cac0*/  LDGSTS.E [R3+0x4200], [R70.64], P1 ;  /* 0x0420000046037fae */ /* 0x0003e80008921844 */
[----:B------:R-:W3:Y:S01]  /*5cad0*/  LDL.LU R84, [R1+0x3358] ;  /* 0x0033580001547983 */ /* 0x000ee20000300800 */
[----:B------:R-:W3:Y:S02]  /*5cae0*/  LDL.LU R83, [R1+0x3364] ;  /* 0x0033640001537983 */ /* 0x000ee40000300800 */
[----:B-1----:R-:W-:-:S02]  /*5caf0*/  IMAD.MOV.U32 R71, RZ, RZ, R77 ;  /* 0x000000ffff477224 */ /* 0x002fc400078e004d */
[----:B------:R-:W-:Y:S01]  /*5cb00*/  IMAD.MOV.U32 R70, RZ, RZ, R76 ;  /* 0x000000ffff467224 */ /* 0x000fe200078e004c */
[----:B------:R-:W3:Y:S01]  /*5cb10*/  LDL.LU R77, [R1+0x3478] ;  /* 0x00347800014d7983 */ /* 0x000ee20000300800 */
[----:B------:R-:W3:Y:S01]  /*5cb20*/  LDL.LU R76, [R1+0x3484] ;  /* 0x00348400014c7983 */ /* 0x000ee20000300800 */
[----:B------:R-:W-:Y:S02]  /*5cb30*/  ISETP.GT.AND P2, PT, R68, 0xc, PT ;  /* 0x0000000c4400780c */ /* 0x000fe40003f44270 */
[----:B------:R1:W-:Y:S02]  /*5cb40*/  LDGSTS.E [R3+0x4400], [R70.64], P1 ;  /* 0x0440000046037fae */ /* 0x0003e40008921844 */
[----:B------:R-:W-:-:S04]  /*5cb50*/  SEL R69, RZ, 0x4, !P2 ;  /* 0x00000004ff457807 */ /* 0x000fc80005000000 */
[----:B------:R-:W-:-:S04]  /*5cb60*/  SEL R69, R69, RZ, !P0 ;  /* 0x000000ff45457207 */ /* 0x000fc80004000000 */
[----:B------:R-:W-:Y:S02]  /*5cb70*/  ISETP.NE.U32.AND P2, PT, R69, RZ, PT ;  /* 0x000000ff4500720c */ /* 0x000fe40003f45070 */
[----:B--2---:R-:W-:-:S05]  /*5cb80*/  IADD3 R81, P3, R81, R80, RZ ;  /* 0x0000005051517210 */ /* 0x004fca0007f7e0ff */
[----:B------:R-:W-:Y:S01]  /*5cb90*/  IMAD.X R82, R82, 0x1, R0, P3 ;  /* 0x0000000152527824 */ /* 0x000fe200018e0600 */
[----:B----4-:R-:W-:Y:S01]  /*5cba0*/  IADD3 R78, P4, R78, R80, RZ ;  /* 0x000000504e4e7210 */ /* 0x010fe20007f9e0ff */
[----:B-1----:R-:W-:Y:S02]  /*5cbb0*/  IMAD.MOV.U32 R70, RZ, RZ, R81 ;  /* 0x000000ffff467224 */ /* 0x002fe400078e0051 */
[----:B------:R-:W-:Y:S01]  /*5cbc0*/  IMAD.MOV.U32 R71, RZ, RZ, R82 ;  /* 0x000000ffff477224 */ /* 0x000fe200078e0052 */
[----:B------:R-:W-:Y:S01]  /*5cbd0*/  STL [R1+0x337c], R81 ;  /* 0x00337c5101007387 */ /* 0x000fe20000100800 */
[----:B---3--:R-:W-:-:S03]  /*5cbe0*/  IMAD.X R79, R79, 0x1, R0, P4 ;  /* 0x000000014f4f7824 */ /* 0x008fc600020e0600 */
[----:B------:R1:W-:Y:S04]  /*5cbf0*/  STL [R1+0x3370], R82 ;  /* 0x0033705201007387 */ /* 0x0003e80000100800 */
[----:B------:R-:W-:Y:S01]  /*5cc00*/  STL [R1+0x348c], R78 ;  /* 0x00348c4e01007387 */ /* 0x000fe20000100800 */
[----:B------:R2:W-:Y:S03]  /*5cc10*/  STL [R1+0x3480], R79 ;  /* 0x0034804f01007387 */ /* 0x0005e60000100800 */
[----:B------:R3:W-:Y:S04]  /*5cc20*/  LDGSTS.E [R3+0x4600], [R70.64], P1 ;  /* 0x0460000046037fae */ /* 0x0007e80008921844 */
[----:B-1----:R-:W4:Y:S01]  /*5cc30*/  LDL.LU R82, [R1+0x3350] ;  /* 0x0033500001527983 */ /* 0x002f220000300800 */
[----:B------:R-:W4:Y:S02]  /*5cc40*/  LDL.LU R81, [R1+0x335c] ;  /* 0x00335c0001517983 */ /* 0x000f240000300800 */
[----:B---3--:R-:W-:-:S02]  /*5cc50*/  IMAD.MOV.U32 R71, RZ, RZ, R79 ;  /* 0x000000ffff477224 */ /* 0x008fc400078e004f */
[----:B------:R-:W-:Y:S01]  /*5cc60*/  IMAD.MOV.U32 R70, RZ, RZ, R78 ;  /* 0x000000ffff467224 */ /* 0x000fe200078e004e */
[----:B--2---:R-:W2:Y:S01]  /*5cc70*/  LDL.LU R79, [R1+0x3348] ;  /* 0x00334800014f7983 */ /* 0x004ea20000300800 */
[----:B------:R-:W3:Y:S03]  /*5cc80*/  LDL.LU R78, [R1+0x3354] ;  /* 0x00335400014e7983 */ /* 0x000ee60000300800 */
[----:B------:R1:W-:Y:S01]  /*5cc90*/  LDGSTS.E [R3+0x6000], [R70.64], P2 ;  /* 0x0600000046037fae */ /* 0x0003e20009121844 */
[-C--:B------:R-:W-:Y:S02]  /*5cca0*/  IADD3 R87, P1, R87, R80.reuse, RZ ;  /* 0x0000005057577210 */ /* 0x080fe40007f3e0ff */
[----:B------:R-:W-:-:S03]  /*5ccb0*/  IADD3 R85, P3, R85, R80, RZ ;  /* 0x0000005055557210 */ /* 0x000fc60007f7e0ff */
[--C-:B------:R-:W-:Y:S01]  /*5ccc0*/  IMAD.X R88, R88, 0x1, R0.reuse, P1 ;  /* 0x0000000158587824 */ /* 0x100fe200008e0600 */
[----:B------:R-:W-:Y:S01]  /*5ccd0*/  STL [R1+0x3374], R87 ;  /* 0x0033745701007387 */ /* 0x000fe20000100800 */
[----:B------:R-:W-:-:S03]  /*5cce0*/  IMAD.X R86, R86, 0x1, R0, P3 ;  /* 0x0000000156567824 */ /* 0x000fc600018e0600 */
[----:B------:R1:W-:Y:S01]  /*5ccf0*/  STL [R1+0x3368], R88 ;  /* 0x0033685801007387 */ /* 0x0003e20000100800 */
[----:B------:R-:W-:Y:S02]  /*5cd00*/  STL [R1+0x336c], R85 ;  /* 0x00336c5501007387 */ /* 0x000fe40000100800 */
[----:B-1----:R-:W-:Y:S02]  /*5cd10*/  IMAD.MOV.U32 R71, RZ, RZ, R88 ;  /* 0x000000ffff477224 */ /* 0x002fe400078e0058 */
[----:B------:R-:W-:Y:S01]  /*5cd20*/  IMAD.MOV.U32 R70, RZ, RZ, R87 ;  /* 0x000000ffff467224 */ /* 0x000fe200078e0057 */
[----:B------:R1:W-:Y:S04]  /*5cd30*/  STL [R1+0x3360], R86 ;  /* 0x0033605601007387 */ /* 0x0003e80000100800 */
[----:B------:R1:W-:Y:S04]  /*5cd40*/  LDGSTS.E [R3+0x6200], [R70.64], P2 ;  /* 0x0620000046037fae */ /* 0x0003e80009121844 */
[----:B------:R-:W2:Y:S01]  /*5cd50*/  LDL.LU R88, [R1+0x3340] ;  /* 0x0033400001587983 */ /* 0x000ea20000300800 */
[----:B------:R-:W2:Y:S01]  /*5cd60*/  LDL.LU R87, [R1+0x334c] ;  /* 0x00334c0001577983 */ /* 0x000ea20000300800 */
[----:B------:R-:W-:Y:S01]  /*5cd70*/  IADD3 R83, P3, R83, R80, RZ ;  /* 0x0000005053537210 */ /* 0x000fe20007f7e0ff */
[----:B-1----:R-:W-:-:S02]  /*5cd80*/  IMAD.MOV.U32 R70, RZ, RZ, R85 ;  /* 0x000000ffff467224 */ /* 0x002fc400078e0055 */
[----:B------:R-:W-:Y:S02]  /*5cd90*/  IMAD.MOV.U32 R71, RZ, RZ, R86 ;  /* 0x000000ffff477224 */ /* 0x000fe400078e0056 */
[--C-:B------:R-:W-:Y:S01]  /*5cda0*/  IMAD.X R84, R84, 0x1, R0.reuse, P3 ;  /* 0x0000000154547824 */ /* 0x100fe200018e0600 */
[----:B------:R-:W2:Y:S01]  /*5cdb0*/  LDL.LU R86, [R1+0x3470] ;  /* 0x0034700001567983 */ /* 0x000ea20000300800 */
[----:B------:R-:W2:Y:S01]  /*5cdc0*/  LDL.LU R85, [R1+0x347c] ;  /* 0x00347c0001557983 */ /* 0x000ea20000300800 */
[----:B------:R-:W-:Y:S02]  /*5cdd0*/  IADD3 R76, P4, R76, R80, RZ ;  /* 0x000000504c4c7210 */ /* 0x000fe40007f9e0ff */
[----:B------:R-:W-:Y:S04]  /*5cde0*/  STL [R1+0x3364], R83 ;  /* 0x0033645301007387 */ /* 0x000fe80000100800 */
[----:B------:R1:W-:Y:S01]  /*5cdf0*/  LDGSTS.E [R3+0x6400], [R70.64], P2 ;  /* 0x0640000046037fae */ /* 0x0003e20009121844 */
[----:B------:R-:W-:-:S03]  /*5ce00*/  IMAD.X R77, R77, 0x1, R0, P4 ;  /* 0x000000014d4d7824 */ /* 0x000fc600020e0600 */
[----:B------:R1:W-:Y:S01]  /*5ce10*/  STL [R1+0x3358], R84 ;  /* 0x0033585401007387 */ /* 0x0003e20000100800 */
[----:B------:R-:W-:Y:S03]  /*5ce20*/  STL [R1+0x3484], R76 ;  /* 0x0034844c01007387 */ /* 0x000fe60000100800 */
[----:B------:R1:W-:Y:S02]  /*5ce30*/  STL [R1+0x3478], R77 ;  /* 0x0034784d01007387 */ /* 0x0003e40000100800 */
[----:B-1----:R-:W-:Y:S02]  /*5ce40*/  IMAD.MOV.U32 R70, RZ, RZ, R83 ;  /* 0x000000ffff467224 */ /* 0x002fe400078e0053 */
[----:B------:R-:W-:Y:S02]  /*5ce50*/  IMAD.MOV.U32 R71, RZ, RZ, R84 ;  /* 0x000000ffff477224 */ /* 0x000fe400078e0054 */
[----:B------:R-:W2:Y:S01]  /*5ce60*/  LDL.LU R84, [R1+0x3338] ;  /* 0x0033380001547983 */ /* 0x000ea20000300800 */
[----:B------:R-:W2:Y:S03]  /*5ce70*/  LDL.LU R83, [R1+0x3344] ;  /* 0x0033440001537983 */ /* 0x000ea60000300800 */
[----:B------:R1:W-:Y:S02]  /*5ce80*/  LDGSTS.E [R3+0x6600], [R70.64], P2 ;  /* 0x0660000046037fae */ /* 0x0003e40009121844 */
[----:B-1----:R-:W-:-:S02]  /*5ce90*/  IMAD.MOV.U32 R71, RZ, RZ, R77 ;  /* 0x000000ffff477224 */ /* 0x002fc400078e004d */
[----:B------:R-:W-:Y:S01]  /*5cea0*/  IMAD.MOV.U32 R70, RZ, RZ, R76 ;  /* 0x000000ffff467224 */ /* 0x000fe200078e004c */
[----:B------:R-:W2:Y:S01]  /*5ceb0*/  LDL.LU R77, [R1+0x3330] ;  /* 0x00333000014d7983 */ /* 0x000ea20000300800 */
[----:B------:R-:W2:Y:S01]  /*5cec0*/  LDL.LU R76, [R1+0x333c] ;  /* 0x00333c00014c7983 */ /* 0x000ea20000300800 */
        /* <DEDUP_REMOVED lines=8> */
[--C-:B------:R-:W-:Y:S01]  /*5cf50*/  IMAD.X R82, R82, 0x1, R0.reuse, P2 ;  /* 0x0000000152527824 */ /* 0x100fe200010e0600 */
[----:B------:R-:W-:Y:S01]  /*5cf60*/  STL [R1+0x335c], R81 ;  /* 0x00335c5101007387 */ /* 0x000fe20000100800 */
[----:B-1----:R-:W-:Y:S02]  /*5cf70*/  IMAD.MOV.U32 R70, RZ, RZ, R81 ;  /* 0x000000ffff467224 */ /* 0x002fe400078e0051 */
[----:B--2---:R-:W-:Y:S02]  /*5cf80*/  IMAD.X R79, R79, 0x1, R0, P3 ;  /* 0x000000014f4f7824 */ /* 0x004fe400018e0600 */
[----:B------:R-:W-:Y:S01]  /*5cf90*/  IMAD.MOV.U32 R71, RZ, RZ, R82 ;  /* 0x000000ffff477224 */ /* 0x000fe200078e0052 */
[----:B------:R1:W-:Y:S01]  /*5cfa0*/  STL [R1+0x3350], R82 ;  /* 0x0033505201007387 */ /* 0x0003e20000100800 */
[----:B------:R-:W-:Y:S02]  /*5cfb0*/  STL [R1+0x3354], R78 ;  /* 0x0033544e01007387 */ /* 0x000fe40000100800 */
[----:B------:R2:W-:Y:S01]  /*5cfc0*/  STL [R1+0x3348], R79 ;  /* 0x0033484f01007387 */ /* 0x0005e20000100800 */
[----:B------:R-:W-:Y:S01]  /*5cfd0*/  ISETP.GT.AND P2, PT, R68, 0x14, PT ;  /* 0x000000144400780c */ /* 0x000fe20003f44270 */
[----:B------:R3:W-:Y:S04]  /*5cfe0*/  LDGSTS.E [R3+0x8200], [R70.64], P1 ;  /* 0x0820000046037fae */ /* 0x0007e80008921844 */
[----:B-1----:R-:W4:Y:S01]  /*5cff0*/  LDL.LU R82, [R1+0x3328] ;  /* 0x0033280001527983 */ /* 0x002f220000300800 */
[----:B------:R-:W4:Y:S01]  /*5d000*/  LDL.LU R81, [R1+0x3334] ;  /* 0x0033340001517983 */ /* 0x000f220000300800 */
[----:B------:R-:W-:Y:S01]  /*5d010*/  SEL R69, RZ, 0x4, !P2 ;  /* 0x00000004ff457807 */ /* 0x000fe20005000000 */
[----:B---3--:R-:W-:-:S02]  /*5d020*/  IMAD.MOV.U32 R71, RZ, RZ, R79 ;  /* 0x000000ffff477224 */ /* 0x008fc400078e004f */
[----:B------:R-:W-:Y:S01]  /*5d030*/  IMAD.MOV.U32 R70, RZ, RZ, R78 ;  /* 0x000000ffff467224 */ /* 0x000fe200078e004e */
[----:B--2---:R-:W2:Y:S01]  /*5d040*/  LDL.LU R79, [R1+0x3468] ;  /* 0x00346800014f7983 */ /* 0x004ea20000300800 */
[----:B------:R-:W3:Y:S01]  /*5d050*/  LDL.LU R78, [R1+0x3474] ;  /* 0x00347400014e7983 */ /* 0x000ee20000300800 */
[----:B------:R-:W-:Y:S02]  /*5d060*/  SEL R69, R69, RZ, !P0 ;  /* 0x000000ff45457207 */ /* 0x000fe40004000000 */
[----:B------:R1:W-:Y:S02]  /*5d070*/  LDGSTS.E [R3+0x8400], [R70.64], P1 ;  /* 0x0840000046037fae */ /* 0x0003e40008921844 */
[----:B------:R-:W-:Y:S02]  /*5d080*/  ISETP.NE.U32.AND P2, PT, R69, RZ, PT ;  /* 0x000000ff4500720c */ /* 0x000fe40003f45070 */
[----:B------:R-:W-:-:S05]  /*5d090*/  IADD3 R87, P3, R87, R80, RZ ;  /* 0x0000005057577210 */ /* 0x000fca0007f7e0ff */
[----:B------:R-:W-:Y:S02]  /*5d0a0*/  IMAD.X R88, R88, 0x1, R0, P3 ;  /* 0x0000000158587824 */ /* 0x000fe400018e0600 */
[----:B-1----:R-:W-:Y:S02]  /*5d0b0*/  IMAD.MOV.U32 R70, RZ, RZ, R87 ;  /* 0x000000ffff467224 */ /* 0x002fe400078e0057 */
[----:B------:R-:W-:Y:S01]  /*5d0c0*/  IMAD.MOV.U32 R71, RZ, RZ, R88 ;  /* 0x000000ffff477224 */ /* 0x000fe200078e0058 */
[----:B------:R-:W-:-:S04]  /*5d0d0*/  IADD3 R85, P4, R85, R80, RZ ;  /* 0x0000005055557210 */ /* 0x000fc80007f9e0ff */
[----:B------:R1:W-:Y:S04]  /*5d0e0*/  LDGSTS.E [R3+0x8600], [R70.64], P1 ;  /* 0x0860000046037fae */ /* 0x0003e80008921844 */
[----:B------:R-:W-:Y:S01]  /*5d0f0*/  STL [R1+0x334c], R87 ;  /* 0x00334c5701007387 */ /* 0x000fe20000100800 */
[----:B------:R-:W-:-:S03]  /*5d100*/  IMAD.X R86, R86, 0x1, R0, P4 ;  /* 0x0000000156567824 */ /* 0x000fc600020e0600 */
[----:B------:R1:W-:Y:S01]  /*5d110*/  STL [R1+0x3340], R88 ;  /* 0x0033405801007387 */ /* 0x0003e20000100800 */
[----:B------:R-:W-:Y:S03]  /*5d120*/  STL [R1+0x347c], R85 ;  /* 0x00347c5501007387 */ /* 0x000fe60000100800 */
[----:B------:R-:W-:Y:S01]  /*5d130*/  STL [R1+0x3470], R86 ;  /* 0x0034705601007387 */ /* 0x000fe20000100800 */
[----:B------:R-:W2:Y:S02]  /*5d140*/  LDL.LU R90, [R1+0x3320] ;  /* 0x00332000015a7983 */ /* 0x000ea40000300800 */
[----:B------:R-:W2:Y:S02]  /*5d150*/  LDL.LU R89, [R1+0x332c] ;  /* 0x00332c0001597983 */ /* 0x000ea40000300800 */
[----:B-1----:R-:W-:Y:S02]  /*5d160*/  IMAD.MOV.U32 R70, RZ, RZ, R85 ;  /* 0x000000ffff467224 */ /* 0x002fe400078e0055 */
[----:B------:R-:W-:Y:S01]  /*5d170*/  IMAD.MOV.U32 R71, RZ, RZ, R86 ;  /* 0x000000ffff477224 */ /* 0x000fe200078e0056 */
[----:B------:R-:W2:Y:S04]  /*5d180*/  LDL.LU R88, [R1+0x3318] ;  /* 0x0033180001587983 */ /* 0x000ea80000300800 */
[----:B------:R1:W-:Y:S01]  /*5d190*/  LDGSTS.E [R3+0xa000], [R70.64], P2 ;  /* 0x0a00000046037fae */ /* 0x0003e20009121844 */
[----:B------:R-:W2:Y:S01]  /*5d1a0*/  LDL.LU R87, [R1+0x3324] ;  /* 0x0033240001577983 */ /* 0x000ea20000300800 */
[----:B------:R-:W-:-:S05]  /*5d1b0*/  IADD3 R83, P1, R83, R80, RZ ;  /* 0x0000005053537210 */ /* 0x000fca0007f3e0ff */
[----:B------:R-:W-:Y:S02]  /*5d1c0*/  IMAD.X R84, R84, 0x1, R0, P1 ;  /* 0x0000000154547824 */ /* 0x000fe400008e0600 */
[----:B-1----:R-:W-:Y:S02]  /*5d1d0*/  IMAD.MOV.U32 R70, RZ, RZ, R83 ;  /* 0x000000ffff467224 */ /* 0x002fe400078e0053 */
[----:B------:R-:W-:Y:S01]  /*5d1e0*/  IMAD.MOV.U32 R71, RZ, RZ, R84 ;  /* 0x000000ffff477224 */ /* 0x000fe200078e0054 */
[----:B------:R-:W-:Y:S01]  /*5d1f0*/  IADD3 R76, P3, R76, R80, RZ ;  /* 0x000000504c4c7210 */ /* 0x000fe20007f7e0ff */
[----:B------:R-:W-:Y:S01]  /*5d200*/  STL [R1+0x3344], R83 ;  /* 0x0033445301007387 */ /* 0x000fe20000100800 */
[----:B------:R-:W-:Y:S03]  /*5d210*/  STL [R1+0x3338], R84 ;  /* 0x0033385401007387 */ /* 0x000fe60000100800 */
[----:B------:R1:W-:Y:S01]  /*5d220*/  LDGSTS.E [R3+0xa200], [R70.64], P2 ;  /* 0x0a20000046037fae */ /* 0x0003e20009121844 */
[----:B------:R-:W-:-:S03]  /*5d230*/  IMAD.X R77, R77, 0x1, R0, P3 ;  /* 0x000000014d4d7824 */ /* 0x000fc600018e0600 */
[----:B------:R-:W-:Y:S04]  /*5d240*/  STL [R1+0x333c], R76 ;  /* 0x00333c4c01007387 */ /* 0x000fe80000100800 */
[----:B------:R1:W-:Y:S02]  /*5d250*/  STL [R1+0x3330], R77 ;  /* 0x0033304d01007387 */ /* 0x0003e40000100800 */
[----:B-1----:R-:W-:Y:S02]  /*5d260*/  IMAD.MOV.U32 R71, RZ, RZ, R77 ;  /* 0x000000ffff477224 */ /* 0x002fe400078e004d */
[----:B------:R-:W-:Y:S01]  /*5d270*/  IMAD.MOV.U32 R70, RZ, RZ, R76 ;  /* 0x000000ffff467224 */ /* 0x000fe200078e004c */
[----:B------:R-:W2:Y:S01]  /*5d280*/  LDL.LU R77, [R1+0x3310] ;  /* 0x00331000014d7983 */ /* 0x000ea20000300800 */
[----:B------:R-:W2:Y:S02]  /*5d290*/  LDL.LU R76, [R1+0x331c] ;  /* 0x00331c00014c7983 */ /* 0x000ea40000300800 */
[----:B------:R-:W2:Y:S02]  /*5d2a0*/  LDL.LU R86, [R1+0x3464] ;  /* 0x0034640001567983 */ /* 0x000ea40000300800 */
[----:B------:R-:W2:Y:S01]  /*5d2b0*/  LDL.LU R85, [R1+0x346c] ;  /* 0x00346c0001557983 */ /* 0x000ea20000300800 */
[----:B------:R-:W2:Y:S01]  /*5d2c0*/  LDL.LU R84, [R1+0x3308] ;  /* 0x0033080001547983 */ /* 0x000ea20000300800 */
[----:B------:R-:W2:Y:S01]  /*5d2d0*/  LDL.LU R83, [R1+0x3314] ;  /* 0x0033140001537983 */ /* 0x000ea20000300800 */
[----:B------:R-:W-:-:S02]  /*5d2e0*/  ISETP.GT.AND P1, PT, R68, 0x18, PT ;  /* 0x000000184400780c */ /* 0x000fc40003f24270 */
[----:B------:R1:W-:Y:S02]  /*5d2f0*/  LDGSTS.E [R3+0xa400], [R70.64], P2 ;  /* 0x0a40000046037fae */ /* 0x0003e40009121844 */
[----:B------:R-:W-:-:S04]  /*5d300*/  SEL R69, RZ, 0x4, !P1 ;  /* 0x00000004ff457807 */ /* 0x000fc80004800000 */
[----:B------:R-:W-:-:S04]  /*5d310*/  SEL R69, R69, RZ, !P0 ;  /* 0x000000ff45457207 */ /* 0x000fc80004000000 */
[----:B------:R-:W-:Y:S02]  /*5d320*/  ISETP.NE.U32.AND P1, PT, R69, RZ, PT ;  /* 0x000000ff4500720c */ /* 0x000fe40003f25070 */
[----:B----4-:R-:W-:-:S05]  /*5d330*/  IADD3 R81, P3, R81, R80, RZ ;  /* 0x0000005051517210 */ /* 0x010fca0007f7e0ff */
[----:B------:R-:W-:Y:S01]  /*5d340*/  IMAD.X R82, R82, 0x1, R0, P3 ;  /* 0x0000000152527824 */ /* 0x000fe200018e0600 */
[----:B---3--:R-:W-:Y:S01]  /*5d350*/  IADD3 R78, P4, R78, R80, RZ ;  /* 0x000000504e4e7210 */ /* 0x008fe20007f9e0ff */
[----:B-1----:R-:W-:Y:S02]  /*5d360*/  IMAD.MOV.U32 R70, RZ, RZ, R81 ;  /* 0x000000ffff467224 */ /* 0x002fe400078e0051 */
[----:B------:R-:W-:Y:S01]  /*5d370*/  IMAD.MOV.U32 R71, RZ, RZ, R82 ;  /* 0x000000ffff477224 */ /* 0x000fe200078e0052 */
[----:B------:R-:W-:Y:S01]  /*5d380*/  STL [R1+0x3334], R81 ;  /* 0x0033345101007387 */ /* 0x000fe20000100800 */
[----:B--2---:R-:W-:-:S03]  /*5d390*/  IMAD.X R79, R79, 0x1, R0, P4 ;  /* 0x000000014f4f7824 */ /* 0x004fc600020e0600 */
        /* <DEDUP_REMOVED lines=8> */
[----:B--2---:R-:W3:Y:S01]  /*5d420*/  LDL.LU R79, [R1+0x32fc] ;  /* 0x0032fc00014f7983 */ /* 0x004ee20000300800 */
[----:B------:R-:W3:Y:S03]  /*5d430*/  LDL.LU R78, [R1+0x3304] ;  /* 0x00330400014e7983 */ /* 0x000ee60000300800 */
[----:B------:R1:W-:Y:S01]  /*5d440*/  LDGSTS.E [R3+0xc000], [R70.64], P1 ;  /* 0x0c00000046037fae */ /* 0x0003e20008921844 */
[----:B------:R-:W-:-:S05]  /*5d450*/  IADD3 R89, P2, R89, R80, RZ ;  /* 0x0000005059597210 */ /* 0x000fca0007f5e0ff */
[----:B------:R-:W-:Y:S01]  /*5d460*/  IMAD.X R90, R90, 0x1, R0, P2 ;  /* 0x000000015a5a7824 */ /* 0x000fe200010e0600 */
[----:B------:R-:W-:Y:S01]  /*5d470*/  IADD3 R87, P3, R87, R80, RZ ;  /* 0x0000005057577210 */ /* 0x000fe20007f7e0ff */
[----:B-1----:R-:W-:Y:S02]  /*5d480*/  IMAD.MOV.U32 R70, RZ, RZ, R89 ;  /* 0x000000ffff467224 */ /* 0x002fe400078e0059 */
[----:B------:R-:W-:Y:S02]  /*5d490*/  IMAD.MOV.U32 R71, RZ, RZ, R90 ;  /* 0x000000ffff477224 */ /* 0x000fe400078e005a */
[----:B------:R-:W-:Y:S01]  /*5d4a0*/  IMAD.X R88, R88, 0x1, R0, P3 ;  /* 0x0000000158587824 */ /* 0x000fe200018e0600 */
[----:B------:R-:W-:Y:S04]  /*5d4b0*/  STL [R1+0x332c], R89 ;  /* 0x00332c5901007387 */ /* 0x000fe80000100800 */
[----:B------:R1:W-:Y:S01]  /*5d4c0*/  LDGSTS.E [R3+0xc200], [R70.64], P1 ;  /* 0x0c20000046037fae */ /* 0x0003e20008921844 */
[----:B------:R-:W-:Y:S02]  /*5d4d0*/  STL [R1+0x3320], R90 ;  /* 0x0033205a01007387 */ /* 0x000fe40000100800 */
[----:B------:R-:W-:Y:S02]  /*5d4e0*/  STL [R1+0x3324], R87 ;  /* 0x0033245701007387 */ /* 0x000fe40000100800 */
[----:B------:R-:W-:Y:S02]  /*5d4f0*/  STL [R1+0x3318], R88 ;  /* 0x0033185801007387 */ /* 0x000fe40000100800 */
[----:B-1----:R-:W-:-:S02]  /*5d500*/  IMAD.MOV.U32 R70, RZ, RZ, R87 ;  /* 0x000000ffff467224 */ /* 0x002fc400078e0057 */
[----:B------:R-:W-:-:S05]  /*5d510*/  IMAD.MOV.U32 R71, RZ, RZ, R88 ;  /* 0x000000ffff477224 */ /* 0x000fca00078e0058 */
[----:B------:R1:W-:Y:S01]  /*5d520*/  LDGSTS.E [R3+0xc400], [R70.64], P1 ;  /* 0x0c40000046037fae */ /* 0x0003e20008921844 */
[----:B------:R-:W-:-:S05]  /*5d530*/  IADD3 R76, P3, R76, R80, RZ ;  /* 0x000000504c4c7210 */ /* 0x000fca0007f7e0ff */
[----:B------:R-:W-:Y:S01]  /*5d540*/  IMAD.X R77, R77, 0x1, R0, P3 ;  /* 0x000000014d4d7824 */ /* 0x000fe200018e0600 */
[----:B------:R-:W-:Y:S01]  /*5d550*/  STL [R1+0x331c], R76 ;  /* 0x00331c4c01007387 */ /* 0x000fe20000100800 */
[----:B-1----:R-:W-:Y:S02]  /*5d560*/  IMAD.MOV.U32 R70, RZ, RZ, R76 ;  /* 0x000000ffff467224 */ /* 0x002fe400078e004c */
[----:B------:R-:W-:Y:S01]  /*5d570*/  IMAD.MOV.U32 R71, RZ, RZ, R77 ;  /* 0x000000ffff477224 */ /* 0x000fe200078e004d */
[----:B------:R1:W-:Y:S01]  /*5d580*/  STL [R1+0x3310], R77 ;  /* 0x0033104d01007387 */ /* 0x0003e20000100800 */
[----:B------:R-:W-:-:S03]  /*5d590*/  ISETP.GT.AND P2, PT, R68, 0x1c, PT ;  /* 0x0000001c4400780c */ /* 0x000fc60003f44270 */
[----:B------:R1:W-:Y:S04]  /*5d5a0*/  LDGSTS.E [R3+0xc600], [R70.64], P1 ;  /* 0x0c60000046037fae */ /* 0x0003e80008921844 */
[----:B-1----:R-:W4:Y:S01]  /*5d5b0*/  LDL.LU R77, [R1+0x3458] ;  /* 0x00345800014d7983 */ /* 0x002f220000300800 */
[----:B------:R-:W4:Y:S01]  /*5d5c0*/  LDL.LU R76, [R1+0x3460] ;  /* 0x00346000014c7983 */ /* 0x000f220000300800 */
[----:B------:R-:W-:Y:S02]  /*5d5d0*/  SEL R69, RZ, 0x4, !P2 ;  /* 0x00000004ff457807 */ /* 0x000fe40005000000 */
[-C--:B------:R-:W-:Y:S02]  /*5d5e0*/  IADD3 R85, P1, R85, R80.reuse, RZ ;  /* 0x0000005055557210 */ /* 0x080fe40007f3e0ff */
[----:B------:R-:W-:-:S02]  /*5d5f0*/  IADD3 R83, P3, R83, R80, RZ ;  /* 0x0000005053537210 */ /* 0x000fc40007f7e0ff */
[----:B------:R-:W-:Y:S01]  /*5d600*/  SEL R69, R69, RZ, !P0 ;  /* 0x000000ff45457207 */ /* 0x000fe20004000000 */
[--C-:B------:R-:W-:Y:S02]  /*5d610*/  IMAD.X R86, R86, 0x1, R0.reuse, P1 ;  /* 0x0000000156567824 */ /* 0x100fe400008e0600 */
[----:B------:R-:W-:Y:S01]  /*5d620*/  IMAD.X R84, R84, 0x1, R0, P3 ;  /* 0x0000000154547824 */ /* 0x000fe200018e0600 */
[----:B------:R-:W-:Y:S01]  /*5d630*/  ISETP.NE.U32.AND P2, PT, R69, RZ, PT ;  /* 0x000000ff4500720c */ /* 0x000fe20003f45070 */
[----:B------:R-:W-:Y:S01]  /*5d640*/  STL [R1+0x346c], R85 ;  /* 0x00346c5501007387 */ /* 0x000fe20000100800 */
[----:B------:R1:W-:Y:S02]  /*5d650*/  STL [R1+0x3464], R86 ;  /* 0x0034645601007387 */ /* 0x0003e40000100800 */
[----:B------:R-:W-:Y:S02]  /*5d660*/  IMAD.MOV.U32 R71, RZ, RZ, R86 ;  /* 0x000000ffff477224 */ /* 0x000fe400078e0056 */
[----:B------:R-:W-:Y:S02]  /*5d670*/  STL [R1+0x3314], R83 ;  /* 0x0033145301007387 */ /* 0x000fe40000100800 */
[----:B------:R-:W-:Y:S01]  /*5d680*/  IMAD.MOV.U32 R70, RZ, RZ, R85 ;  /* 0x000000ffff467224 */ /* 0x000fe200078e0055 */
[----:B------:R-:W1:Y:S04]  /*5d690*/  S2R R212, SR_TID.X ;  /* 0x0000000000d47919 */ /* 0x000e680000002100 */
[----:B-1----:R-:W4:Y:S01]  /*5d6a0*/  LDL.LU R86, [R1+0x32f8] ;  /* 0x0032f80001567983 */ /* 0x002f220000300800 */
[----:B------:R1:W-:Y:S02]  /*5d6b0*/  STL [R1+0x3308], R84 ;  /* 0x0033085401007387 */ /* 0x0003e40000100800 */
[----:B------:R-:W4:Y:S02]  /*5d6c0*/  LDL.LU R69, [R1+0x32f4] ;  /* 0x0032f40001457983 */ /* 0x000f240000300800 */
[----:B------:R-:W4:Y:S01]  /*5d6d0*/  LDL.LU R87, [R1+0x32f0] ;  /* 0x0032f00001577983 */ /* 0x000f220000300800 */
[----:B------:R-:W4:Y:S04]  /*5d6e0*/  LDL.LU R85, [R1+0x32e8] ;  /* 0x0032e80001557983 */ /* 0x000f280000300800 */
[----:B------:R1:W-:Y:S02]  /*5d6f0*/  LDGSTS.E [R3+0xe000], [R70.64], P2 ;  /* 0x0e00000046037fae */ /* 0x0003e40009121844 */
[----:B-1----:R-:W-:-:S02]  /*5d700*/  IMAD.MOV.U32 R70, RZ, RZ, R83 ;  /* 0x000000ffff467224 */ /* 0x002fc400078e0053 */
[----:B------:R-:W-:-:S05]  /*5d710*/  IMAD.MOV.U32 R71, RZ, RZ, R84 ;  /* 0x000000ffff477224 */ /* 0x000fca00078e0054 */
[----:B------:R1:W-:Y:S01]  /*5d720*/  LDGSTS.E [R3+0xe200], [R70.64], P2 ;  /* 0x0e20000046037fae */ /* 0x0003e20009121844 */
[----:B------:R-:W-:-:S05]  /*5d730*/  LOP3.LUT R212, R212, 0x7f, RZ, 0xc0, !PT ;  /* 0x0000007fd4d47812 */ /* 0x000fca00078ec0ff */
[----:B------:R-:W-:Y:S01]  /*5d740*/  IMAD.SHL.U32 R212, R212, 0x4, RZ ;  /* 0x00000004d4d47824 */ /* 0x000fe200078e00ff */
[-C--:B----4-:R-:W-:Y:S02]  /*5d750*/  IADD3 R81, P1, R81, R80.reuse, RZ ;  /* 0x0000005051517210 */ /* 0x090fe40007f3e0ff */
[----:B---3--:R-:W-:-:S03]  /*5d760*/  IADD3 R78, P3, R78, R80, RZ ;  /* 0x000000504e4e7210 */ /* 0x008fc60007f7e0ff */
[--C-:B------:R-:W-:Y:S01]  /*5d770*/  IMAD.X R82, R82, 0x1, R0.reuse, P1 ;  /* 0x0000000152527824 */ /* 0x100fe200008e0600 */
[----:B------:R-:W-:Y:S01]  /*5d780*/  STL [R1+0x330c], R81 ;  /* 0x00330c5101007387 */ /* 0x000fe20000100800 */
[----:B------:R-:W-:-:S03]  /*5d790*/  IMAD.X R79, R79, 0x1, R0, P3 ;  /* 0x000000014f4f7824 */ /* 0x000fc600018e0600 */
[----:B------:R3:W-:Y:S01]  /*5d7a0*/  STL [R1+0x3300], R82 ;  /* 0x0033005201007387 */ /* 0x0007e20000100800 */
[----:B------:R4:W-:Y:S02]  /*5d7b0*/  STL [R1+0x3304], R78 ;  /* 0x0033044e01007387 */ /* 0x0009e40000100800 */
[----:B-1----:R-:W-:Y:S01]  /*5d7c0*/  IMAD.MOV.U32 R71, RZ, RZ, R82 ;  /* 0x000000ffff477224 */ /* 0x002fe200078e0052 */
[----:B------:R1:W-:Y:S01]  /*5d7d0*/  STL [R1+0x32fc], R79 ;  /* 0x0032fc4f01007387 */ /* 0x0003e20000100800 */
[----:B------:R-:W2:Y:S02]  /*5d7e0*/  LDL.LU R84, [R1+0x32e0] ;  /* 0x0032e00001547983 */ /* 0x000ea40000300800 */
[----:B------:R-:W2:Y:S02]  /*5d7f0*/  LDL.LU R83, [R1+0x32ec] ;  /* 0x0032ec0001537983 */ /* 0x000ea40000300800 */
[----:B------:R-:W-:Y:S01]  /*5d800*/  IMAD.MOV.U32 R70, RZ, RZ, R81 ;  /* 0x000000ffff467224 */ /* 0x000fe200078e0051 */
[----:B---3--:R-:W3:Y:S01]  /*5d810*/  LDL.LU R82, [R1+0x3450] ;  /* 0x0034500001527983 */ /* 0x008ee20000300800 */
[----:B------:R-:W3:Y:S03]  /*5d820*/  LDL.LU R81, [R1+0x345c] ;  /* 0x00345c0001517983 */ /* 0x000ee60000300800 */
[----:B------:R1:W-:Y:S01]  /*5d830*/  LDGSTS.E [R3+0xe400], [R70.64], P2 ;  /* 0x0e40000046037fae */ /* 0x0003e20009121844 */
[----:B------:R-:W-:Y:S01]  /*5d840*/  ISETP.GT.AND P1, PT, R68, 0x1, PT ;  /* 0x000000014400780c */ /* 0x000fe20003f24270 */
[----:B-1----:R-:W-:-:S02]  /*5d850*/  IMAD.MOV.U32 R70, RZ, RZ, R78 ;  /* 0x000000ffff467224 */ /* 0x002fc400078e004e */
[----:B------:R-:W-:-:S05]  /*5d860*/  IMAD.MOV.U32 R71, RZ, RZ, R79 ;  /* 0x000000ffff477224 */ /* 0x000fca00078e004f */
[----:B------:R1:W-:Y:S01]  /*5d870*/  LDGSTS.E [R3+0xe600], [R70.64], P2 ;  /* 0x0e60000046037fae */ /* 0x0003e20009121844 */
[----:B----4-:R-:W-:Y:S02]  /*5d880*/  LOP3.LUT R78, R212, 0x20, RZ, 0x3c, !PT ;  /* 0x00000020d44e7812 */ /* 0x010fe400078e3cff */
[----:B-1----:R-:W-:-:S04]  /*5d890*/  SEL R3, RZ, 0x4, !P1 ;  /* 0x00000004ff037807 */ /* 0x002fc80004800000 */
[----:B------:R-:W-:-:S04]  /*5d8a0*/  SEL R3, R3, RZ, !P0 ;  /* 0x000000ff03037207 */ /* 0x000fc80004000000 */
[----:B------:R-:W-:Y:S01]  /*5d8b0*/  ISETP.NE.U32.AND P1, PT, R3, RZ, PT ;  /* 0x000000ff0300720c */ /* 0x000fe20003f25070 */
[----:B------:R-:W-:Y:S01]  /*5d8c0*/  IMAD R3, R183, 0x10000, R78 ;  /* 0x00010000b7037824 */ /* 0x000fe200078e024e */
[----:B------:R-:W-:-:S05]  /*5d8d0*/  IADD3 R76, P2, R76, R80, RZ ;  /* 0x000000504c4c7210 */ /* 0x000fca0007f5e0ff */
[----:B------:R-:W-:Y:S01]  /*5d8e0*/  IMAD.X R77, R77, 0x1, R0, P2 ;  /* 0x000000014d4d7824 */ /* 0x000fe200010e0600 */
[----:B------:R-:W-:Y:S04]  /*5d8f0*/  STL [R1+0x3460], R76 ;  /* 0x0034604c01007387 */ /* 0x000fe80000100800 */
[----:B------:R1:W-:Y:S01]  /*5d900*/  STL [R1+0x3458], R77 ;  /* 0x0034584d01007387 */ /* 0x0003e20000100800 */
[----:B------:R-:W2:Y:S02]  /*5d910*/  LDL.LU R79, [R1+0x32d8] ;  /* 0x0032d800014f7983 */ /* 0x000ea40000300800 */
[----:B------:R-:W2:Y:S02]  /*5d920*/  LDL.LU R78, [R1+0x32e4] ;  /* 0x0032e400014e7983 */ /* 0x000ea40000300800 */
[----:B------:R-:W-:-:S02]  /*5d930*/  IMAD.MOV.U32 R71, RZ, RZ, R77 ;  /* 0x000000ffff477224 */ /* 0x000fc400078e004d */
[----:B------:R-:W-:-:S05]  /*5d940*/  IMAD.MOV.U32 R70, RZ, RZ, R76 ;  /* 0x000000ffff467224 */ /* 0x000fca00078e004c */
[----:B------:R1:W-:Y:S04]  /*5d950*/  LDGSTS.E [R3+0x800], [R70.64], P1 ;  /* 0x0080000046037fae */ /* 0x0003e80008921844 */
[----:B-1----:R-:W2:Y:S01]  /*5d960*/  LDL.LU R77, [R1+0x32d0] ;  /* 0x0032d000014d7983 */ /* 0x002ea20000300800 */
[----:B------:R-:W2:Y:S01]  /*5d970*/  LDL.LU R76, [R1+0x32dc] ;  /* 0x0032dc00014c7983 */ /* 0x000ea20000300800 */
[-C--:B------:R-:W-:Y:S02]  /*5d980*/  IADD3 R86, P2, R86, R80.reuse, RZ ;  /* 0x0000005056567210 */ /* 0x080fe40007f5e0ff */
[----:B------:R-:W-:-:S03]  /*5d990*/  IADD3 R69, P3, R69, R80, RZ ;  /* 0x0000005045457210 */ /* 0x000fc60007f7e0ff */
[--C-:B------:R-:W-:Y:S02]  /*5d9a0*/  IMAD.X R87, R87, 0x1, R0.reuse, P2 ;  /* 0x0000000157577824 */ /* 0x100fe400010e0600 */
[----:B------:R-:W-:Y:S01]  /*5d9b0*/  IMAD.X R85, R85, 0x1, R0, P3 ;  /* 0x0000000155557824 */ /* 0x000fe200018e0600 */
[----:B------:R-:W-:Y:S02]  /*5d9c0*/  STL [R1+0x32f8], R86 ;  /* 0x0032f85601007387 */ /* 0x000fe40000100800 */
[----:B------:R1:W-:Y:S02]  /*5d9d0*/  STL [R1+0x32f0], R87 ;  /* 0x0032f05701007387 */ /* 0x0003e40000100800 */
[----:B------:R-:W-:Y:S02]  /*5d9e0*/  IMAD.MOV.U32 R70, RZ, RZ, R86 ;  /* 0x000000ffff467224 */ /* 0x000fe400078e0056 */
[----:B------:R-:W-:Y:S01]  /*5d9f0*/  IMAD.MOV.U32 R71, RZ, RZ, R87 ;  /* 0x000000ffff477224 */ /* 0x000fe200078e0057 */
[----:B------:R-:W-:Y:S01]  /*5da00*/  STL [R1+0x32f4], R69 ;  /* 0x0032f44501007387 */ /* 0x000fe20000100800 */
[----:B------:R1:W-:Y:S02]  /*5da10*/  STL [R1+0x32e8], R85 ;  /* 0x0032e85501007387 */ /* 0x0003e40000100800 */
[----:B------:R-:W2:Y:S01]  /*5da20*/  LDL.LU R88, [R1+0x32c8] ;  /* 0x0032c80001587983 */ /* 0x000ea20000300800 */
[----:B------:R1:W-:Y:S04]  /*5da30*/  LDGSTS.E [R3+0xa00], [R70.64], P1 ;  /* 0x00a0000046037fae */ /* 0x0003e80008921844 */
[----:B-1----:R-:W2:Y:S01]  /*5da40*/  LDL.LU R87, [R1+0x32d4] ;  /* 0x0032d40001577983 */ /* 0x002ea20000300800 */
[----:B------:R-:W2:Y:S02]  /*5da50*/  LDL.LU R86, [R1+0x3448] ;  /* 0x0034480001567983 */ /* 0x000ea40000300800 */
[----:B------:R-:W-:-:S02]  /*5da60*/  IMAD.MOV.U32 R71, RZ, RZ, R85 ;  /* 0x000000ffff477224 */ /* 0x000fc400078e0055 */
[----:B------:R-:W-:Y:S01]  /*5da70*/  IMAD.MOV.U32 R70, RZ, RZ, R69 ;  /* 0x000000ffff467224 */ /* 0x000fe200078e0045 */
[----:B------:R-:W2:Y:S04]  /*5da80*/  LDL.LU R85, [R1+0x3454] ;  /* 0x0034540001557983 */ /* 0x000ea80000300800 */
[----:B------:R1:W-:Y:S01]  /*5da90*/  LDGSTS.E [R3+0xc00], [R70.64], P1 ;  /* 0x00c0000046037fae */ /* 0x0003e20008921844 */
[----:B------:R-:W-:-:S04]  /*5daa0*/  ISETP.GT.AND P2, PT, R68, 0x5, PT ;  /* 0x000000054400780c */ /* 0x000fc80003f44270 */
[----:B------:R-:W-:-:S04]  /*5dab0*/  SEL R69, RZ, 0x4, !P2 ;  /* 0x00000004ff457807 */ /* 0x000fc80005000000 */
[----:B------:R-:W-:-:S04]  /*5dac0*/  SEL R69, R69, RZ, !P0 ;  /* 0x000000ff45457207 */ /* 0x000fc80004000000 */
[----:B------:R-:W-:Y:S02]  /*5dad0*/  ISETP.NE.U32.AND P2, PT, R69, RZ, PT ;  /* 0x000000ff4500720c */ /* 0x000fe40003f45070 */
[-C--:B--2---:R-:W-:Y:S02]  /*5dae0*/  IADD3 R83, P3, R83, R80.reuse, RZ ;  /* 0x0000005053537210 */ /* 0x084fe40007f7e0ff */
[----:B---3--:R-:W-:-:S03]  /*5daf0*/  IADD3 R81, P4, R81, R80, RZ ;  /* 0x0000005051517210 */ /* 0x008fc60007f9e0ff */
[--C-:B------:R-:W-:Y:S01]  /*5db00*/  IMAD.X R84, R84, 0x1, R0.reuse, P3 ;  /* 0x0000000154547824 */ /* 0x100fe200018e0600 */
[----:B------:R-:W-:Y:S01]  /*5db10*/  STL [R1+0x32ec], R83 ;  /* 0x0032ec5301007387 */ /* 0x000fe20000100800 */
[----:B-1----:R-:W-:Y:S02]  /*5db20*/  IMAD.MOV.U32 R70, RZ, RZ, R83 ;  /* 0x000000ffff467224 */ /* 0x002fe400078e0053 */
[----:B------:R-:W-:Y:S02]  /*5db30*/  IMAD.X R82, R82, 0x1, R0, P4 ;  /* 0x0000000152527824 */ /* 0x000fe400020e0600 */
[----:B------:R-:W-:Y:S01]  /*5db40*/  IMAD.MOV.U32 R71, RZ, RZ, R84 ;  /* 0x000000ffff477224 */ /* 0x000fe200078e0054 */
[----:B------:R1:W-:Y:S01]  /*5db50*/  STL [R1+0x32e0], R84 ;  /* 0x0032e05401007387 */ /* 0x0003e20000100800 */
[----:B------:R-:W-:Y:S02]  /*5db60*/  STL [R1+0x345c], R81 ;  /* 0x00345c5101007387 */ /* 0x000fe40000100800 */
[----:B------:R2:W-:Y:S01]  /*5db70*/  STL [R1+0x3450], R82 ;  /* 0x0034505201007387 */ /* 0x0005e20000100800 */
        /* <DEDUP_REMOVED lines=19> */
[----:B-1----:R-:W2:Y:S01]  /*5dcb0*/  LDL.LU R79, [R1+0x32b0] ;  /* 0x0032b000014f7983 */ /* 0x002ea20000300800 */
[----:B------:R-:W2:Y:S02]  /*5dcc0*/  LDL.LU R78, [R1+0x32bc] ;  /* 0x0032bc00014e7983 */ /* 0x000ea40000300800 */
[----:B------:R-:W-:-:S02]  /*5dcd0*/  IMAD.MOV.U32 R71, RZ, RZ, R77 ;  /* 0x000000ffff477224 */ /* 0x000fc400078e004d */
[----:B------:R-:W-:Y:S01]  /*5dce0*/  IMAD.MOV.U32 R70, RZ, RZ, R76 ;  /* 0x000000ffff467224 */ /* 0x000fe200078e004c */
[----:B------:R-:W2:Y:S01]  /*5dcf0*/  LDL.LU R77, [R1+0x3440] ;  /* 0x00344000014d7983 */ /* 0x000ea20000300800 */
[----:B------:R-:W2:Y:S01]  /*5dd00*/  LDL.LU R76, [R1+0x344c] ;  /* 0x00344c00014c7983 */ /* 0x000ea20000300800 */
[----:B------:R-:W-:Y:S02]  /*5dd10*/  ISETP.GT.AND P1, PT, R68, 0x9, PT ;  /* 0x000000094400780c */ /* 0x000fe40003f24270 */
[-C--:B------:R-:W-:Y:S01]  /*5dd20*/  IADD3 R87, P3, R87, R80.reuse, RZ ;  /* 0x0000005057577210 */ /* 0x080fe20007f7e0ff */
[----:B------:R1:W-:Y:S01]  /*5dd30*/  LDGSTS.E [R3+0x2c00], [R70.64], P2 ;  /* 0x02c0000046037fae */ /* 0x0003e20009121844 */
[----:B------:R-:W-:Y:S02]  /*5dd40*/  SEL R69, RZ, 0x4, !P1 ;  /* 0x00000004ff457807 */ /* 0x000fe40004800000 */
[----:B------:R-:W-:Y:S01]  /*5dd50*/  IADD3 R85, P4, R85, R80, RZ ;  /* 0x0000005055557210 */ /* 0x000fe20007f9e0ff */
[----:B------:R-:W-:Y:S01]  /*5dd60*/  IMAD.X R88, R88, 0x1, R0, P3 ;  /* 0x0000000158587824 */ /* 0x000fe200018e0600 */
[----:B------:R-:W-:-:S03]  /*5dd70*/  SEL R69, R69, RZ, !P0 ;  /* 0x000000ff45457207 */ /* 0x000fc60004000000 */
[----:B------:R-:W-:Y:S01]  /*5dd80*/  IMAD.X R86, R86, 0x1, R0, P4 ;  /* 0x0000000156567824 */ /* 0x000fe200020e0600 */
[----:B------:R-:W-:Y:S01]  /*5dd90*/  STL [R1+0x32d4], R87 ;  /* 0x0032d45701007387 */ /* 0x000fe20000100800 */
[----:B------:R-:W-:Y:S01]  /*5dda0*/  ISETP.NE.U32.AND P1, PT, R69, RZ, PT ;  /* 0x000000ff4500720c */ /* 0x000fe20003f25070 */
[----:B-1----:R-:W-:Y:S02]  /*5ddb0*/  IMAD.MOV.U32 R70, RZ, RZ, R87 ;  /* 0x000000ffff467224 */ /* 0x002fe400078e0057 */
[----:B------:R-:W-:Y:S01]  /*5ddc0*/  IMAD.MOV.U32 R71, RZ, RZ, R88 ;  /* 0x000000ffff477224 */ /* 0x000fe200078e0058 */
[----:B------:R1:W-:Y:S01]  /*5ddd0*/  STL [R1+0x32c8], R88 ;  /* 0x0032c85801007387 */ /* 0x0003e20000100800 */
[----:B------:R-:W-:Y:S02]  /*5dde0*/  STL [R1+0x3454], R85 ;  /* 0x0034545501007387 */ /* 0x000fe40000100800 */
[----:B------:R1:W-:Y:S01]  /*5ddf0*/  STL [R1+0x3448], R86 ;  /* 0x0034485601007387 */ /* 0x0003e20000100800 */
[----:B------:R1:W-:Y:S04]  /*5de00*/  LDGSTS.E [R3+0x2e00], [R70.64], P2 ;  /* 0x02e0000046037fae */ /* 0x0003e80009121844 */
[----:B-1----:R-:W2:Y:S01]  /*5de10*/  LDL.LU R88, [R1+0x32a8] ;  /* 0x0032a80001587983 */ /* 0x002ea20000300800 */
[----:B------:R-:W2:Y:S02]  /*5de20*/  LDL.LU R87, [R1+0x32b4] ;  /* 0x0032b40001577983 */ /* 0x000ea40000300800 */
[----:B------:R-:W-:-:S02]  /*5de30*/  IMAD.MOV.U32 R71, RZ, RZ, R86 ;  /* 0x000000ffff477224 */ /* 0x000fc400078e0056 */
[----:B------:R-:W-:Y:S01]  /*5de40*/  IMAD.MOV.U32 R70, RZ, RZ, R85 ;  /* 0x000000ffff467224 */ /* 0x000fe200078e0055 */
[----:B------:R-:W2:Y:S01]  /*5de50*/  LDL.LU R86, [R1+0x32a0] ;  /* 0x0032a00001567983 */ /* 0x000ea20000300800 */
[----:B------:R-:W2:Y:S03]  /*5de60*/  LDL.LU R85, [R1+0x32ac] ;  /* 0x0032ac0001557983 */ /* 0x000ea60000300800 */
[----:B------:R1:W-:Y:S01]  /*5de70*/  LDGSTS.E [R3+0x4800], [R70.64], P1 ;  /* 0x0480000046037fae */ /* 0x0003e20008921844 */
[----:B----4-:R-:W-:-:S05]  /*5de80*/  IADD3 R83, P2, R83, R80, RZ ;  /* 0x0000005053537210 */ /* 0x010fca0007f5e0ff */
[----:B------:R-:W-:Y:S01]  /*5de90*/  IMAD.X R84, R84, 0x1, R0, P2 ;  /* 0x0000000154547824 */ /* 0x000fe200010e0600 */
[----:B---3--:R-:W-:Y:S01]  /*5dea0*/  IADD3 R81, P3, R81, R80, RZ ;  /* 0x0000005051517210 */ /* 0x008fe20007f7e0ff */
        /* <DEDUP_REMOVED lines=10> */
[----:B----4-:R-:W-:-:S02]  /*5df50*/  IMAD.MOV.U32 R71, RZ, RZ, R82 ;  /* 0x000000ffff477224 */ /* 0x010fc400078e0052 */
[----:B------:R-:W-:Y:S01]  /*5df60*/  IMAD.MOV.U32 R70, RZ, RZ, R81 ;  /* 0x000000ffff467224 */ /* 0x000fe200078e0051 */
[----:B---3--:R-:W4:Y:S01]  /*5df70*/  LDL.LU R82, [R1+0x3438] ;  /* 0x0034380001527983 */ /* 0x008f220000300800 */
[----:B------:R-:W4:Y:S03]  /*5df80*/  LDL.LU R81, [R1+0x3444] ;  /* 0x0034440001517983 */ /* 0x000f260000300800 */
[----:B------:R1:W-:Y:S01]  /*5df90*/  LDGSTS.E [R3+0x4c00], [R70.64], P1 ;  /* 0x04c0000046037fae */ /* 0x0003e20008921844 */
[-C--:B--2---:R-:W-:Y:S02]  /*5dfa0*/  IADD3 R78, P3, R78, R80.reuse, RZ ;  /* 0x000000504e4e7210 */ /* 0x084fe40007f7e0ff */
[----:B------:R-:W-:-:S03]  /*5dfb0*/  IADD3 R76, P4, R76, R80, RZ ;  /* 0x000000504c4c7210 */ /* 0x000fc60007f9e0ff */
[----:B------:R-:W-:Y:S01]  /*5dfc0*/  IMAD.X R79, R79, 0x1, R0, P3 ;  /* 0x000000014f4f7824 */ /* 0x000fe200018e0600 */
        /* <DEDUP_REMOVED lines=8> */
[----:B-1----:R-:W3:Y:S01]  /*5e050*/  LDL.LU R79, [R1+0x3290] ;  /* 0x00329000014f7983 */ /* 0x002ee20000300800 */
[----:B------:R-:W3:Y:S02]  /*5e060*/  LDL.LU R78, [R1+0x329c] ;  /* 0x00329c00014e7983 */ /* 0x000ee40000300800 */
[----:B--2---:R-:W-:-:S02]  /*5e070*/  IMAD.MOV.U32 R71, RZ, RZ, R77 ;  /* 0x000000ffff477224 */ /* 0x004fc400078e004d */
[----:B------:R-:W-:Y:S01]  /*5e080*/  IMAD.MOV.U32 R70, RZ, RZ, R76 ;  /* 0x000000ffff467224 */ /* 0x000fe200078e004c */
[----:B------:R-:W2:Y:S01]  /*5e090*/  LDL.LU R77, [R1+0x3288] ;  /* 0x00328800014d7983 */ /* 0x000ea20000300800 */
[----:B------:R-:W2:Y:S01]  /*5e0a0*/  LDL.LU R76, [R1+0x3294] ;  /* 0x00329400014c7983 */ /* 0x000ea20000300800 */
[----:B------:R-:W-:-:S04]  /*5e0b0*/  ISETP.GT.AND P2, PT, R68, 0xd, PT ;  /* 0x0000000d4400780c */ /* 0x000fc80003f44270 */
[----:B------:R-:W-:-:S04]  /*5e0c0*/  SEL R69, RZ, 0x4, !P2 ;  /* 0x00000004ff457807 */ /* 0x000fc80005000000 */
[----:B------:R-:W-:Y:S02]  /*5e0d0*/  SEL R69, R69, RZ, !P0 ;  /* 0x000000ff45457207 */ /* 0x000fe40004000000 */
[-C--:B------:R-:W-:Y:S02]  /*5e0e0*/  IADD3 R87, P1, R87, R80.reuse, RZ ;  /* 0x0000005057577210 */ /* 0x080fe40007f3e0ff */
[----:B------:R-:W-:Y:S02]  /*5e0f0*/  ISETP.NE.U32.AND P2, PT, R69, RZ, PT ;  /* 0x000000ff4500720c */ /* 0x000fe40003f45070 */
[----:B------:R-:W-:Y:S01]  /*5e100*/  IADD3 R85, P3, R85, R80, RZ ;  /* 0x0000005055557210 */ /* 0x000fe20007f7e0ff */
[--C-:B------:R-:W-:Y:S01]  /*5e110*/  IMAD.X R88, R88, 0x1, R0.reuse, P1 ;  /* 0x0000000158587824 */ /* 0x100fe200008e0600 */
[----:B------:R-:W-:Y:S03]  /*5e120*/  STL [R1+0x32b4], R87 ;  /* 0x0032b45701007387 */ /* 0x000fe60000100800 */
[----:B------:R-:W-:Y:S01]  /*5e130*/  IMAD.X R86, R86, 0x1, R0, P3 ;  /* 0x0000000156567824 */ /* 0x000fe200018e0600 */
[----:B------:R1:W-:Y:S01]  /*5e140*/  STL [R1+0x32a8], R88 ;  /* 0x0032a85801007387 */ /* 0x0003e20000100800 */
[----:B------:R-:W-:Y:S03]  /*5e150*/  STL [R1+0x32ac], R85 ;  /* 0x0032ac5501007387 */ /* 0x000fe60000100800 */
[----:B------:R1:W-:Y:S04]  /*5e160*/  STL [R1+0x32a0], R86 ;  /* 0x0032a05601007387 */ /* 0x0003e80000100800 */
[----:B------:R1:W-:Y:S02]  /*5e170*/  LDGSTS.E [R3+0x6800], [R70.64], P2 ;  /* 0x0680000046037fae */ /* 0x0003e40009121844 */
[----:B-1----:R-:W-:-:S02]  /*5e180*/  IMAD.MOV.U32 R71, RZ, RZ, R88 ;  /* 0x000000ffff477224 */ /* 0x002fc400078e0058 */
[----:B------:R-:W-:Y:S01]  /*5e190*/  IMAD.MOV.U32 R70, RZ, RZ, R87 ;  /* 0x000000ffff467224 */ /* 0x000fe200078e0057 */
[----:B------:R-:W2:Y:S01]  /*5e1a0*/  LDL.LU R88, [R1+0x3280] ;  /* 0x0032800001587983 */ /* 0x000ea20000300800 */
[----:B------:R-:W2:Y:S03]  /*5e1b0*/  LDL.LU R87, [R1+0x328c] ;  /* 0x00328c0001577983 */ /* 0x000ea60000300800 */
[----:B------:R1:W-:Y:S01]  /*5e1c0*/  LDGSTS.E [R3+0x6a00], [R70.64], P2 ;  /* 0x06a0000046037fae */ /* 0x0003e20009121844 */
[----:B------:R-:W-:Y:S01]  /*5e1d0*/  ISETP.GT.AND P1, PT, R68, 0x11, PT ;  /* 0x000000114400780c */ /* 0x000fe20003f24270 */
[----:B-1----:R-:W-:Y:S02]  /*5e1e0*/  IMAD.MOV.U32 R70, RZ, RZ, R85 ;  /* 0x000000ffff467224 */ /* 0x002fe400078e0055 */
[----:B------:R-:W-:Y:S02]  /*5e1f0*/  IMAD.MOV.U32 R71, RZ, RZ, R86 ;  /* 0x000000ffff477224 */ /* 0x000fe400078e0056 */
[----:B------:R-:W2:Y:S01]  /*5e200*/  LDL.LU R86, [R1+0x3430] ;  /* 0x0034300001567983 */ /* 0x000ea20000300800 */
[----:B------:R-:W2:Y:S03]  /*5e210*/  LDL.LU R85, [R1+0x343c] ;  /* 0x00343c0001557983 */ /* 0x000ea60000300800 */
[----:B------:R1:W-:Y:S01]  /*5e220*/  LDGSTS.E [R3+0x6c00], [R70.64], P2 ;  /* 0x06c0000046037fae */ /* 0x0003e20009121844 */
[----:B------:R-:W-:-:S04]  /*5e230*/  SEL R69, RZ, 0x4, !P1 ;  /* 0x00000004ff457807 */ /* 0x000fc80004800000 */
[----:B------:R-:W-:-:S04]  /*5e240*/  SEL R69, R69, RZ, !P0 ;  /* 0x000000ff45457207 */ /* 0x000fc80004000000 */
[----:B------:R-:W-:Y:S02]  /*5e250*/  ISETP.NE.U32.AND P1, PT, R69, RZ, PT ;  /* 0x000000ff4500720c */ /* 0x000fe40003f25070 */
[-C--:B------:R-:W-:Y:S02]  /*5e260*/  IADD3 R83, P3, R83, R80.reuse, RZ ;  /* 0x0000005053537210 */ /* 0x080fe40007f7e0ff */
[----:B----4-:R-:W-:-:S03]  /*5e270*/  IADD3 R81, P4, R81, R80, RZ ;  /* 0x0000005051517210 */ /* 0x010fc60007f9e0ff */
[--C-:B------:R-:W-:Y:S01]  /*5e280*/  IMAD.X R84, R84, 0x1, R0.reuse, P3 ;  /* 0x0000000154547824 */ /* 0x100fe200018e0600 */
[----:B------:R-:W-:Y:S01]  /*5e290*/  STL [R1+0x32a4], R83 ;  /* 0x0032a45301007387 */ /* 0x000fe20000100800 */
[----:B------:R-:W-:-:S03]  /*5e2a0*/  IMAD.X R82, R82, 0x1, R0, P4 ;  /* 0x0000000152527824 */ /* 0x000fc600020e0600 */
[----:B------:R4:W-:Y:S01]  /*5e2b0*/  STL [R1+0x3298], R84 ;  /* 0x0032985401007387 */ /* 0x0009e20000100800 */
[----:B-1----:R-:W-:Y:S02]  /*5e2c0*/  IMAD.MOV.U32 R70, RZ, RZ, R83 ;  /* 0x000000ffff467224 */ /* 0x002fe400078e0053 */
[----:B------:R-:W-:Y:S02]  /*5e2d0*/  IMAD.MOV.U32 R71, RZ, RZ, R84 ;  /* 0x000000ffff477224 */ /* 0x000fe400078e0054 */
[----:B------:R-:W-:Y:S01]  /*5e2e0*/  STL [R1+0x3444], R81 ;  /* 0x0034445101007387 */ /* 0x000fe20000100800 */
[----:B------:R1:W-:Y:S04]  /*5e2f0*/  STL [R1+0x3438], R82 ;  /* 0x0034385201007387 */ /* 0x0003e80000100800 */
[----:B------:R1:W-:Y:S04]  /*5e300*/  LDGSTS.E [R3+0x6e00], [R70.64], P2 ;  /* 0x06e0000046037fae */ /* 0x0003e80009121844 */
[----:B----4-:R-:W4:Y:S01]  /*5e310*/  LDL.LU R84, [R1+0x3278] ;  /* 0x0032780001547983 */ /* 0x010f220000300800 */
[----:B------:R-:W4:Y:S02]  /*5e320*/  LDL.LU R83, [R1+0x3284] ;  /* 0x0032840001537983 */ /* 0x000f240000300800 */
[----:B-1----:R-:W-:-:S02]  /*5e330*/  IMAD.MOV.U32 R71, RZ, RZ, R82 ;  /* 0x000000ffff477224 */ /* 0x002fc400078e0052 */
[----:B------:R-:W-:Y:S01]  /*5e340*/  IMAD.MOV.U32 R70, RZ, RZ, R81 ;  /* 0x000000ffff467224 */ /* 0x000fe200078e0051 */
[----:B------:R-:W4:Y:S01]  /*5e350*/  LDL.LU R82, [R1+0x3270] ;  /* 0x0032700001527983 */ /* 0x000f220000300800 */
[----:B------:R-:W4:Y:S03]  /*5e360*/  LDL.LU R81, [R1+0x327c] ;  /* 0x00327c0001517983 */ /* 0x000f260000300800 */
[----:B------:R1:W-:Y:S01]  /*5e370*/  LDGSTS.E [R3+0x8800], [R70.64], P1 ;  /* 0x0880000046037fae */ /* 0x0003e20008921844 */
[----:B---3--:R-:W-:-:S05]  /*5e380*/  IADD3 R78, P2, R78, R80, RZ ;  /* 0x000000504e4e7210 */ /* 0x008fca0007f5e0ff */
[----:B------:R-:W-:Y:S01]  /*5e390*/  IMAD.X R79, R79, 0x1, R0, P2 ;  /* 0x000000014f4f7824 */ /* 0x000fe200010e0600 */
[----:B--2---:R-:W-:Y:S01]  /*5e3a0*/  IADD3 R76, P3, R76, R80, RZ ;  /* 0x000000504c4c7210 */ /* 0x004fe20007f7e0ff */
        /* <DEDUP_REMOVED lines=8> */
[----:B-1----:R-:W4:Y:S01]  /*5e430*/  LDL.LU R79, [R1+0x3268] ;  /* 0x00326800014f7983 */ /* 0x002f220000300800 */
[----:B------:R-:W4:Y:S02]  /*5e440*/  LDL.LU R78, [R1+0x3274] ;  /* 0x00327400014e7983 */ /* 0x000f240000300800 */
[----:B---3--:R-:W-:-:S02]  /*5e450*/  IMAD.MOV.U32 R71, RZ, RZ, R77 ;  /* 0x000000ffff477224 */ /* 0x008fc400078e004d */
[----:B------:R-:W-:Y:S01]  /*5e460*/  IMAD.MOV.U32 R70, RZ, RZ, R76 ;  /* 0x000000ffff467224 */ /* 0x000fe200078e004c */
[----:B--2---:R-:W2:Y:S01]  /*5e470*/  LDL.LU R77, [R1+0x3428] ;  /* 0x00342800014d7983 */ /* 0x004ea20000300800 */
[----:B------:R-:W3:Y:S01]  /*5e480*/  LDL.LU R76, [R1+0x3434] ;  /* 0x00343400014c7983 */ /* 0x000ee20000300800 */
[----:B------:R-:W-:Y:S02]  /*5e490*/  ISETP.GT.AND P2, PT, R68, 0x15, PT ;  /* 0x000000154400780c */ /* 0x000fe40003f44270 */
[----:B------:R1:W-:Y:S02]  /*5e4a0*/  LDGSTS.E [R3+0x8c00], [R70.64], P1 ;  /* 0x08c0000046037fae */ /* 0x0003e40008921844 */
[----:B------:R-:W-:-:S04]  /*5e4b0*/  SEL R69, RZ, 0x4, !P2 ;  /* 0x00000004ff457807 */ /* 0x000fc80005000000 */
[----:B------:R-:W-:Y:S02]  /*5e4c0*/  SEL R69, R69, RZ, !P0 ;  /* 0x000000ff45457207 */ /* 0x000fe40004000000 */
[----:B------:R-:W-:-:S05]  /*5e4d0*/  IADD3 R87, P3, R87, R80, RZ ;  /* 0x0000005057577210 */ /* 0x000fca0007f7e0ff */
[----:B------:R-:W-:Y:S02]  /*5e4e0*/  IMAD.X R88, R88, 0x1, R0, P3 ;  /* 0x0000000158587824 */ /* 0x000fe400018e0600 */
[----:B-1----:R-:W-:Y:S01]  /*5e4f0*/  IMAD.MOV.U32 R70, RZ, RZ, R87 ;  /* 0x000000ffff467224 */ /* 0x002fe200078e0057 */
[----:B------:R-:W-:Y:S01]  /*5e500*/  ISETP.NE.U32.AND P2, PT, R69, RZ, PT ;  /* 0x000000ff4500720c */ /* 0x000fe20003f45070 */
[----:B------:R-:W-:Y:S01]  /*5e510*/  IMAD.MOV.U32 R71, RZ, RZ, R88 ;  /* 0x000000ffff477224 */ /* 0x000fe200078e0058 */
[----:B------:R-:W-:Y:S01]  /*5e520*/  STL [R1+0x328c], R87 ;  /* 0x00328c5701007387 */ /* 0x000fe20000100800 */
[----:B------:R1:W-:Y:S03]  /*5e530*/  STL [R1+0x3280], R88 ;  /* 0x0032805801007387 */ /* 0x0003e60000100800 */
[----:B------:R1:W-:Y:S01]  /*5e540*/  LDGSTS.E [R3+0x8e00], [R70.64], P1 ;  /* 0x08e0000046037fae */ /* 0x0003e20008921844 */
[----:B------:R-:W-:-:S05]  /*5e550*/  IADD3 R85, P4, R85, R80, RZ ;  /* 0x0000005055557210 */ /* 0x000fca0007f9e0ff */
[----:B------:R-:W-:Y:S01]  /*5e560*/  IMAD.X R86, R86, 0x1, R0, P4 ;  /* 0x0000000156567824 */ /* 0x000fe200020e0600 */
[----:B------:R-:W-:Y:S01]  /*5e570*/  STL [R1+0x343c], R85 ;  /* 0x00343c5501007387 */ /* 0x000fe20000100800 */
[----:B-1----:R-:W-:Y:S02]  /*5e580*/  IMAD.MOV.U32 R70, RZ, RZ, R85 ;  /* 0x000000ffff467224 */ /* 0x002fe400078e0055 */
[----:B------:R-:W-:Y:S01]  /*5e590*/  IMAD.MOV.U32 R71, RZ, RZ, R86 ;  /* 0x000000ffff477224 */ /* 0x000fe200078e0056 */
[----:B------:R-:W-:Y:S01]  /*5e5a0*/  STL [R1+0x3430], R86 ;  /* 0x0034305601007387 */ /* 0x000fe20000100800 */
[----:B------:R-:W2:Y:S02]  /*5e5b0*/  LDL.LU R90, [R1+0x3260] ;  /* 0x00326000015a7983 */ /* 0x000ea40000300800 */
[----:B------:R-:W2:Y:S02]  /*5e5c0*/  LDL.LU R89, [R1+0x326c] ;  /* 0x00326c0001597983 */ /* 0x000ea40000300800 */
[----:B------:R-:W2:Y:S01]  /*5e5d0*/  LDL.LU R88, [R1+0x3258] ;  /* 0x0032580001587983 */ /* 0x000ea20000300800 */
[----:B------:R1:W-:Y:S04]  /*5e5e0*/  LDGSTS.E [R3+0xa800], [R70.64], P2 ;  /* 0x0a80000046037fae */ /* 0x0003e80009121844 */
[----:B------:R-:W2:Y:S01]  /*5e5f0*/  LDL.LU R87, [R1+0x3264] ;  /* 0x0032640001577983 */ /* 0x000ea20000300800 */
[----:B----4-:R-:W-:-:S05]  /*5e600*/  IADD3 R83, P1, R83, R80, RZ ;  /* 0x0000005053537210 */ /* 0x010fca0007f3e0ff */
[----:B------:R-:W-:Y:S01]  /*5e610*/  IMAD.X R84, R84, 0x1, R0, P1 ;  /* 0x0000000154547824 */ /* 0x000fe200008e0600 */
[----:B------:R-:W-:Y:S01]  /*5e620*/  IADD3 R81, P3, R81, R80, RZ ;  /* 0x0000005051517210 */ /* 0x000fe20007f7e0ff */
[----:B-1----:R-:W-:Y:S02]  /*5e630*/  IMAD.MOV.U32 R70, RZ, RZ, R83 ;  /* 0x000000ffff467224 */ /* 0x002fe400078e0053 */
[----:B------:R-:W-:Y:S01]  /*5e640*/  IMAD.MOV.U32 R71, RZ, RZ, R84 ;  /* 0x000000ffff477224 */ /* 0x000fe200078e0054 */
[----:B------:R-:W-:Y:S01]  /*5e650*/  STL [R1+0x3284], R83 ;  /* 0x0032845301007387 */ /* 0x000fe20000100800 */
[----:B------:R-:W-:Y:S02]  /*5e660*/  IMAD.X R82, R82, 0x1, R0, P3 ;  /* 0x0000000152527824 */ /* 0x000fe400018e0600 */
[----:B------:R-:W-:Y:S01]  /*5e670*/  STL [R1+0x3278], R84 ;  /* 0x0032785401007387 */ /* 0x000fe20000100800 */
[----:B------:R-:W-:Y:S04]  /*5e680*/  STL [R1+0x327c], R81 ;  /* 0x00327c5101007387 */ /* 0x000fe80000100800 */
[----:B------:R1:W-:Y:S01]  /*5e690*/  LDGSTS.E [R3+0xaa00], [R70.64], P2 ;  /* 0x0aa0000046037fae */ /* 0x0003e20009121844 */
[----:B------:R4:W-:Y:S02]  /*5e6a0*/  STL [R1+0x3270], R82 ;  /* 0x0032705201007387 */ /* 0x0009e40000100800 */
[----:B-1----:R-:W-:-:S02]  /*5e6b0*/  IMAD.MOV.U32 R71, RZ, RZ, R82 ;  /* 0x000000ffff477224 */ /* 0x002fc400078e0052 */
[----:B------:R-:W-:Y:S01]  /*5e6c0*/  IMAD.MOV.U32 R70, RZ, RZ, R81 ;  /* 0x000000ffff467224 */ /* 0x000fe200078e0051 */
[----:B----4-:R-:W4:Y:S01]  /*5e6d0*/  LDL.LU R82, [R1+0x3250] ;  /* 0x0032500001527983 */ /* 0x010f220000300800 */
[----:B------:R-:W4:Y:S02]  /*5e6e0*/  LDL.LU R81, [R1+0x325c] ;  /* 0x00325c0001517983 */ /* 0x000f240000300800 */
[----:B------:R-:W4:Y:S02]  /*5e6f0*/  LDL.LU R86, [R1+0x3424] ;  /* 0x0034240001567983 */ /* 0x000f240000300800 */
[----:B------:R-:W4:Y:S01]  /*5e700*/  LDL.LU R85, [R1+0x342c] ;  /* 0x00342c0001557983 */ /* 0x000f220000300800 */
[----:B------:R-:W4:Y:S01]  /*5e710*/  LDL.LU R84, [R1+0x3248] ;  /* 0x0032480001547983 */ /* 0x000f220000300800 */
[----:B------:R-:W4:Y:S03]  /*5e720*/  LDL.LU R83, [R1+0x3254] ;  /* 0x0032540001537983 */ /* 0x000f260000300800 */
[----:B------:R1:W-:Y:S01]  /*5e730*/  LDGSTS.E [R3+0xac00], [R70.64], P2 ;  /* 0x0ac0000046037fae */ /* 0x0003e20009121844 */
[----:B------:R-:W-:-:S02]  /*5e740*/  IADD3 R78, P3, R78, R80, RZ ;  /* 0x000000504e4e7210 */ /* 0x000fc40007f7e0ff */
[----:B---3--:R-:W-:-:S03]  /*5e750*/  IADD3 R76, P4, R76, R80, RZ ;  /* 0x000000504c4c7210 */ /* 0x008fc60007f9e0ff */
[----:B------:R-:W-:Y:S01]  /*5e760*/  IMAD.X R79, R79, 0x1, R0, P3 ;  /* 0x000000014f4f7824 */ /* 0x000fe200018e0600 */
[----:B------:R-:W-:Y:S01]  /*5e770*/  STL [R1+0x3274], R78 ;  /* 0x0032744e01007387 */ /* 0x000fe20000100800 */
[----:B-1----:R-:W-:Y:S02]  /*5e780*/  IMAD.MOV.U32 R70, RZ, RZ, R78 ;  /* 0x000000ffff467224 */ /* 0x002fe400078e004e */
[----:B--2---:R-:W-:Y:S02]  /*5e790*/  IMAD.X R77, R77, 0x1, R0, P4 ;  /* 0x000000014d4d7824 */ /* 0x004fe400020e0600 */
        /* <DEDUP_REMOVED lines=10> */
[----:B------:R-:W3:Y:S01]  /*5e840*/  LDL.LU R76, [R1+0x3244] ;  /* 0x00324400014c7983 */ /* 0x000ee20000300800 */
[----:B------:R-:W-:-:S04]  /*5e850*/  ISETP.GT.AND P1, PT, R68, 0x19, PT ;  /* 0x000000194400780c */ /* 0x000fc80003f24270 */
[----:B------:R-:W-:-:S04]  /*5e860*/  SEL R69, RZ, 0x4, !P1 ;  /* 0x00000004ff457807 */ /* 0x000fc80004800000 */
[----:B------:R-:W-:-:S04]  /*5e870*/  SEL R69, R69, RZ, !P0 ;  /* 0x000000ff45457207 */ /* 0x000fc80004000000 */
[----:B------:R-:W-:Y:S02]  /*5e880*/  ISETP.NE.U32.AND P1, PT, R69, RZ, PT ;  /* 0x000000ff4500720c */ /* 0x000fe40003f25070 */
[-C--:B------:R-:W-:Y:S02]  /*5e890*/  IADD3 R89, P2, R89, R80.reuse, RZ ;  /* 0x0000005059597210 */ /* 0x080fe40007f5e0ff */
[----:B------:R-:W-:-:S03]  /*5e8a0*/  IADD3 R87, P3, R87, R80, RZ ;  /* 0x0000005057577210 */ /* 0x000fc60007f7e0ff */
[----:B------:R-:W-:-:S06]  /*5e8b0*/  IMAD.X R90, R90, 0x1, R0, P2 ;  /* 0x000000015a5a7824 */ /* 0x000fcc00010e0600 */
[----:B------:R1:W-:Y:S01]  /*5e8c0*/  LDGSTS.E [R3+0xc800], [R70.64], P1 ;  /* 0x0c80000046037fae */ /* 0x0003e20008921844 */
[----:B------:R-:W-:Y:S01]  /*5e8d0*/  IMAD.X R88, R88, 0x1, R0, P3 ;  /* 0x0000000158587824 */ /* 0x000fe200018e0600 */
[----:B------:R-:W-:Y:S01]  /*5e8e0*/  ISETP.GT.AND P2, PT, R68, 0x1d, PT ;  /* 0x0000001d4400780c */ /* 0x000fe20003f44270 */
[----:B-1----:R-:W-:Y:S02]  /*5e8f0*/  IMAD.MOV.U32 R70, RZ, RZ, R89 ;  /* 0x000000ffff467224 */ /* 0x002fe400078e0059 */
[----:B------:R-:W-:-:S05]  /*5e900*/  IMAD.MOV.U32 R71, RZ, RZ, R90 ;  /* 0x000000ffff477224 */ /* 0x000fca00078e005a */
[----:B------:R1:W-:Y:S04]  /*5e910*/  LDGSTS.E [R3+0xca00], [R70.64], P1 ;  /* 0x0ca0000046037fae */ /* 0x0003e80008921844 */
[----:B------:R-:W-:Y:S01]  /*5e920*/  STL [R1+0x326c], R89 ;  /* 0x00326c5901007387 */ /* 0x000fe20000100800 */
[----:B------:R-:W-:Y:S01]  /*5e930*/  SEL R69, RZ, 0x4, !P2 ;  /* 0x00000004ff457807 */ /* 0x000fe20005000000 */
[----:B------:R-:W-:Y:S02]  /*5e940*/  STL [R1+0x3260], R90 ;  /* 0x0032605a01007387 */ /* 0x000fe40000100800 */
[----:B------:R-:W-:Y:S02]  /*5e950*/  STL [R1+0x3264], R87 ;  /* 0x0032645701007387 */ /* 0x000fe40000100800 */
[----:B-1----:R-:W-:-:S02]  /*5e960*/  IMAD.MOV.U32 R70, RZ, RZ, R87 ;  /* 0x000000ffff467224 */ /* 0x002fc400078e0057 */
[----:B------:R-:W-:Y:S01]  /*5e970*/  IMAD.MOV.U32 R71, RZ, RZ, R88 ;  /* 0x000000ffff477224 */ /* 0x000fe200078e0058 */
[----:B------:R-:W-:Y:S04]  /*5e980*/  STL [R1+0x3258], R88 ;  /* 0x0032585801007387 */ /* 0x000fe80000100800 */
[----:B------:R1:W-:Y:S01]  /*5e990*/  LDGSTS.E [R3+0xcc00], [R70.64], P1 ;  /* 0x0cc0000046037fae */ /* 0x0003e20008921844 */
[----:B------:R-:W-:-:S04]  /*5e9a0*/  SEL R69, R69, RZ, !P0 ;  /* 0x000000ff45457207 */ /* 0x000fc80004000000 */
[----:B------:R-:W-:Y:S02]  /*5e9b0*/  ISETP.NE.U32.AND P2, PT, R69, RZ, PT ;  /* 0x000000ff4500720c */ /* 0x000fe40003f45070 */
[----:B----4-:R-:W-:-:S05]  /*5e9c0*/  IADD3 R81, P3, R81, R80, RZ ;  /* 0x0000005051517210 */ /* 0x010fca0007f7e0ff */
[----:B------:R-:W-:Y:S02]  /*5e9d0*/  IMAD.X R82, R82, 0x1, R0, P3 ;  /* 0x0000000152527824 */ /* 0x000fe400018e0600 */
[----:B-1----:R-:W-:Y:S02]  /*5e9e0*/  IMAD.MOV.U32 R70, RZ, RZ, R81 ;  /* 0x000000ffff467224 */ /* 0x002fe400078e0051 */
[----:B------:R-:W-:Y:S01]  /*5e9f0*/  IMAD.MOV.U32 R71, RZ, RZ, R82 ;  /* 0x000000ffff477224 */ /* 0x000fe200078e0052 */
[----:B------:R-:W-:Y:S01]  /*5ea00*/  STL [R1+0x325c], R81 ;  /* 0x00325c5101007387 */ /* 0x000fe20000100800 */
[----:B------:R1:W-:Y:S03]  /*5ea10*/  STL [R1+0x3250], R82 ;  /* 0x0032505201007387 */ /* 0x0003e60000100800 */
[----:B------:R4:W-:Y:S01]  /*5ea20*/  LDGSTS.E [R3+0xce00], [R70.64], P1 ;  /* 0x0ce0000046037fae */ /* 0x0009e20008921844 */
[----:B------:R-:W-:-:S02]  /*5ea30*/  IADD3 R85, P1, R85, R80, RZ ;  /* 0x0000005055557210 */ /* 0x000fc40007f3e0ff */
[----:B------:R-:W-:Y:S01]  /*5ea40*/  IADD3 R83, P3, R83, R80, RZ ;  /* 0x0000005053537210 */ /* 0x000fe20007f7e0ff */
[----:B-1----:R-:W2:Y:S01]  /*5ea50*/  LDL.LU R82, [R1+0x3418] ;  /* 0x0034180001527983 */ /* 0x002ea20000300800 */
[----:B------:R-:W2:Y:S02]  /*5ea60*/  LDL.LU R81, [R1+0x3420] ;  /* 0x0034200001517983 */ /* 0x000ea40000300800 */
[--C-:B------:R-:W-:Y:S02]  /*5ea70*/  IMAD.X R86, R86, 0x1, R0.reuse, P1 ;  /* 0x0000000156567824 */ /* 0x100fe400008e0600 */
[----:B------:R-:W-:Y:S01]  /*5ea80*/  IMAD.X R84, R84, 0x1, R0, P3 ;  /* 0x0000000154547824 */ /* 0x000fe200018e0600 */
[----:B------:R-:W-:Y:S01]  /*5ea90*/  STL [R1+0x342c], R85 ;  /* 0x00342c5501007387 */ /* 0x000fe20000100800 */
[----:B----4-:R-:W-:Y:S02]  /*5eaa0*/  IMAD.MOV.U32 R70, RZ, RZ, R85 ;  /* 0x000000ffff467224 */ /* 0x010fe400078e0055 */
[----:B------:R-:W-:-:S02]  /*5eab0*/  IMAD.MOV.U32 R71, RZ, RZ, R86 ;  /* 0x000000ffff477224 */ /* 0x000fc400078e0056 */
[----:B------:R1:W-:Y:S01]  /*5eac0*/  STL [R1+0x3424], R86 ;  /* 0x0034245601007387 */ /* 0x0003e20000100800 */
[----:B------:R-:W-:Y:S04]  /*5ead0*/  STL [R1+0x3254], R83 ;  /* 0x0032545301007387 */ /* 0x000fe80000100800 */
[----:B------:R4:W-:Y:S04]  /*5eae0*/  LDGSTS.E [R3+0xe800], [R70.64], P2 ;  /* 0x0e80000046037fae */ /* 0x0009e80009121844 */
[----:B-1----:R-:W2:Y:S01]  /*5eaf0*/  LDL.LU R86, [R1+0x3238] ;  /* 0x0032380001567983 */ /* 0x002ea20000300800 */
[----:B------:R-:W-:Y:S02]  /*5eb00*/  STL [R1+0x3248], R84 ;  /* 0x0032485401007387 */ /* 0x000fe40000100800 */
[----:B------:R-:W2:Y:S02]  /*5eb10*/  LDL.LU R69, [R1+0x3234] ;  /* 0x0032340001457983 */ /* 0x000ea40000300800 */
[----:B------:R-:W2:Y:S02]  /*5eb20*/  LDL.LU R87, [R1+0x3230] ;  /* 0x0032300001577983 */ /* 0x000ea40000300800 */
[----:B----4-:R-:W-:-:S02]  /*5eb30*/  IMAD.MOV.U32 R70, RZ, RZ, R83 ;  /* 0x000000ffff467224 */ /* 0x010fc400078e0053 */
[----:B------:R-:W-:Y:S01]  /*5eb40*/  IMAD.MOV.U32 R71, RZ, RZ, R84 ;  /* 0x000000ffff477224 */ /* 0x000fe200078e0054 */
[----:B------:R-:W2:Y:S04]  /*5eb50*/  LDL.LU R85, [R1+0x3228] ;  /* 0x0032280001557983 */ /* 0x000ea80000300800 */
[----:B------:R1:W-:Y:S01]  /*5eb60*/  LDGSTS.E [R3+0xea00], [R70.64], P2 ;  /* 0x0ea0000046037fae */ /* 0x0003e20009121844 */
[----:B------:R-:W-:-:S05]  /*5eb70*/  IADD3 R78, P1, R78, R80, RZ ;  /* 0x000000504e4e7210 */ /* 0x000fca0007f3e0ff */
        /* <DEDUP_REMOVED lines=14> */
[----:B------:R-:W3:Y:S01]  /*5ec60*/  LDL.LU R77, [R1+0x3410] ;  /* 0x00341000014d7983 */ /* 0x000ee20000300800 */
[----:B------:R-:W3:Y:S03]  /*5ec70*/  LDL.LU R76, [R1+0x341c] ;  /* 0x00341c00014c7983 */ /* 0x000ee60000300800 */
[----:B------:R-:W1:Y:S01]  /*5ec80*/  S2R R212, SR_TID.X ;  /* 0x0000000000d47919 */ /* 0x000e620000002100 */
[----:B------:R-:W-:-:S03]  /*5ec90*/  ISETP.GT.AND P1, PT, R68, 0x2, PT ;  /* 0x000000024400780c */ /* 0x000fc60003f24270 */
[----:B------:R1:W-:Y:S02]  /*5eca0*/  LDGSTS.E [R3+0xee00], [R70.64], P2 ;  /* 0x0ee0000046037fae */ /* 0x0003e40009121844 */
[----:B-1----:R-:W-:Y:S02]  /*5ecb0*/  SEL R3, RZ, 0x4, !P1 ;  /* 0x00000004ff037807 */ /* 0x002fe40004800000 */
[----:B------:R-:W-:Y:S02]  /*5ecc0*/  LOP3.LUT R212, R212, 0x7f, RZ, 0xc0, !PT ;  /* 0x0000007fd4d47812 */ /* 0x000fe400078ec0ff */
[----:B------:R-:W-:-:S03]  /*5ecd0*/  SEL R3, R3, RZ, !P0 ;  /* 0x000000ff03037207 */ /* 0x000fc60004000000 */
[----:B------:R-:W-:Y:S01]  /*5ece0*/  IMAD.SHL.U32 R212, R212, 0x4, RZ ;  /* 0x00000004d4d47824 */ /* 0x000fe200078e00ff */
[----:B------:R-:W-:-:S04]  /*5ecf0*/  ISETP.NE.U32.AND P1, PT, R3, RZ, PT ;  /* 0x000000ff0300720c */ /* 0x000fc80003f25070 */
[----:B------:R-:W-:-:S05]  /*5ed00*/  LOP3.LUT R83, R212, 0x40, RZ, 0x3c, !PT ;  /* 0x00000040d4537812 */ /* 0x000fca00078e3cff */
[----:B------:R-:W-:Y:S01]  /*5ed10*/  IMAD R3, R183, 0x10000, R83 ;  /* 0x00010000b7037824 */ /* 0x000fe200078e0253 */
[----:B--2---:R-:W-:-:S05]  /*5ed20*/  IADD3 R81, P2, R81, R80, RZ ;  /* 0x0000005051517210 */ /* 0x004fca0007f5e0ff */
[----:B------:R-:W-:Y:S01]  /*5ed30*/  IMAD.X R82, R82, 0x1, R0, P2 ;  /* 0x0000000152527824 */ /* 0x000fe200010e0600 */
[----:B------:R-:W-:Y:S01]  /*5ed40*/  STL [R1+0x3420], R81 ;  /* 0x0034205101007387 */ /* 0x000fe20000100800 */
[----:B------:R-:W-:-:S03]  /*5ed50*/  IMAD.MOV.U32 R70, RZ, RZ, R81 ;  /* 0x000000ffff467224 */ /* 0x000fc600078e0051 */
[----:B------:R1:W-:Y:S01]  /*5ed60*/  STL [R1+0x3418], R82 ;  /* 0x0034185201007387 */ /* 0x0003e20000100800 */
[----:B------:R-:W2:Y:S02]  /*5ed70*/  LDL.LU R84, [R1+0x3218] ;  /* 0x0032180001547983 */ /* 0x000ea40000300800 */
[----:B------:R-:W-:Y:S02]  /*5ed80*/  IMAD.MOV.U32 R71, RZ, RZ, R82 ;  /* 0x000000ffff477224 */ /* 0x000fe400078e0052 */
[----:B------:R-:W2:Y:S01]  /*5ed90*/  LDL.LU R83, [R1+0x3224] ;  /* 0x0032240001537983 */ /* 0x000ea20000300800 */
[-C--:B------:R-:W-:Y:S02]  /*5eda0*/  IADD3 R86, P2, R86, R80.reuse, RZ ;  /* 0x0000005056567210 */ /* 0x080fe40007f5e0ff */
[----:B------:R1:W-:Y:S04]  /*5edb0*/  LDGSTS.E [R3+0x1000], [R70.64], P1 ;  /* 0x0100000046037fae */ /* 0x0003e80008921844 */
[----:B-1----:R-:W2:Y:S01]  /*5edc0*/  LDL.LU R82, [R1+0x3210] ;  /* 0x0032100001527983 */ /* 0x002ea20000300800 */
[----:B------:R-:W2:Y:S01]  /*5edd0*/  LDL.LU R81, [R1+0x321c] ;  /* 0x00321c0001517983 */ /* 0x000ea20000300800 */
[----:B------:R-:W-:Y:S01]  /*5ede0*/  IADD3 R69, P3, R69, R80, RZ ;  /* 0x0000005045457210 */ /* 0x000fe20007f7e0ff */
[--C-:B------:R-:W-:Y:S01]  /*5edf0*/  IMAD.X R87, R87, 0x1, R0.reuse, P2 ;  /* 0x0000000157577824 */ /* 0x100fe200010e0600 */
[----:B------:R-:W-:Y:S03]  /*5ee00*/  STL [R1+0x3238], R86 ;  /* 0x0032385601007387 */ /* 0x000fe60000100800 */
[----:B------:R-:W-:Y:S01]  /*5ee10*/  IMAD.X R85, R85, 0x1, R0, P3 ;  /* 0x0000000155557824 */ /* 0x000fe200018e0600 */
[----:B------:R1:W-:Y:S01]  /*5ee20*/  STL [R1+0x3230], R87 ;  /* 0x0032305701007387 */ /* 0x0003e20000100800 */
[----:B------:R-:W-:Y:S02]  /*5ee30*/  STL [R1+0x3234], R69 ;  /* 0x0032344501007387 */ /* 0x000fe40000100800 */
[----:B------:R-:W-:-:S02]  /*5ee40*/  IMAD.MOV.U32 R70, RZ, RZ, R86 ;  /* 0x000000ffff467224 */ /* 0x000fc400078e0056 */
[----:B------:R-:W-:Y:S01]  /*5ee50*/  IMAD.MOV.U32 R71, RZ, RZ, R87 ;  /* 0x000000ffff477224 */ /* 0x000fe200078e0057 */
[----:B------:R1:W-:Y:S01]  /*5ee60*/  STL [R1+0x3228], R85 ;  /* 0x0032285501007387 */ /* 0x0003e20000100800 */
[----:B------:R-:W2:Y:S03]  /*5ee70*/  LDL.LU R88, [R1+0x3208] ;  /* 0x0032080001587983 */ /* 0x000ea60000300800 */
[----:B------:R1:W-:Y:S04]  /*5ee80*/  LDGSTS.E [R3+0x1200], [R70.64], P1 ;  /* 0x0120000046037fae */ /* 0x0003e80008921844 */
[----:B-1----:R-:W2:Y:S01]  /*5ee90*/  LDL.LU R87, [R1+0x3214] ;  /* 0x0032140001577983 */ /* 0x002ea20000300800 */
[----:B------:R-:W2:Y:S02]  /*5eea0*/  LDL.LU R86, [R1+0x3408] ;  /* 0x0034080001567983 */ /* 0x000ea40000300800 */
[----:B------:R-:W-:-:S02]  /*5eeb0*/  IMAD.MOV.U32 R71, RZ, RZ, R85 ;  /* 0x000000ffff477224 */ /* 0x000fc400078e0055 */
[----:B------:R-:W-:Y:S01]  /*5eec0*/  IMAD.MOV.U32 R70, RZ, RZ, R69 ;  /* 0x000000ffff467224 */ /* 0x000fe200078e0045 */
[----:B------:R-:W2:Y:S04]  /*5eed0*/  LDL.LU R85, [R1+0x3414] ;  /* 0x0034140001557983 */ /* 0x000ea80000300800 */
[----:B------:R1:W-:Y:S01]  /*5eee0*/  LDGSTS.E [R3+0x1400], [R70.64], P1 ;  /* 0x0140000046037fae */ /* 0x0003e20008921844 */
[-C--:B----4-:R-:W-:Y:S02]  /*5eef0*/  IADD3 R78, P3, R78, R80.reuse, RZ ;  /* 0x000000504e4e7210 */ /* 0x090fe40007f7e0ff */
[----:B---3--:R-:W-:-:S03]  /*5ef00*/  IADD3 R76, P4, R76, R80, RZ ;  /* 0x000000504c4c7210 */ /* 0x008fc60007f9e0ff */
        /* <DEDUP_REMOVED lines=9> */
[----:B-1----:R-:W2:Y:S01]  /*5efa0*/  LDL.LU R79, [R1+0x3200] ;  /* 0x00320000014f7983 */ /* 0x002ea20000300800 */
[----:B------:R-:W2:Y:S02]  /*5efb0*/  LDL.LU R78, [R1+0x320c] ;  /* 0x00320c00014e7983 */ /* 0x000ea40000300800 */
[----:B----4-:R-:W-:-:S02]  /*5efc0*/  IMAD.MOV.U32 R71, RZ, RZ, R77 ;  /* 0x000000ffff477224 */ /* 0x010fc400078e004d */
[----:B------:R-:W-:Y:S01]  /*5efd0*/  IMAD.MOV.U32 R70, RZ, RZ, R76 ;  /* 0x000000ffff467224 */ /* 0x000fe200078e004c */
[----:B---3--:R-:W3:Y:S01]  /*5efe0*/  LDL.LU R77, [R1+0x31f8] ;  /* 0x0031f800014d7983 */ /* 0x008ee20000300800 */
[----:B------:R-:W4:Y:S01]  /*5eff0*/  LDL.LU R76, [R1+0x3204] ;  /* 0x00320400014c7983 */ /* 0x000f220000300800 */
[----:B------:R-:W-:-:S04]  /*5f000*/  ISETP.GT.AND P2, PT, R68, 0x6, PT ;  /* 0x000000064400780c */ /* 0x000fc80003f44270 */
[----:B------:R-:W-:-:S04]  /*5f010*/  SEL R69, RZ, 0x4, !P2 ;  /* 0x00000004ff457807 */ /* 0x000fc80005000000 */
[----:B------:R-:W-:-:S04]  /*5f020*/  SEL R69, R69, RZ, !P0 ;  /* 0x000000ff45457207 */ /* 0x000fc80004000000 */
[----:B------:R-:W-:Y:S11]  /*5f030*/  ISETP.NE.U32.AND P2, PT, R69, RZ, PT ;  /* 0x000000ff4500720c */ /* 0x000ff60003f45070 */
[----:B------:R-:W-:Y:S02]  /*5f040*/  @!UPT UIADD3 URZ, URZ, URZ, URZ ;  /* 0x0000003f3f3ff290 */ /* 0x000fe4000fffe03f */
[----:B------:R1:W-:Y:S01]  /*5f050*/  LDGSTS.E [R3+0x3000], [R70.64], P2 ;  /* 0x0300000046037fae */ /* 0x0003e20009121844 */
[-C--:B--2---:R-:W-:Y:S02]  /*5f060*/  IADD3 R83, P1, R83, R80.reuse, RZ ;  /* 0x0000005053537210 */ /* 0x084fe40007f3e0ff */
[----:B------:R-:W-:-:S03]  /*5f070*/  IADD3 R81, P3, R81, R80, RZ ;  /* 0x0000005051517210 */ /* 0x000fc60007f7e0ff */
[--C-:B------:R-:W-:Y:S01]  /*5f080*/  IMAD.X R84, R84, 0x1, R0.reuse, P1 ;  /* 0x0000000154547824 */ /* 0x100fe200008e0600 */
[----:B------:R-:W-:Y:S01]  /*5f090*/  STL [R1+0x3224], R83 ;  /* 0x0032245301007387 */ /* 0x000fe20000100800 */
[----:B------:R-:W-:-:S03]  /*5f0a0*/  IMAD.X R82, R82, 0x1, R0, P3 ;  /* 0x0000000152527824 */ /* 0x000fc600018e0600 */
[----:B------:R2:W-:Y:S01]  /*5f0b0*/  STL [R1+0x3218], R84 ;  /* 0x0032185401007387 */ /* 0x0005e20000100800 */
[----:B-1----:R-:W-:Y:S02]  /*5f0c0*/  IMAD.MOV.U32 R70, RZ, RZ, R83 ;  /* 0x000000ffff467224 */ /* 0x002fe400078e0053 */
[----:B------:R-:W-:Y:S02]  /*5f0d0*/  IMAD.MOV.U32 R71, RZ, RZ, R84 ;  /* 0x000000ffff477224 */ /* 0x000fe400078e0054 */
[----:B------:R-:W-:Y:S01]  /*5f0e0*/  STL [R1+0x321c], R81 ;  /* 0x00321c5101007387 */ /* 0x000fe20000100800 */
[----:B------:R1:W-:Y:S01]  /*5f0f0*/  STL [R1+0x3210], R82 ;  /* 0x0032105201007387 */ /* 0x0003e20000100800 */
[----:B------:R-:W-:-:S03]  /*5f100*/  ISETP.GT.AND P1, PT, R68, 0xa, PT ;  /* 0x0000000a4400780c */ /* 0x000fc60003f24270 */
[----:B------:R1:W-:Y:S04]  /*5f110*/  LDGSTS.E [R3+0x3200], [R70.64], P2 ;  /* 0x0320000046037fae */ /* 0x0003e80009121844 */
[----:B--2---:R-:W2:Y:S01]  /*5f120*/  LDL.LU R84, [R1+0x31f0] ;  /* 0x0031f00001547983 */ /* 0x004ea20000300800 */
[----:B------:R-:W2:Y:S01]  /*5f130*/  LDL.LU R83, [R1+0x31fc] ;  /* 0x0031fc0001537983 */ /* 0x000ea20000300800 */
[----:B------:R-:W-:Y:S02]  /*5f140*/  IADD3 R87, P3, R87, R80, RZ ;  /* 0x0000005057577210 */ /* 0x000fe40007f7e0ff */
[----:B------:R-:W-:Y:S01]  /*5f150*/  SEL R69, RZ, 0x4, !P1 ;  /* 0x00000004ff457807 */ /* 0x000fe20004800000 */
[----:B-1----:R-:W-:Y:S02]  /*5f160*/  IMAD.MOV.U32 R70, RZ, RZ, R81 ;  /* 0x000000ffff467224 */ /* 0x002fe400078e0051 */
[----:B------:R-:W-:-:S02]  /*5f170*/  IMAD.MOV.U32 R71, RZ, RZ, R82 ;  /* 0x000000ffff477224 */ /* 0x000fc400078e0052 */
[--C-:B------:R-:W-:Y:S01]  /*5f180*/  IMAD.X R88, R88, 0x1, R0.reuse, P3 ;  /* 0x0000000158587824 */ /* 0x100fe200018e0600 */
[----:B------:R-:W2:Y:S01]  /*5f190*/  LDL.LU R82, [R1+0x3400] ;  /* 0x0034000001527983 */ /* 0x000ea20000300800 */
[----:B------:R-:W2:Y:S01]  /*5f1a0*/  LDL.LU R81, [R1+0x340c] ;  /* 0x00340c0001517983 */ /* 0x000ea20000300800 */
[----:B------:R-:W-:Y:S02]  /*5f1b0*/  IADD3 R85, P4, R85, R80, RZ ;  /* 0x0000005055557210 */ /* 0x000fe40007f9e0ff */
[----:B------:R-:W-:Y:S01]  /*5f1c0*/  SEL R69, R69, RZ, !P0 ;  /* 0x000000ff45457207 */ /* 0x000fe20004000000 */
[----:B------:R1:W-:Y:S04]  /*5f1d0*/  LDGSTS.E [R3+0x3400], [R70.64], P2 ;  /* 0x0340000046037fae */ /* 0x0003e80009121844 */
[----:B------:R-:W-:Y:S01]  /*5f1e0*/  STL [R1+0x3214], R87 ;  /* 0x0032145701007387 */ /* 0x000fe20000100800 */
[----:B------:R-:W-:Y:S01]  /*5f1f0*/  IMAD.X R86, R86, 0x1, R0, P4 ;  /* 0x0000000156567824 */ /* 0x000fe200020e0600 */
[----:B------:R-:W-:-:S02]  /*5f200*/  ISETP.NE.U32.AND P1, PT, R69, RZ, PT ;  /* 0x000000ff4500720c */ /* 0x000fc40003f25070 */
[----:B------:R1:W-:Y:S01]  /*5f210*/  STL [R1+0x3208], R88 ;  /* 0x0032085801007387 */ /* 0x0003e20000100800 */
[----:B------:R-:W-:Y:S02]  /*5f220*/  STL [R1+0x3414], R85 ;  /* 0x0034145501007387 */ /* 0x000fe40000100800 */
[----:B------:R1:W-:Y:S02]  /*5f230*/  STL [R1+0x3408], R86 ;  /* 0x0034085601007387 */ /* 0x0003e40000100800 */
[----:B-1----:R-:W-:Y:S02]  /*5f240*/  IMAD.MOV.U32 R70, RZ, RZ, R87 ;  /* 0x000000ffff467224 */ /* 0x002fe400078e0057 */
[----:B------:R-:W-:Y:S02]  /*5f250*/  IMAD.MOV.U32 R71, RZ, RZ, R88 ;  /* 0x000000ffff477224 */ /* 0x000fe400078e0058 */
[----:B------:R-:W2:Y:S04]  /*5f260*/  LDL.LU R88, [R1+0x31e8] ;  /* 0x0031e80001587983 */ /* 0x000ea80000300800 */
[----:B------:R1:W-:Y:S01]  /*5f270*/  LDGSTS.E [R3+0x3600], [R70.64], P2 ;  /* 0x0360000046037fae */ /* 0x0003e20009121844 */
[----:B------:R-:W2:Y:S02]  /*5f280*/  LDL.LU R87, [R1+0x31f4] ;  /* 0x0031f40001577983 */ /* 0x000ea40000300800 */
[----:B-1----:R-:W-:-:S02]  /*5f290*/  IMAD.MOV.U32 R71, RZ, RZ, R86 ;  /* 0x000000ffff477224 */ /* 0x002fc400078e0056 */
[----:B------:R-:W-:Y:S01]  /*5f2a0*/  IMAD.MOV.U32 R70, RZ, RZ, R85 ;  /* 0x000000ffff467224 */ /* 0x000fe200078e0055 */
[----:B------:R-:W2:Y:S01]  /*5f2b0*/  LDL.LU R86, [R1+0x31e0] ;  /* 0x0031e00001567983 */ /* 0x000ea20000300800 */
[----:B------:R-:W2:Y:S03]  /*5f2c0*/  LDL.LU R85, [R1+0x31ec] ;  /* 0x0031ec0001557983 */ /* 0x000ea60000300800 */
[----:B------:R1:W-:Y:S01]  /*5f2d0*/  LDGSTS.E [R3+0x5000], [R70.64], P1 ;  /* 0x0500000046037fae */ /* 0x0003e20008921844 */
[----:B------:R-:W-:-:S05]  /*5f2e0*/  IADD3 R78, P2, R78, R80, RZ ;  /* 0x000000504e4e7210 */ /* 0x000fca0007f5e0ff */
[----:B------:R-:W-:Y:S01]  /*5f2f0*/  IMAD.X R79, R79, 0x1, R0, P2 ;  /* 0x000000014f4f7824 */ /* 0x000fe200010e0600 */
[----:B----4-:R-:W-:Y:S01]  /*5f300*/  IADD3 R76, P3, R76, R80, RZ ;  /* 0x000000504c4c7210 */ /* 0x010fe20007f7e0ff */
[----:B-1----:R-:W-:Y:S02]  /*5f310*/  IMAD.MOV.U32 R70, RZ, RZ, R78 ;  /* 0x000000ffff467224 */ /* 0x002fe400078e004e */
[----:B------:R-:W-:Y:S01]  /*5f320*/  IMAD.MOV.U32 R71, RZ, RZ, R79 ;  /* 0x000000ffff477224 */ /* 0x000fe200078e004f */
[----:B------:R-:W-:Y:S01]  /*5f330*/  STL [R1+0x320c], R78 ;  /* 0x00320c4e01007387 */ /* 0x000fe20000100800 */
[----:B---3--:R-:W-:Y:S02]  /*5f340*/  IMAD.X R77, R77, 0x1, R0, P3 ;  /* 0x000000014d4d7824 */ /* 0x008fe400018e0600 */
        /* <DEDUP_REMOVED lines=9> */
[----:B------:R-:W4:Y:S01]  /*5f3e0*/  LDL.LU R76, [R1+0x3404] ;  /* 0x00340400014c7983 */ /* 0x000f220000300800 */
[----:B------:R-:W-:Y:S02]  /*5f3f0*/  ISETP.GT.AND P2, PT, R68, 0xe, PT ;  /* 0x0000000e4400780c */ /* 0x000fe40003f44270 */
[----:B------:R1:W-:Y:S02]  /*5f400*/  LDGSTS.E [R3+0x5400], [R70.64], P1 ;  /* 0x0540000046037fae */ /* 0x0003e40008921844 */
[----:B------:R-:W-:-:S04]  /*5f410*/  SEL R69, RZ, 0x4, !P2 ;  /* 0x00000004ff457807 */ /* 0x000fc80005000000 */
[----:B------:R-:W-:-:S04]  /*5f420*/  SEL R69, R69, RZ, !P0 ;  /* 0x000000ff45457207 */ /* 0x000fc80004000000 */
[----:B------:R-:W-:Y:S02]  /*5f430*/  ISETP.NE.U32.AND P2, PT, R69, RZ, PT ;  /* 0x000000ff4500720c */ /* 0x000fe40003f45070 */
[----:B--2---:R-:W-:-:S05]  /*5f440*/  IADD3 R83, P3, R83, R80, RZ ;  /* 0x0000005053537210 */ /* 0x004fca0007f7e0ff */
[----:B------:R-:W-:Y:S02]  /*5f450*/  IMAD.X R84, R84, 0x1, R0, P3 ;  /* 0x0000000154547824 */ /* 0x000fe400018e0600 */
[----:B-1----:R-:W-:Y:S01]  /*5f460*/  IMAD.MOV.U32 R70, RZ, RZ, R83 ;  /* 0x000000ffff467224 */ /* 0x002fe200078e0053 */
[-C--:B------:R-:W-:Y:S01]  /*5f470*/  IADD3 R81, P4, R81, R80.reuse, RZ ;  /* 0x0000005051517210 */ /* 0x080fe20007f9e0ff */
[----:B------:R-:W-:Y:S01]  /*5f480*/  IMAD.MOV.U32 R71, RZ, RZ, R84 ;  /* 0x000000ffff477224 */ /* 0x000fe200078e0054 */
[----:B------:R-:W-:Y:S03]  /*5f490*/  STL [R1+0x31fc], R83 ;  /* 0x0031fc5301007387 */ /* 0x000fe60000100800 */
[----:B------:R-:W-:Y:S01]  /*5f4a0*/  IMAD.X R82, R82, 0x1, R0, P4 ;  /* 0x0000000152527824 */ /* 0x000fe200020e0600 */
[----:B------:R1:W-:Y:S01]  /*5f4b0*/  STL [R1+0x31f0], R84 ;  /* 0x0031f05401007387 */ /* 0x0003e20000100800 */
[----:B------:R-:W-:Y:S03]  /*5f4c0*/  STL [R1+0x340c], R81 ;  /* 0x00340c5101007387 */ /* 0x000fe60000100800 */
[----:B------:R2:W-:Y:S04]  /*5f4d0*/  LDGSTS.E [R3+0x5600], [R70.64], P1 ;  /* 0x0560000046037fae */ /* 0x0005e80008921844 */
[----:B------:R2:W-:Y:S04]  /*5f4e0*/  STL [R1+0x3400], R82 ;  /* 0x0034005201007387 */ /* 0x0005e80000100800 */
[----:B-1----:R-:W3:Y:S01]  /*5f4f0*/  LDL.LU R84, [R1+0x31d0] ;  /* 0x0031d00001547983 */ /* 0x002ee20000300800 */
[----:B------:R-:W3:Y:S01]  /*5f500*/  LDL.LU R83, [R1+0x31dc] ;  /* 0x0031dc0001537983 */ /* 0x000ee20000300800 */
[----:B------:R-:W-:Y:S01]  /*5f510*/  IADD3 R87, P1, R87, R80, RZ ;  /* 0x0000005057577210 */ /* 0x000fe20007f3e0ff */
[----:B--2---:R-:W-:-:S02]  /*5f520*/  IMAD.MOV.U32 R71, RZ, RZ, R82 ;  /* 0x000000ffff477224 */ /* 0x004fc400078e0052 */
[----:B------:R-:W-:Y:S01]  /*5f530*/  IMAD.MOV.U32 R70, RZ, RZ, R81 ;  /* 0x000000ffff467224 */ /* 0x000fe200078e0051 */
[----:B------:R-:W2:Y:S01]  /*5f540*/  LDL.LU R82, [R1+0x31c8] ;  /* 0x0031c80001527983 */ /* 0x000ea20000300800 */
[----:B------:R-:W2:Y:S02]  /*5f550*/  LDL.LU R81, [R1+0x31d4] ;  /* 0x0031d40001517983 */ /* 0x000ea40000300800 */
[----:B------:R-:W-:Y:S02]  /*5f560*/  IMAD.X R88, R88, 0x1, R0, P1 ;  /* 0x0000000158587824 */ /* 0x000fe400008e0600 */
[----:B------:R-:W-:Y:S01]  /*5f570*/  STL [R1+0x31f4], R87 ;  /* 0x0031f45701007387 */ /* 0x000fe20000100800 */
[----:B------:R1:W-:Y:S01]  /*5f580*/  LDGSTS.E [R3+0x7000], [R70.64], P2 ;  /* 0x0700000046037fae */ /* 0x0003e20009121844 */
[----:B------:R-:W-:-:S03]  /*5f590*/  IADD3 R85, P3, R85, R80, RZ ;  /* 0x0000005055557210 */ /* 0x000fc60007f7e0ff */
[----:B------:R1:W-:Y:S02]  /*5f5a0*/  STL [R1+0x31e8], R88 ;  /* 0x0031e85801007387 */ /* 0x0003e40000100800 */
[----:B------:R-:W-:Y:S02]  /*5f5b0*/  IMAD.X R86, R86, 0x1, R0, P3 ;  /* 0x0000000156567824 */ /* 0x000fe400018e0600 */
[----:B------:R-:W-:Y:S01]  /*5f5c0*/  STL [R1+0x31ec], R85 ;  /* 0x0031ec5501007387 */ /* 0x000fe20000100800 */
[----:B-1----:R-:W-:Y:S02]  /*5f5d0*/  IMAD.MOV.U32 R71, RZ, RZ, R88 ;  /* 0x000000ffff477224 */ /* 0x002fe400078e0058 */
[----:B------:R-:W-:Y:S01]  /*5f5e0*/  IMAD.MOV.U32 R70, RZ, RZ, R87 ;  /* 0x000000ffff467224 */ /* 0x000fe200078e0057 */
[----:B------:R1:W-:Y:S01]  /*5f5f0*/  STL [R1+0x31e0], R86 ;  /* 0x0031e05601007387 */ /* 0x0003e20000100800 */
[----:B------:R-:W2:Y:S02]  /*5f600*/  LDL.LU R88, [R1+0x31c0] ;  /* 0x0031c00001587983 */ /* 0x000ea40000300800 */
[----:B------:R-:W2:Y:S01]  /*5f610*/  LDL.LU R87, [R1+0x31cc] ;  /* 0x0031cc0001577983 */ /* 0x000ea20000300800 */
[----:B------:R1:W-:Y:S02]  /*5f620*/  LDGSTS.E [R3+0x7200], [R70.64], P2 ;  /* 0x0720000046037fae */ /* 0x0003e40009121844 */
[----:B-1----:R-:W-:-:S02]  /*5f630*/  IMAD.MOV.U32 R70, RZ, RZ, R85 ;  /* 0x000000ffff467224 */ /* 0x002fc400078e0055 */
[----:B------:R-:W-:Y:S02]  /*5f640*/  IMAD.MOV.U32 R71, RZ, RZ, R86 ;  /* 0x000000ffff477224 */ /* 0x000fe400078e0056 */
[----:B------:R-:W2:Y:S01]  /*5f650*/  LDL.LU R86, [R1+0x33f0] ;  /* 0x0033f00001567983 */ /* 0x000ea20000300800 */
[----:B------:R-:W2:Y:S03]  /*5f660*/  LDL.LU R85, [R1+0x33fc] ;  /* 0x0033fc0001557983 */ /* 0x000ea60000300800 */
[----:B------:R1:W-:Y:S01]  /*5f670*/  LDGSTS.E [R3+0x7400], [R70.64], P2 ;  /* 0x0740000046037fae */ /* 0x0003e20009121844 */
        /* <DEDUP_REMOVED lines=11> */
[----:B----4-:R-:W2:Y:S01]  /*5f730*/  LDL.LU R79, [R1+0x31b8] ;  /* 0x0031b800014f7983 */ /* 0x010ea20000300800 */
[----:B------:R-:W2:Y:S02]  /*5f740*/  LDL.LU R78, [R1+0x31c4] ;  /* 0x0031c400014e7983 */ /* 0x000ea40000300800 */
        /* <DEDUP_REMOVED lines=10> */
[----:B---3--:R-:W-:-:S05]  /*5f7f0*/  IADD3 R83, P2, R83, R80, RZ ;  /* 0x0000005053537210 */ /* 0x008fca0007f5e0ff */
[----:B------:R-:W-:Y:S01]  /*5f800*/  IMAD.X R84, R84, 0x1, R0, P2 ;  /* 0x0000000154547824 */ /* 0x000fe200010e0600 */
[----:B--2---:R-:W-:Y:S01]  /*5f810*/  IADD3 R81, P3, R81, R80, RZ ;  /* 0x0000005051517210 */ /* 0x004fe20007f7e0ff */
[----:B------:R-:W-:Y:S01]  /*5f820*/  STL [R1+0x31dc], R83 ;  /* 0x0031dc5301007387 */ /* 0x000fe20000100800 */
[----:B-1----:R-:W-:Y:S02]  /*5f830*/  IMAD.MOV.U32 R70, RZ, RZ, R83 ;  /* 0x000000ffff467224 */ /* 0x002fe400078e0053 */
[----:B------:R-:W-:Y:S02]  /*5f840*/  IMAD.MOV.U32 R71, RZ, RZ, R84 ;  /* 0x000000ffff477224 */ /* 0x000fe400078e0054 */
[----:B------:R-:W-:Y:S01]  /*5f850*/  IMAD.X R82, R82, 0x1, R0, P3 ;  /* 0x0000000152527824 */ /* 0x000fe200018e0600 */
[----:B------:R1:W-:Y:S01]  /*5f860*/  STL [R1+0x31d0], R84 ;  /* 0x0031d05401007387 */ /* 0x0003e20000100800 */
[----:B------:R-:W-:Y:S01]  /*5f870*/  ISETP.GT.AND P2, PT, R68, 0x16, PT ;  /* 0x000000164400780c */ /* 0x000fe20003f44270 */
[----:B------:R-:W-:Y:S02]  /*5f880*/  STL [R1+0x31d4], R81 ;  /* 0x0031d45101007387 */ /* 0x000fe40000100800 */
[----:B------:R2:W-:Y:S04]  /*5f890*/  LDGSTS.E [R3+0x9200], [R70.64], P1 ;  /* 0x0920000046037fae */ /* 0x0005e80008921844 */
[----:B------:R3:W-:Y:S01]  /*5f8a0*/  STL [R1+0x31c8], R82 ;  /* 0x0031c85201007387 */ /* 0x0007e20000100800 */
[----:B------:R-:W-:-:S03]  /*5f8b0*/  SEL R69, RZ, 0x4, !P2 ;  /* 0x00000004ff457807 */ /* 0x000fc60005000000 */
[----:B-1----:R-:W4:Y:S01]  /*5f8c0*/  LDL.LU R84, [R1+0x31a8] ;  /* 0x0031a80001547983 */ /* 0x002f220000300800 */
[----:B------:R-:W4:Y:S01]  /*5f8d0*/  LDL.LU R83, [R1+0x31b4] ;  /* 0x0031b40001537983 */ /* 0x000f220000300800 */
[----:B------:R-:W-:Y:S01]  /*5f8e0*/  IADD3 R87, P3, R87, R80, RZ ;  /* 0x0000005057577210 */ /* 0x000fe20007f7e0ff */
[----:B--2---:R-:W-:Y:S02]  /*5f8f0*/  IMAD.MOV.U32 R70, RZ, RZ, R81 ;  /* 0x000000ffff467224 */ /* 0x004fe400078e0051 */
[----:B------:R-:W-:Y:S02]  /*5f900*/  IMAD.MOV.U32 R71, RZ, RZ, R82 ;  /* 0x000000ffff477224 */ /* 0x000fe400078e0052 */
[----:B---3--:R-:W3:Y:S01]  /*5f910*/  LDL.LU R82, [R1+0x33e8] ;  /* 0x0033e80001527983 */ /* 0x008ee20000300800 */
[----:B------:R-:W3:Y:S02]  /*5f920*/  LDL.LU R81, [R1+0x33f4] ;  /* 0x0033f40001517983 */ /* 0x000ee40000300800 */
[----:B------:R-:W-:Y:S01]  /*5f930*/  IMAD.X R88, R88, 0x1, R0, P3 ;  /* 0x0000000158587824 */ /* 0x000fe200018e0600 */
[----:B------:R-:W-:Y:S01]  /*5f940*/  SEL R69, R69, RZ, !P0 ;  /* 0x000000ff45457207 */ /* 0x000fe20004000000 */
[----:B------:R1:W-:Y:S03]  /*5f950*/  LDGSTS.E [R3+0x9400], [R70.64], P1 ;  /* 0x0940000046037fae */ /* 0x0003e60008921844 */
[----:B------:R-:W-:-:S02]  /*5f960*/  ISETP.NE.U32.AND P2, PT, R69, RZ, PT ;  /* 0x000000ff4500720c */ /* 0x000fc40003f45070 */
[----:B------:R-:W-:Y:S01]  /*5f970*/  IADD3 R85, P4, R85, R80, RZ ;  /* 0x0000005055557210 */ /* 0x000fe20007f9e0ff */
[----:B-1----:R-:W-:Y:S02]  /*5f980*/  IMAD.MOV.U32 R70, RZ, RZ, R87 ;  /* 0x000000ffff467224 */ /* 0x002fe400078e0057 */
[----:B------:R-:W-:Y:S02]  /*5f990*/  IMAD.MOV.U32 R71, RZ, RZ, R88 ;  /* 0x000000ffff477224 */ /* 0x000fe400078e0058 */
[----:B------:R-:W-:Y:S01]  /*5f9a0*/  IMAD.X R86, R86, 0x1, R0, P4 ;  /* 0x0000000156567824 */ /* 0x000fe200020e0600 */
[----:B------:R-:W-:Y:S04]  /*5f9b0*/  STL [R1+0x31cc], R87 ;  /* 0x0031cc5701007387 */ /* 0x000fe80000100800 */
[----:B------:R1:W-:Y:S01]  /*5f9c0*/  LDGSTS.E [R3+0x9600], [R70.64], P1 ;  /* 0x0960000046037fae */ /* 0x0003e20008921844 */
[----:B------:R1:W-:Y:S02]  /*5f9d0*/  STL [R1+0x31c0], R88 ;  /* 0x0031c05801007387 */ /* 0x0003e40000100800 */
[----:B------:R-:W-:Y:S02]  /*5f9e0*/  STL [R1+0x33fc], R85 ;  /* 0x0033fc5501007387 */ /* 0x000fe40000100800 */
[----:B------:R-:W-:Y:S01]  /*5f9f0*/  STL [R1+0x33f0], R86 ;  /* 0x0033f05601007387 */ /* 0x000fe20000100800 */
[----:B------:R-:W3:Y:S01]  /*5fa00*/  LDL.LU R90, [R1+0x31a0] ;  /* 0x0031a000015a7983 */ /* 0x000ee20000300800 */
[----:B------:R-:W3:Y:S03]  /*5fa10*/  LDL.LU R89, [R1+0x31ac] ;  /* 0x0031ac0001597983 */ /* 0x000ee60000300800 */
[----:B-1----:R-:W3:Y:S01]  /*5fa20*/  LDL.LU R88, [R1+0x3198] ;  /* 0x0031980001587983 */ /* 0x002ee20000300800 */
[----:B------:R-:W-:-:S02]  /*5fa30*/  IMAD.MOV.U32 R70, RZ, RZ, R85 ;  /* 0x000000ffff467224 */ /* 0x000fc400078e0055 */
[----:B------:R-:W-:Y:S02]  /*5fa40*/  IMAD.MOV.U32 R71, RZ, RZ, R86 ;  /* 0x000000ffff477224 */ /* 0x000fe400078e0056 */
        /* <DEDUP_REMOVED lines=15> */
[----:B------:R-:W3:Y:S01]  /*5fb40*/  LDL.LU R77, [R1+0x3190] ;  /* 0x00319000014d7983 */ /* 0x000ee20000300800 */
[----:B------:R-:W3:Y:S02]  /*5fb50*/  LDL.LU R76, [R1+0x319c] ;  /* 0x00319c00014c7983 */ /* 0x000ee40000300800 */
[----:B------:R-:W3:Y:S02]  /*5fb60*/  LDL.LU R86, [R1+0x33e4] ;  /* 0x0033e40001567983 */ /* 0x000ee40000300800 */
[----:B------:R-:W3:Y:S01]  /*5fb70*/  LDL.LU R79, [R1+0x33ec] ;  /* 0x0033ec00014f7983 */ /* 0x000ee20000300800 */
[----:B------:R-:W3:Y:S01]  /*5fb80*/  LDL.LU R85, [R1+0x3188] ;  /* 0x0031880001557983 */ /* 0x000ee20000300800 */
[----:B------:R-:W3:Y:S01]  /*5fb90*/  LDL.LU R78, [R1+0x3194] ;  /* 0x00319400014e7983 */ /* 0x000ee20000300800 */
[----:B------:R-:W-:Y:S02]  /*5fba0*/  ISETP.GT.AND P1, PT, R68, 0x1a, PT ;  /* 0x0000001a4400780c */ /* 0x000fe40003f24270 */
        /* <DEDUP_REMOVED lines=21> */
[-C--:B------:R-:W-:Y:S02]  /*5fd00*/  IADD3 R89, P2, R89, R80.reuse, RZ ;  /* 0x0000005059597210 */ /* 0x080fe40007f5e0ff */
[----:B------:R1:W-:Y:S03]  /*5fd10*/  LDGSTS.E [R3+0xd000], [R70.64], P1 ;  /* 0x0d00000046037fae */ /* 0x0003e60008921844 */
[----:B------:R-:W-:Y:S01]  /*5fd20*/  IMAD.X R90, R90, 0x1, R0, P2 ;  /* 0x000000015a5a7824 */ /* 0x000fe200010e0600 */
[----:B------:R-:W-:Y:S01]  /*5fd30*/  IADD3 R87, P3, R87, R80, RZ ;  /* 0x0000005057577210 */ /* 0x000fe20007f7e0ff */
[----:B-1----:R-:W-:-:S02]  /*5fd40*/  IMAD.MOV.U32 R70, RZ, RZ, R89 ;  /* 0x000000ffff467224 */ /* 0x002fc400078e0059 */
[----:B------:R-:W-:Y:S02]  /*5fd50*/  IMAD.MOV.U32 R71, RZ, RZ, R90 ;  /* 0x000000ffff477224 */ /* 0x000fe400078e005a */
[----:B------:R-:W-:Y:S01]  /*5fd60*/  IMAD.X R88, R88, 0x1, R0, P3 ;  /* 0x0000000158587824 */ /* 0x000fe200018e0600 */
[----:B------:R-:W-:Y:S02]  /*5fd70*/  ISETP.GT.AND P2, PT, R68, 0x1e, PT ;  /* 0x0000001e4400780c */ /* 0x000fe40003f44270 */
[----:B------:R1:W-:Y:S04]  /*5fd80*/  LDGSTS.E [R3+0xd200], [R70.64], P1 ;  /* 0x0d20000046037fae */ /* 0x0003e80008921844 */
[----:B------:R-:W-:Y:S01]  /*5fd90*/  STL [R1+0x31ac], R89 ;  /* 0x0031ac5901007387 */ /* 0x000fe20000100800 */
[----:B------:R-:W-:Y:S01]  /*5fda0*/  STL [R1+0x31a0], R90 ;  /* 0x0031a05a01007387 */ /* 0x000fe20000100800 */
[----:B------:R-:W-:Y:S01]  /*5fdb0*/  SEL R69, RZ, 0x4, !P2 ;  /* 0x00000004ff457807 */ /* 0x000fe20005000000 */
[----:B------:R-:W-:Y:S02]  /*5fdc0*/  STL [R1+0x31a4], R87 ;  /* 0x0031a45701007387 */ /* 0x000fe40000100800 */
[----:B-1----:R-:W-:-:S02]  /*5fdd0*/  IMAD.MOV.U32 R70, RZ, RZ, R87 ;  /* 0x000000ffff467224 */ /* 0x002fc400078e0057 */
[----:B------:R-:W-:Y:S01]  /*5fde0*/  IMAD.MOV.U32 R71, RZ, RZ, R88 ;  /* 0x000000ffff477224 */ /* 0x000fe200078e0058 */
[----:B------:R-:W-:Y:S04]  /*5fdf0*/  STL [R1+0x3198], R88 ;  /* 0x0031985801007387 */ /* 0x000fe80000100800 */
[----:B------:R1:W-:Y:S01]  /*5fe00*/  LDGSTS.E [R3+0xd400], [R70.64], P1 ;  /* 0x0d40000046037fae */ /* 0x0003e20008921844 */
[----:B------:R-:W-:-:S04]  /*5fe10*/  SEL R69, R69, RZ, !P0 ;  /* 0x000000ff45457207 */ /* 0x000fc80004000000 */
[----:B------:R-:W-:Y:S02]  /*5fe20*/  ISETP.NE.U32.AND P2, PT, R69, RZ, PT ;  /* 0x000000ff4500720c */ /* 0x000fe40003f45070 */
[----:B------:R-:W-:-:S05]  /*5fe30*/  IADD3 R76, P3, R76, R80, RZ ;  /* 0x000000504c4c7210 */ /* 0x000fca0007f7e0ff */
        /* <DEDUP_REMOVED lines=12> */
[----:B------:R1:W-:Y:S02]  /*5ff00*/  STL [R1+0x33ec], R79 ;  /* 0x0033ec4f01007387 */ /* 0x0003e40000100800 */
[----:B------:R-:W-:Y:S02]  /*5ff10*/  STL [R1+0x33e4], R86 ;  /* 0x0033e45601007387 */ /* 0x000fe40000100800 */
[----:B------:R-:W-:-:S02]  /*5ff20*/  IMAD.MOV.U32 R70, RZ, RZ, R79 ;  /* 0x000000ffff467224 */ /* 0x000fc400078e004f */
[----:B------:R-:W-:Y:S01]  /*5ff30*/  IMAD.MOV.U32 R71, RZ, RZ, R86 ;  /* 0x000000ffff477224 */ /* 0x000fe200078e0056 */
[----:B------:R-:W-:Y:S04]  /*5ff40*/  STL [R1+0x3194], R78 ;  /* 0x0031944e01007387 */ /* 0x000fe80000100800 */
[----:B------:R1:W-:Y:S04]  /*5ff50*/  LDGSTS.E [R3+0xf000], [R70.64], P2 ;  /* 0x0f00000046037fae */ /* 0x0003e80009121844 */
[----:B-1----:R-:W2:Y:S01]  /*5ff60*/  LDL.LU R79, [R1+0x3178] ;  /* 0x00317800014f7983 */ /* 0x002ea20000300800 */
[----:B------:R1:W-:Y:S02]  /*5ff70*/  STL [R1+0x3188], R85 ;  /* 0x0031885501007387 */ /* 0x0003e40000100800 */
[----:B------:R-:W2:Y:S02]  /*5ff80*/  LDL.LU R69, [R1+0x3174] ;  /* 0x0031740001457983 */ /* 0x000ea40000300800 */
[----:B------:R-:W-:-:S02]  /*5ff90*/  IMAD.MOV.U32 R71, RZ, RZ, R85 ;  /* 0x000000ffff477224 */ /* 0x000fc400078e0055 */
[----:B------:R-:W-:Y:S01]  /*5ffa0*/  IMAD.MOV.U32 R70, RZ, RZ, R78 ;  /* 0x000000ffff467224 */ /* 0x000fe200078e004e */
[----:B-1----:R-:W2:Y:S01]  /*5ffb0*/  LDL.LU R85, [R1+0x3170] ;  /* 0x0031700001557983 */ /* 0x002ea20000300800 */
[----:B------:R-:W2:Y:S03]  /*5ffc0*/  LDL.LU R78, [R1+0x3168] ;  /* 0x00316800014e7983 */ /* 0x000ea60000300800 */
[----:B------:R-:W1:Y:S04]  /*5ffd0*/  S2R R212, SR_TID.X ;  /* 0x0000000000d47919 */ /* 0x000e680000002100 */
[----:B------:R1:W-:Y:S02]  /*5ffe0*/  LDGSTS.E [R3+0xf200], [R70.64], P2 ;  /* 0x0f20000046037fae */ /* 0x0003e40009121844 */
[----:B-1----:R-:W-:-:S05]  /*5fff0*/  LOP3.LUT R212, R212, 0x7f, RZ, 0xc0, !PT ;  /* 0x0000007fd4d47812 */ /* 0x002fca00078ec0ff */
[----:B------:R-:W-:-:S05]  /*60000*/  IMAD.SHL.U32 R212, R212, 0x4, RZ ;  /* 0x00000004d4d47824 */ /* 0x000fca00078e00ff */
[----:B------:R-:W-:Y:S02]  /*60010*/  LOP3.LUT R86, R212, 0x60, RZ, 0x3c, !PT ;  /* 0x00000060d4567812 */ /* 0x000fe400078e3cff */
[-C--:B--2---:R-:W-:Y:S02]  /*60020*/  IADD3 R83, P1, R83, R80.reuse, RZ ;  /* 0x0000005053537210 */ /* 0x084fe40007f3e0ff */
[----:B----4-:R-:W-:-:S03]  /*60030*/  IADD3 R81, P3, R81, R80, RZ ;  /* 0x0000005051517210 */ /* 0x010fc60007f7e0ff */
[--C-:B------:R-:W-:Y:S01]  /*60040*/  IMAD.X R84, R84, 0x1, R0.reuse, P1 ;  /* 0x0000000154547824 */ /* 0x100fe200008e0600 */
[----:B------:R-:W-:Y:S01]  /*60050*/  STL [R1+0x318c], R83 ;  /* 0x00318c5301007387 */ /* 0x000fe20000100800 */
[----:B------:R-:W-:Y:S02]  /*60060*/  IMAD.MOV.U32 R70, RZ, RZ, R83 ;  /* 0x000000ffff467224 */ /* 0x000fe400078e0053 */
        /* <DEDUP_REMOVED lines=8> */
[----:B----4-:R-:W-:-:S02]  /*600f0*/  IMAD.MOV.U32 R71, RZ, RZ, R82 ;  /* 0x000000ffff477224 */ /* 0x010fc400078e0052 */
[----:B------:R-:W-:Y:S01]  /*60100*/  IMAD.MOV.U32 R70, RZ, RZ, R81 ;  /* 0x000000ffff467224 */ /* 0x000fe200078e0051 */
[----:B--2---:R-:W4:Y:S01]  /*60110*/  LDL.LU R82, [R1+0x33d0] ;  /* 0x0033d00001527983 */ /* 0x004f220000300800 */
[----:B------:R-:W4:Y:S01]  /*60120*/  LDL.LU R81, [R1+0x33dc] ;  /* 0x0033dc0001517983 */ /* 0x000f220000300800 */
[----:B------:R-:W-:Y:S02]  /*60130*/  ISETP.GT.AND P1, PT, R68, 0x3, PT ;  /* 0x000000034400780c */ /* 0x000fe40003f24270 */
[----:B------:R1:W-:Y:S02]  /*60140*/  LDGSTS.E [R3+0xf600], [R70.64], P2 ;  /* 0x0f60000046037fae */ /* 0x0003e40009121844 */
[----:B-1----:R-:W-:-:S04]  /*60150*/  SEL R3, RZ, 0x4, !P1 ;  /* 0x00000004ff037807 */ /* 0x002fc80004800000 */
[----:B------:R-:W-:-:S04]  /*60160*/  SEL R3, R3, RZ, !P0 ;  /* 0x000000ff03037207 */ /* 0x000fc80004000000 */
[----:B------:R-:W-:Y:S01]  /*60170*/  ISETP.NE.U32.AND P1, PT, R3, RZ, PT ;  /* 0x000000ff0300720c */ /* 0x000fe20003f25070 */
[----:B------:R-:W-:Y:S01]  /*60180*/  IMAD R3, R183, 0x10000, R86 ;  /* 0x00010000b7037824 */ /* 0x000fe200078e0256 */
[----:B------:R-:W-:-:S05]  /*60190*/  IADD3 R76, P2, R76, R80, RZ ;  /* 0x000000504c4c7210 */ /* 0x000fca0007f5e0ff */
[----:B------:R-:W-:Y:S01]  /*601a0*/  IMAD.X R77, R77, 0x1, R0, P2 ;  /* 0x000000014d4d7824 */ /* 0x000fe200010e0600 */
[----:B------:R-:W-:Y:S01]  /*601b0*/  STL [R1+0x33e0], R76 ;  /* 0x0033e04c01007387 */ /* 0x000fe20000100800 */
[----:B------:R-:W-:-:S03]  /*601c0*/  IMAD.MOV.U32 R70, RZ, RZ, R76 ;  /* 0x000000ffff467224 */ /* 0x000fc600078e004c */
[----:B------:R1:W-:Y:S01]  /*601d0*/  STL [R1+0x33d8], R77 ;  /* 0x0033d84d01007387 */ /* 0x0003e20000100800 */
[----:B------:R-:W3:Y:S02]  /*601e0*/  LDL.LU R88, [R1+0x3158] ;  /* 0x0031580001587983 */ /* 0x000ee40000300800 */
[----:B------:R-:W-:Y:S02]  /*601f0*/  IMAD.MOV.U32 R71, RZ, RZ, R77 ;  /* 0x000000ffff477224 */ /* 0x000fe400078e004d */
[----:B------:R-:W3:Y:S01]  /*60200*/  LDL.LU R87, [R1+0x3164] ;  /* 0x0031640001577983 */ /* 0x000ee20000300800 */
[-C--:B------:R-:W-:Y:S02]  /*60210*/  IADD3 R79, P2, R79, R80.reuse, RZ ;  /* 0x000000504f4f7210 */ /* 0x080fe40007f5e0ff */
[----:B------:R-:W-:Y:S01]  /*60220*/  IADD3 R69, P3, R69, R80, RZ ;  /* 0x0000005045457210 */ /* 0x000fe20007f7e0ff */
[----:B------:R1:W-:Y:S04]  /*60230*/  LDGSTS.E [R3+0x1800], [R70.64], P1 ;  /* 0x0180000046037fae */ /* 0x0003e80008921844 */
[----:B-1----:R-:W3:Y:S01]  /*60240*/  LDL.LU R77, [R1+0x3150] ;  /* 0x00315000014d7983 */ /* 0x002ee20000300800 */
[----:B------:R-:W3:Y:S02]  /*60250*/  LDL.LU R76, [R1+0x315c] ;  /* 0x00315c00014c7983 */ /* 0x000ee40000300800 */
[----:B------:R-:W-:Y:S02]  /*60260*/  STL [R1+0x3178], R79 ;  /* 0x0031784f01007387 */ /* 0x000fe40000100800 */
[----:B------:R-:W-:-:S02]  /*60270*/  IMAD.X R85, R85, 0x1, R0, P2 ;  /* 0x0000000155557824 */ /* 0x000fc400010e0600 */
[----:B------:R-:W-:Y:S02]  /*60280*/  IMAD.X R78, R78, 0x1, R0, P3 ;  /* 0x000000014e4e7824 */ /* 0x000fe400018e0600 */
[----:B------:R-:W-:Y:S01]  /*60290*/  IMAD.MOV.U32 R70, RZ, RZ, R79 ;  /* 0x000000ffff467224 */ /* 0x000fe200078e004f */
[----:B------:R1:W-:Y:S01]  /*602a0*/  STL [R1+0x3170], R85 ;  /* 0x0031705501007387 */ /* 0x0003e20000100800 */
[----:B------:R-:W-:Y:S02]  /*602b0*/  IMAD.MOV.U32 R71, RZ, RZ, R85 ;  /* 0x000000ffff477224 */ /* 0x000fe400078e0055 */
[----:B------:R-:W-:Y:S02]  /*602c0*/  STL [R1+0x3174], R69 ;  /* 0x0031744501007387 */ /* 0x000fe40000100800 */
[----:B------:R1:W-:Y:S01]  /*602d0*/  STL [R1+0x3168], R78 ;  /* 0x0031684e01007387 */ /* 0x0003e20000100800 */
[----:B------:R-:W3:Y:S04]  /*602e0*/  LDL.LU R86, [R1+0x3148] ;  /* 0x0031480001567983 */ /* 0x000ee80000300800 */
[----:B------:R1:W-:Y:S04]  /*602f0*/  LDGSTS.E [R3+0x1a00], [R70.64], P1 ;  /* 0x01a0000046037fae */ /* 0x0003e80008921844 */
[----:B-1----:R-:W3:Y:S01]  /*60300*/  LDL.LU R85, [R1+0x3154] ;  /* 0x0031540001557983 */ /* 0x002ee20000300800 */
[----:B------:R-:W3:Y:S02]  /*60310*/  LDL.LU R79, [R1+0x33c8] ;  /* 0x0033c800014f7983 */ /* 0x000ee40000300800 */
[----:B------:R-:W-:-:S02]  /*60320*/  IMAD.MOV.U32 R71, RZ, RZ, R78 ;  /* 0x000000ffff477224 */ /* 0x000fc400078e004e */
[----:B------:R-:W3:Y:S01]  /*60330*/  LDL.LU R78, [R1+0x33d4] ;  /* 0x0033d400014e7983 */ /* 0x000ee20000300800 */
[----:B------:R-:W-:-:S05]  /*60340*/  IMAD.MOV.U32 R70, RZ, RZ, R69 ;  /* 0x000000ffff467224 */ /* 0x000fca00078e0045 */
[----:B------:R1:W-:Y:S01]  /*60350*/  LDGSTS.E [R3+0x1c00], [R70.64], P1 ;  /* 0x01c0000046037fae */ /* 0x0003e20008921844 */
[----:B------:R-:W-:-:S04]  /*60360*/  ISETP.GT.AND P2, PT, R68, 0x7, PT ;  /* 0x000000074400780c */ /* 0x000fc80003f44270 */
[----:B------:R-:W-:-:S04]  /*60370*/  SEL R69, RZ, 0x4, !P2 ;  /* 0x00000004ff457807 */ /* 0x000fc80005000000 */
[----:B------:R-:W-:-:S04]  /*60380*/  SEL R69, R69, RZ, !P0 ;  /* 0x000000ff45457207 */ /* 0x000fc80004000000 */
[----:B------:R-:W-:Y:S02]  /*60390*/  ISETP.NE.U32.AND P2, PT, R69, RZ, PT ;  /* 0x000000ff4500720c */ /* 0x000fe40003f45070 */
[----:B---3--:R-:W-:-:S05]  /*603a0*/  IADD3 R83, P3, R83, R80, RZ ;  /* 0x0000005053537210 */ /* 0x008fca0007f7e0ff */
[----:B------:R-:W-:Y:S01]  /*603b0*/  IMAD.X R84, R84, 0x1, R0, P3 ;  /* 0x0000000154547824 */ /* 0x000fe200018e0600 */
[----:B----4-:R-:W-:Y:S01]  /*603c0*/  IADD3 R81, P4, R81, R80, RZ ;  /* 0x0000005051517210 */ /* 0x010fe20007f9e0ff */
        /* <DEDUP_REMOVED lines=15> */
[-C--:B------:R-:W-:Y:S02]  /*604c0*/  IADD3 R87, P1, R87, R80.reuse, RZ ;  /* 0x0000005057577210 */ /* 0x080fe40007f3e0ff */
[----:B------:R-:W-:-:S03]  /*604d0*/  IADD3 R76, P3, R76, R80, RZ ;  /* 0x000000504c4c7210 */ /* 0x000fc60007f7e0ff */
[--C-:B------:R-:W-:Y:S01]  /*604e0*/  IMAD.X R88, R88, 0x1, R0.reuse, P1 ;  /* 0x0000000158587824 */ /* 0x100fe200008e0600 */
[----:B------:R-:W-:Y:S01]  /*604f0*/  STL [R1+0x3164], R87 ;  /* 0x0031645701007387 */ /* 0x000fe20000100800 */
[----:B------:R-:W-:-:S03]  /*60500*/  IMAD.X R77, R77, 0x1, R0, P3 ;  /* 0x000000014d4d7824 */ /* 0x000fc600018e0600 */
[----:B------:R1:W-:Y:S02]  /*60510*/  STL [R1+0x3158], R88 ;  /* 0x0031585801007387 */ /* 0x0003e40000100800 */
[----:B-1----:R-:W-:Y:S02]  /*60520*/  IMAD.MOV.U32 R70, RZ, RZ, R87 ;  /* 0x000000ffff467224 */ /* 0x002fe400078e0057 */
[----:B------:R-:W-:Y:S01]  /*60530*/  IMAD.MOV.U32 R71, RZ, RZ, R88 ;  /* 0x000000ffff477224 */ /* 0x000fe200078e0058 */
[----:B------:R-:W-:Y:S04]  /*60540*/  STL [R1+0x315c], R76 ;  /* 0x00315c4c01007387 */ /* 0x000fe80000100800 */
[----:B------:R1:W-:Y:S04]  /*60550*/  STL [R1+0x3150], R77 ;  /* 0x0031504d01007387 */ /* 0x0003e80000100800 */
[----:B------:R1:W-:Y:S04]  /*60560*/  LDGSTS.E [R3+0x3a00], [R70.64], P2 ;  /* 0x03a0000046037fae */ /* 0x0003e80009121844 */
[----:B------:R-:W2:Y:S01]  /*60570*/  LDL.LU R88, [R1+0x3130] ;  /* 0x0031300001587983 */ /* 0x000ea20000300800 */
[----:B------:R-:W2:Y:S01]  /*60580*/  LDL.LU R87, [R1+0x313c] ;  /* 0x00313c0001577983 */ /* 0x000ea20000300800 */
[----:B------:R-:W-:Y:S01]  /*60590*/  IADD3 R85, P3, R85, R80, RZ ;  /* 0x0000005055557210 */ /* 0x000fe20007f7e0ff */
[----:B-1----:R-:W-:-:S02]  /*605a0*/  IMAD.MOV.U32 R70, RZ, RZ, R76 ;  /* 0x000000ffff467224 */ /* 0x002fc400078e004c */
[----:B------:R-:W-:Y:S02]  /*605b0*/  IMAD.MOV.U32 R71, RZ, RZ, R77 ;  /* 0x000000ffff477224 */ /* 0x000fe400078e004d */
[----:B------:R-:W2:Y:S01]  /*605c0*/  LDL.LU R77, [R1+0x33c0] ;  /* 0x0033c000014d7983 */ /* 0x000ea20000300800 */
[----:B------:R-:W2:Y:S02]  /*605d0*/  LDL.LU R76, [R1+0x33cc] ;  /* 0x0033cc00014c7983 */ /* 0x000ea40000300800 */
[--C-:B------:R-:W-:Y:S01]  /*605e0*/  IMAD.X R86, R86, 0x1, R0.reuse, P3 ;  /* 0x0000000156567824 */ /* 0x100fe200018e0600 */
[----:B------:R1:W-:Y:S01]  /*605f0*/  LDGSTS.E [R3+0x3c00], [R70.64], P2 ;  /* 0x03c0000046037fae */ /* 0x0003e20009121844 */
[----:B------:R-:W-:Y:S01]  /*60600*/  IADD3 R78, P4, R78, R80, RZ ;  /* 0x000000504e4e7210 */ /* 0x000fe20007f9e0ff */
[----:B------:R-:W-:Y:S04]  /*60610*/  STL [R1+0x3154], R85 ;  /* 0x0031545501007387 */ /* 0x000fe80000100800 */
[----:B------:R-:W-:Y:S01]  /*60620*/  IMAD.X R79, R79, 0x1, R0, P4 ;  /* 0x000000014f4f7824 */ /* 0x000fe200020e0600 */
[----:B------:R1:W-:Y:S01]  /*60630*/  STL [R1+0x3148], R86 ;  /* 0x0031485601007387 */ /* 0x0003e20000100800 */
[----:B------:R-:W-:Y:S02]  /*60640*/  STL [R1+0x33d4], R78 ;  /* 0x0033d44e01007387 */ /* 0x000fe40000100800 */
[----:B-1----:R-:W-:-:S02]  /*60650*/  IMAD.MOV.U32 R70, RZ, RZ, R85 ;  /* 0x000000ffff467224 */ /* 0x002fc400078e0055 */
[----:B------:R-:W-:Y:S01]  /*60660*/  IMAD.MOV.U32 R71, RZ, RZ, R86 ;  /* 0x000000ffff477224 */ /* 0x000fe200078e0056 */
[----:B------:R1:W-:Y:S01]  /*60670*/  STL [R1+0x33c8], R79 ;  /* 0x0033c84f01007387 */ /* 0x0003e20000100800 */
[----:B------:R-:W2:Y:S02]  /*60680*/  LDL.LU R86, [R1+0x3128] ;  /* 0x0031280001567983 */ /* 0x000ea40000300800 */
[----:B------:R-:W2:Y:S01]  /*60690*/  LDL.LU R85, [R1+0x3134] ;  /* 0x0031340001557983 */ /* 0x000ea20000300800 */
[----:B------:R1:W-:Y:S02]  /*606a0*/  LDGSTS.E [R3+0x3e00], [R70.64], P2 ;  /* 0x03e0000046037fae */ /* 0x0003e40009121844 */
[----:B-1----:R-:W-:Y:S02]  /*606b0*/  IMAD.MOV.U32 R71, RZ, RZ, R79 ;  /* 0x000000ffff477224 */ /* 0x002fe400078e004f */
        /* <DEDUP_REMOVED lines=9> */
[-C--:B--2---:R-:W-:Y:S02]  /*60750*/  IADD3 R83, P2, R83, R80.reuse, RZ ;  /* 0x0000005053537210 */ /* 0x084fe40007f5e0ff */
[----:B----4-:R-:W-:-:S03]  /*60760*/  IADD3 R81, P3, R81, R80, RZ ;  /* 0x0000005051517210 */ /* 0x010fc60007f7e0ff */
        /* <DEDUP_REMOVED lines=17> */
[----:B------:R-:W-:-:S04]  /*60880*/  SEL R69, RZ, 0x4, !P2 ;  /* 0x00000004ff457807 */ /* 0x000fc80005000000 */
[----:B------:R-:W-:-:S04]  /*60890*/  SEL R69, R69, RZ, !P0 ;  /* 0x000000ff45457207 */ /* 0x000fc80004000000 */
[----:B------:R-:W-:Y:S02]  /*608a0*/  ISETP.NE.U32.AND P2, PT, R69, RZ, PT ;  /* 0x000000ff4500720c */ /* 0x000fe40003f45070 */
[----:B------:R-:W-:-:S05]  /*608b0*/  IADD3 R87, P3, R87, R80, RZ ;  /* 0x0000005057577210 */ /* 0x000fca0007f7e0ff */
        /* <DEDUP_REMOVED lines=13> */
[----:B------:R-:W-:-:S02]  /*60990*/  IMAD.MOV.U32 R71, RZ, RZ, R77 ;  /* 0x000000ffff477224 */ /* 0x000fc400078e004d */
[----:B------:R-:W-:Y:S01]  /*609a0*/  IMAD.MOV.U32 R70, RZ, RZ, R76 ;  /* 0x000000ffff467224 */ /* 0x000fe200078e004c */
[----:B------:R-:W3:Y:S01]  /*609b0*/  LDL.LU R77, [R1+0x3108] ;  /* 0x00310800014d7983 */ /* 0x000ee20000300800 */
[----:B------:R-:W3:Y:S02]  /*609c0*/  LDL.LU R76, [R1+0x3114] ;  /* 0x00311400014c7983 */ /* 0x000ee40000300800 */
[----:B------:R-:W-:Y:S02]  /*609d0*/  IMAD.X R86, R86, 0x1, R0, P1 ;  /* 0x0000000156567824 */ /* 0x000fe400008e0600 */
[----:B------:R-:W-:Y:S01]  /*609e0*/  STL [R1+0x3134], R85 ;  /* 0x0031345501007387 */ /* 0x000fe20000100800 */
[----:B------:R1:W-:Y:S04]  /*609f0*/  LDGSTS.E [R3+0x7800], [R70.64], P2 ;  /* 0x0780000046037fae */ /* 0x0003e80009121844 */
[----:B------:R1:W-:Y:S01]  /*60a00*/  STL [R1+0x3128], R86 ;  /* 0x0031285601007387 */ /* 0x0003e20000100800 */
[----:B------:R-:W-:-:S05]  /*60a10*/  IADD3 R78, P3, R78, R80, RZ ;  /* 0x000000504e4e7210 */ /* 0x000fca0007f7e0ff */
[----:B------:R-:W-:Y:S02]  /*60a20*/  IMAD.X R79, R79, 0x1, R0, P3 ;  /* 0x000000014f4f7824 */ /* 0x000fe400018e0600 */
[----:B-1----:R-:W-:Y:S02]  /*60a30*/  IMAD.MOV.U32 R70, RZ, RZ, R85 ;  /* 0x000000ffff467224 */ /* 0x002fe400078e0055 */
[----:B------:R-:W-:Y:S01]  /*60a40*/  IMAD.MOV.U32 R71, RZ, RZ, R86 ;  /* 0x000000ffff477224 */ /* 0x000fe200078e0056 */
[----:B------:R-:W-:Y:S01]  /*60a50*/  STL [R1+0x312c], R78 ;  /* 0x00312c4e01007387 */ /* 0x000fe20000100800 */
[----:B------:R1:W-:Y:S02]  /*60a60*/  STL [R1+0x3120], R79 ;  /* 0x0031204f01007387 */ /* 0x0003e40000100800 */
[----:B------:R-:W3:Y:S02]  /*60a70*/  LDL.LU R86, [R1+0x3100] ;  /* 0x0031000001567983 */ /* 0x000ee40000300800 */
[----:B------:R-:W3:Y:S01]  /*60a80*/  LDL.LU R85, [R1+0x310c] ;  /* 0x00310c0001557983 */ /* 0x000ee20000300800 */
[----:B------:R1:W-:Y:S02]  /*60a90*/  LDGSTS.E [R3+0x7a00], [R70.64], P2 ;  /* 0x07a0000046037fae */ /* 0x0003e40009121844 */
[----:B-1----:R-:W-:-:S02]  /*60aa0*/  IMAD.MOV.U32 R71, RZ, RZ, R79 ;  /* 0x000000ffff477224 */ /* 0x002fc400078e004f */
[----:B------:R-:W-:Y:S01]  /*60ab0*/  IMAD.MOV.U32 R70, RZ, RZ, R78 ;  /* 0x000000ffff467224 */ /* 0x000fe200078e004e */
[----:B------:R-:W3:Y:S01]  /*60ac0*/  LDL.LU R79, [R1+0x33b0] ;  /* 0x0033b000014f7983 */ /* 0x000ee20000300800 */
[----:B------:R-:W3:Y:S03]  /*60ad0*/  LDL.LU R78, [R1+0x33bc] ;  /* 0x0033bc00014e7983 */ /* 0x000ee60000300800 */
        /* <DEDUP_REMOVED lines=27> */
[----:B-1----:R-:W-:Y:S02]  /*60c90*/  IMAD.MOV.U32 R70, RZ, RZ, R87 ;  /* 0x000000ffff467224 */ /* 0x002fe400078e0057 */
[----:B------:R-:W-:Y:S02]  /*60ca0*/  IMAD.X R77, R77, 0x1, R0, P3 ;  /* 0x000000014d4d7824 */ /* 0x000fe400018e0600 */
[----:B------:R-:W-:Y:S01]  /*60cb0*/  IMAD.MOV.U32 R71, RZ, RZ, R88 ;  /* 0x000000ffff477224 */ /* 0x000fe200078e0058 */
[----:B------:R-:W-:Y:S01]  /*60cc0*/  STL [R1+0x3110], R88 ;  /* 0x0031105801007387 */ /* 0x000fe20000100800 */
[----:B------:R-:W-:Y:S02]  /*60cd0*/  STL [R1+0x3114], R76 ;  /* 0x0031144c01007387 */ /* 0x000fe40000100800 */
[----:B------:R1:W-:Y:S02]  /*60ce0*/  STL [R1+0x3108], R77 ;  /* 0x0031084d01007387 */ /* 0x0003e40000100800 */
[----:B------:R-:W4:Y:S01]  /*60cf0*/  LDL.LU R90, [R1+0x30e8] ;  /* 0x0030e800015a7983 */ /* 0x000f220000300800 */
[----:B------:R1:W-:Y:S04]  /*60d00*/  LDGSTS.E [R3+0x9a00], [R70.64], P1 ;  /* 0x09a0000046037fae */ /* 0x0003e80008921844 */
[----:B------:R-:W4:Y:S01]  /*60d10*/  LDL.LU R89, [R1+0x30f4] ;  /* 0x0030f40001597983 */ /* 0x000f220000300800 */
[----:B------:R-:W-:Y:S01]  /*60d20*/  IADD3 R85, P3, R85, R80, RZ ;  /* 0x0000005055557210 */ /* 0x000fe20007f7e0ff */
[----:B-1----:R-:W-:-:S02]  /*60d30*/  IMAD.MOV.U32 R70, RZ, RZ, R76 ;  /* 0x000000ffff467224 */ /* 0x002fc400078e004c */
[----:B------:R-:W-:Y:S02]  /*60d40*/  IMAD.MOV.U32 R71, RZ, RZ, R77 ;  /* 0x000000ffff477224 */ /* 0x000fe400078e004d */
[----:B------:R-:W4:Y:S01]  /*60d50*/  LDL.LU R77, [R1+0x33a8] ;  /* 0x0033a800014d7983 */ /* 0x000f220000300800 */
[----:B------:R-:W-:-:S03]  /*60d60*/  IMAD.X R86, R86, 0x1, R0, P3 ;  /* 0x0000000156567824 */ /* 0x000fc600018e0600 */
[----:B------:R1:W-:Y:S01]  /*60d70*/  LDGSTS.E [R3+0x9c00], [R70.64], P1 ;  /* 0x09c0000046037fae */ /* 0x0003e20008921844 */
[----:B------:R-:W4:Y:S02]  /*60d80*/  LDL.LU R76, [R1+0x33b4] ;  /* 0x0033b400014c7983 */ /* 0x000f240000300800 */
[----:B------:R-:W-:Y:S01]  /*60d90*/  STL [R1+0x310c], R85 ;  /* 0x00310c5501007387 */ /* 0x000fe20000100800 */
[----:B------:R-:W-:Y:S01]  /*60da0*/  IADD3 R78, P4, R78, R80, RZ ;  /* 0x000000504e4e7210 */ /* 0x000fe20007f9e0ff */
[----:B-1----:R-:W-:Y:S02]  /*60db0*/  IMAD.MOV.U32 R70, RZ, RZ, R85 ;  /* 0x000000ffff467224 */ /* 0x002fe400078e0055 */
[----:B------:R-:W-:Y:S02]  /*60dc0*/  IMAD.MOV.U32 R71, RZ, RZ, R86 ;  /* 0x000000ffff477224 */ /* 0x000fe400078e0056 */
[----:B------:R-:W-:Y:S01]  /*60dd0*/  IMAD.X R79, R79, 0x1, R0, P4 ;  /* 0x000000014f4f7824 */ /* 0x000fe200020e0600 */
[----:B------:R-:W-:Y:S01]  /*60de0*/  STL [R1+0x3100], R86 ;  /* 0x0031005601007387 */ /* 0x000fe20000100800 */
[----:B------:R-:W-:Y:S03]  /*60df0*/  STL [R1+0x33bc], R78 ;  /* 0x0033bc4e01007387 */ /* 0x000fe60000100800 */
[----:B------:R1:W-:Y:S04]  /*60e00*/  LDGSTS.E [R3+0x9e00], [R70.64], P1 ;  /* 0x09e0000046037fae */ /* 0x0003e80008921844 */
[----:B------:R1:W-:Y:S02]  /*60e10*/  STL [R1+0x33b0], R79 ;  /* 0x0033b04f01007387 */ /* 0x0003e40000100800 */
[----:B-1----:R-:W-:-:S02]  /*60e20*/  IMAD.MOV.U32 R71, RZ, RZ, R79 ;  /* 0x000000ffff477224 */ /* 0x002fc400078e004f */
[----:B------:R-:W-:Y:S01]  /*60e30*/  IMAD.MOV.U32 R70, RZ, RZ, R78 ;  /* 0x000000ffff467224 */ /* 0x000fe200078e004e */
[----:B------:R-:W4:Y:S01]  /*60e40*/  LDL.LU R79, [R1+0x30e0] ;  /* 0x0030e000014f7983 */ /* 0x000f220000300800 */
[----:B------:R-:W4:Y:S02]  /*60e50*/  LDL.LU R78, [R1+0x30ec] ;  /* 0x0030ec00014e7983 */ /* 0x000f240000300800 */
[----:B------:R-:W4:Y:S02]  /*60e60*/  LDL.LU R88, [R1+0x30d8] ;  /* 0x0030d80001587983 */ /* 0x000f240000300800 */
        /* <DEDUP_REMOVED lines=11> */
[----:B------:R-:W-:-:S03]  /*60f20*/  IMAD.X R82, R82, 0x1, R0, P3 ;  /* 0x0000000152527824 */ /* 0x000fc600018e0600 */
[----:B------:R2:W-:Y:S01]  /*60f30*/  STL [R1+0x30fc], R84 ;  /* 0x0030fc5401007387 */ /* 0x0005e20000100800 */
[----:B------:R-:W-:Y:S03]  /*60f40*/  STL [R1+0x30f8], R81 ;  /* 0x0030f85101007387 */ /* 0x000fe60000100800 */
[----:B------:R4:W-:Y:S01]  /*60f50*/  STL [R1+0x30f0], R82 ;  /* 0x0030f05201007387 */ /* 0x0009e20000100800 */
[----:B------:R-:W3:Y:S02]  /*60f60*/  LDL.LU R86, [R1+0x30d0] ;  /* 0x0030d00001567983 */ /* 0x000ee40000300800 */
[----:B------:R-:W3:Y:S02]  /*60f70*/  LDL.LU R85, [R1+0x30dc] ;  /* 0x0030dc0001557983 */ /* 0x000ee40000300800 */
[----:B-1----:R-:W-:Y:S02]  /*60f80*/  IMAD.MOV.U32 R70, RZ, RZ, R83 ;  /* 0x000000ffff467224 */ /* 0x002fe400078e0053 */
[----:B------:R-:W-:Y:S01]  /*60f90*/  IMAD.MOV.U32 R71, RZ, RZ, R84 ;  /* 0x000000ffff477224 */ /* 0x000fe200078e0054 */
[----:B------:R-:W-:Y:S01]  /*60fa0*/  ISETP.GT.AND P1, PT, R68, 0x1b, PT ;  /* 0x0000001b4400780c */ /* 0x000fe20003f24270 */
[----:B--2---:R-:W2:Y:S01]  /*60fb0*/  LDL.LU R84, [R1+0x33a4] ;  /* 0x0033a40001547983 */ /* 0x004ea20000300800 */
[----:B------:R-:W2:Y:S03]  /*60fc0*/  LDL.LU R83, [R1+0x33ac] ;  /* 0x0033ac0001537983 */ /* 0x000ea60000300800 */
[----:B------:R1:W-:Y:S01]  /*60fd0*/  LDGSTS.E [R3+0xba00], [R70.64], P2 ;  /* 0x0ba0000046037fae */ /* 0x0003e20009121844 */
[----:B------:R-:W-:-:S04]  /*60fe0*/  SEL R69, RZ, 0x4, !P1 ;  /* 0x00000004ff457807 */ /* 0x000fc80004800000 */
[----:B------:R-:W-:Y:S01]  /*60ff0*/  SEL R69, R69, RZ, !P0 ;  /* 0x000000ff45457207 */ /* 0x000fe20004000000 */
[----:B-1----:R-:W-:Y:S02]  /*61000*/  IMAD.MOV.U32 R70, RZ, RZ, R81 ;  /* 0x000000ffff467224 */ /* 0x002fe400078e0051 */
[----:B------:R-:W-:Y:S02]  /*61010*/  IMAD.MOV.U32 R71, RZ, RZ, R82 ;  /* 0x000000ffff477224 */ /* 0x000fe400078e0052 */
[----:B----4-:R-:W2:Y:S01]  /*61020*/  LDL.LU R82, [R1+0x30c8] ;  /* 0x0030c80001527983 */ /* 0x010ea20000300800 */
[----:B------:R-:W2:Y:S03]  /*61030*/  LDL.LU R81, [R1+0x30d4] ;  /* 0x0030d40001517983 */ /* 0x000ea60000300800 */
[----:B------:R1:W-:Y:S01]  /*61040*/  LDGSTS.E [R3+0xbc00], [R70.64], P2 ;  /* 0x0bc0000046037fae */ /* 0x0003e20009121844 */
[----:B------:R-:W-:-:S02]  /*61050*/  ISETP.NE.U32.AND P1, PT, R69, RZ, PT ;  /* 0x000000ff4500720c */ /* 0x000fc40003f25070 */
[----:B------:R-:W-:-:S05]  /*61060*/  IADD3 R89, P3, R89, R80, RZ ;  /* 0x0000005059597210 */ /* 0x000fca0007f7e0ff */
[----:B------:R-:W-:Y:S02]  /*61070*/  IMAD.X R90, R90, 0x1, R0, P3 ;  /* 0x000000015a5a7824 */ /* 0x000fe400018e0600 */
[----:B-1----:R-:W-:Y:S02]  /*61080*/  IMAD.MOV.U32 R70, RZ, RZ, R89 ;  /* 0x000000ffff467224 */ /* 0x002fe400078e0059 */
[----:B------:R-:W-:Y:S01]  /*61090*/  IMAD.MOV.U32 R71, RZ, RZ, R90 ;  /* 0x000000ffff477224 */ /* 0x000fe200078e005a */
[----:B------:R-:W-:Y:S04]  /*610a0*/  STL [R1+0x30f4], R89 ;  /* 0x0030f45901007387 */ /* 0x000fe80000100800 */
[----:B------:R1:W-:Y:S01]  /*610b0*/  LDGSTS.E [R3+0xbe00], [R70.64], P2 ;  /* 0x0be0000046037fae */ /* 0x0003e20009121844 */
[----:B------:R-:W-:-:S03]  /*610c0*/  IADD3 R76, P4, R76, R80, RZ ;  /* 0x000000504c4c7210 */ /* 0x000fc60007f9e0ff */
[----:B------:R-:W-:Y:S02]  /*610d0*/  STL [R1+0x30e8], R90 ;  /* 0x0030e85a01007387 */ /* 0x000fe40000100800 */
[----:B------:R-:W-:Y:S02]  /*610e0*/  IMAD.X R77, R77, 0x1, R0, P4 ;  /* 0x000000014d4d7824 */ /* 0x000fe400020e0600 */
[----:B------:R1:W-:Y:S02]  /*610f0*/  STL [R1+0x33b4], R76 ;  /* 0x0033b44c01007387 */ /* 0x0003e40000100800 */
[----:B-1----:R-:W-:Y:S02]  /*61100*/  IMAD.MOV.U32 R70, RZ, RZ, R76 ;  /* 0x000000ffff467224 */ /* 0x002fe400078e004c */
[----:B------:R-:W-:Y:S01]  /*61110*/  IMAD.MOV.U32 R71, RZ, RZ, R77 ;  /* 0x000000ffff477224 */ /* 0x000fe200078e004d */
[----:B------:R1:W-:Y:S04]  /*61120*/  STL [R1+0x33a8], R77 ;  /* 0x0033a84d01007387 */ /* 0x0003e80000100800 */
[----:B------:R1:W-:Y:S04]  /*61130*/  LDGSTS.E [R3+0xd800], [R70.64], P1 ;  /* 0x0d80000046037fae */ /* 0x0003e80008921844 */
[----:B------:R-:W4:Y:S04]  /*61140*/  LDL.LU R76, [R1+0x30cc] ;  /* 0x0030cc00014c7983 */ /* 0x000f280000300800 */
[----:B-1----:R-:W4:Y:S01]  /*61150*/  LDL.LU R77, [R1+0x30c4] ;  /* 0x0030c400014d7983 */ /* 0x002f220000300800 */
[----:B------:R-:W-:-:S02]  /*61160*/  IADD3 R78, P2, R78, R80, RZ ;  /* 0x000000504e4e7210 */ /* 0x000fc40007f5e0ff */
[----:B------:R-:W-:-:S03]  /*61170*/  IADD3 R87, P3, R87, R80, RZ ;  /* 0x0000005057577210 */ /* 0x000fc60007f7e0ff */
[--C-:B------:R-:W-:Y:S01]  /*61180*/  IMAD.X R79, R79, 0x1, R0.reuse, P2 ;  /* 0x000000014f4f7824 */ /* 0x100fe200010e0600 */
[----:B------:R-:W-:Y:S01]  /*61190*/  STL [R1+0x30ec], R78 ;  /* 0x0030ec4e01007387 */ /* 0x000fe20000100800 */
[----:B------:R-:W-:Y:S02]  /*611a0*/  IMAD.X R88, R88, 0x1, R0, P3 ;  /* 0x0000000158587824 */ /* 0x000fe400018e0600 */
[----:B------:R-:W-:Y:S01]  /*611b0*/  IMAD.MOV.U32 R71, RZ, RZ, R79 ;  /* 0x000000ffff477224 */ /* 0x000fe200078e004f */
[----:B------:R1:W-:Y:S01]  /*611c0*/  STL [R1+0x30e0], R79 ;  /* 0x0030e04f01007387 */ /* 0x0003e20000100800 */
[----:B------:R-:W-:Y:S02]  /*611d0*/  STL [R1+0x30e4], R87 ;  /* 0x0030e45701007387 */ /* 0x000fe40000100800 */
[----:B------:R-:W-:-:S05]  /*611e0*/  IMAD.MOV.U32 R70, RZ, RZ, R78 ;  /* 0x000000ffff467224 */ /* 0x000fca00078e004e */
[----:B------:R1:W-:Y:S04]  /*611f0*/  LDGSTS.E [R3+0xda00], [R70.64], P1 ;  /* 0x0da0000046037fae */ /* 0x0003e80008921844 */
[----:B-1----:R-:W4:Y:S01]  /*61200*/  LDL.LU R79, [R1+0x30c0] ;  /* 0x0030c000014f7983 */ /* 0x002f220000300800 */
[----:B------:R-:W-:Y:S02]  /*61210*/  STL [R1+0x30d8], R88 ;  /* 0x0030d85801007387 */ /* 0x000fe40000100800 */
[----:B------:R-:W4:Y:S01]  /*61220*/  LDL.LU R78, [R1+0x30bc] ;  /* 0x0030bc00014e7983 */ /* 0x000f220000300800 */
[----:B------:R-:W-:Y:S01]  /*61230*/  ISETP.GT.AND P2, PT, R68, 0x1f, PT ;  /* 0x0000001f4400780c */ /* 0x000fe20003f44270 */
[----:B------:R-:W-:Y:S02]  /*61240*/  IMAD.MOV.U32 R70, RZ, RZ, R87 ;  /* 0x000000ffff467224 */ /* 0x000fe400078e0057 */
[----:B------:R-:W-:Y:S01]  /*61250*/  IMAD.MOV.U32 R71, RZ, RZ, R88 ;  /* 0x000000ffff477224 */ /* 0x000fe200078e0058 */
[----:B------:R-:W-:-:S04]  /*61260*/  SEL R69, RZ, 0x4, !P2 ;  /* 0x00000004ff457807 */ /* 0x000fc80005000000 */
[----:B------:R1:W-:Y:S01]  /*61270*/  LDGSTS.E [R3+0xdc00], [R70.64], P1 ;  /* 0x0dc0000046037fae */ /* 0x0003e20008921844 */
[----:B------:R-:W-:-:S04]  /*61280*/  SEL R69, R69, RZ, !P0 ;  /* 0x000000ff45457207 */ /* 0x000fc80004000000 */
[----:B------:R-:W-:Y:S02]  /*61290*/  ISETP.NE.U32.AND P2, PT, R69, RZ, PT ;  /* 0x000000ff4500720c */ /* 0x000fe40003f45070 */
[----:B---3--:R-:W-:-:S05]  /*612a0*/  IADD3 R85, P3, R85, R80, RZ ;  /* 0x0000005055557210 */ /* 0x008fca0007f7e0ff */
[----:B------:R-:W-:Y:S02]  /*612b0*/  IMAD.X R86, R86, 0x1, R0, P3 ;  /* 0x0000000156567824 */ /* 0x000fe400018e0600 */
[----:B-1----:R-:W-:Y:S02]  /*612c0*/  IMAD.MOV.U32 R70, RZ, RZ, R85 ;  /* 0x000000ffff467224 */ /* 0x002fe400078e0055 */
[----:B------:R-:W-:-:S05]  /*612d0*/  IMAD.MOV.U32 R71, RZ, RZ, R86 ;  /* 0x000000ffff477224 */ /* 0x000fca00078e0056 */
[----:B------:R1:W-:Y:S01]  /*612e0*/  LDGSTS.E [R3+0xde00], [R70.64], P1 ;  /* 0x0de0000046037fae */ /* 0x0003e20008921844 */
[----:B--2---:R-:W-:-:S03]  /*612f0*/  IADD3 R83, P1, R83, R80, RZ ;  /* 0x0000005053537210 */ /* 0x004fc60007f3e0ff */
[----:B------:R-:W-:Y:S01]  /*61300*/  STL [R1+0x30dc], R85 ;  /* 0x0030dc5501007387 */ /* 0x000fe20000100800 */
[----:B------:R2:W-:Y:S02]  /*61310*/  STL [R1+0x30d0], R86 ;  /* 0x0030d05601007387 */ /* 0x0005e40000100800 */
[----:B------:R-:W3:Y:S02]  /*61320*/  LDL.LU R69, [R1+0x35c0] ;  /* 0x0035c00001457983 */ /* 0x000ee40000300800 */
[--C-:B------:R-:W-:Y:S01]  /*61330*/  IMAD.X R84, R84, 0x1, R0.reuse, P1 ;  /* 0x0000000154547824 */ /* 0x100fe200008e0600 */
[----:B------:R-:W-:Y:S01]  /*61340*/  IADD3 R81, P3, R81, R80, RZ ;  /* 0x0000005051517210 */ /* 0x000fe20007f7e0ff */
[----:B------:R1:W-:Y:S03]  /*61350*/  STL [R1+0x33ac], R83 ;  /* 0x0033ac5301007387 */ /* 0x0003e60000100800 */
[----:B------:R-:W-:Y:S01]  /*61360*/  STL [R1+0x33a4], R84 ;  /* 0x0033a45401007387 */ /* 0x000fe20000100800 */
[----:B------:R-:W-:Y:S01]  /*61370*/  STL [R1+0x30d4], R81 ;  /* 0x0030d45101007387 */ /* 0x000fe20000100800 */
[----:B--2---:R-:W3:Y:S02]  /*61380*/  LDL.LU R86, [R1+0x35bc] ;  /* 0x0035bc0001567983 */ /* 0x004ee40000300800 */
[----:B------:R-:W-:-:S02]  /*61390*/  IMAD.X R82, R82, 0x1, R0, P3 ;  /* 0x0000000152527824 */ /* 0x000fc400018e0600 */
[----:B-1----:R-:W-:Y:S02]  /*613a0*/  IMAD.MOV.U32 R70, RZ, RZ, R83 ;  /* 0x000000ffff467224 */ /* 0x002fe400078e0053 */
[----:B------:R-:W-:Y:S01]  /*613b0*/  IMAD.MOV.U32 R71, RZ, RZ, R84 ;  /* 0x000000ffff477224 */ /* 0x000fe200078e0054 */
[----:B------:R1:W-:Y:S01]  /*613c0*/  STL [R1+0x30c8], R82 ;  /* 0x0030c85201007387 */ /* 0x0003e20000100800 */
[----:B------:R-:W3:Y:S03]  /*613d0*/  LDL.LU R83, [R1+0x35b8] ;  /* 0x0035b80001537983 */ /* 0x000ee60000300800 */
[----:B------:R1:W-:Y:S02]  /*613e0*/  LDGSTS.E [R3+0xf800], [R70.64], P2 ;  /* 0x0f80000046037fae */ /* 0x0003e40009121844 */
[----:B-1----:R-:W-:Y:S02]  /*613f0*/  IMAD.MOV.U32 R71, RZ, RZ, R82 ;  /* 0x000000ffff477224 */ /* 0x002fe400078e0052 */
[----:B------:R-:W3:Y:S01]  /*61400*/  LDL.LU R82, [R1+0x35b4] ;  /* 0x0035b40001527983 */ /* 0x000ee20000300800 */
[----:B------:R-:W3:Y:S02]  /*61410*/  LDL.LU R85, [R1+0x35b0] ;  /* 0x0035b00001557983 */ /* 0x000ee40000300800 */
[----:B------:R-:W-:-:S02]  /*61420*/  IMAD.MOV.U32 R70, RZ, RZ, R81 ;  /* 0x000000ffff467224 */ /* 0x000fc400078e0051 */
[----:B------:R-:W3:Y:S03]  /*61430*/  LDL.LU R84, [R1+0x35ac] ;  /* 0x0035ac0001547983 */ /* 0x000ee60000300800 */
[----:B------:R1:W-:Y:S01]  /*61440*/  LDGSTS.E [R3+0xfa00], [R70.64], P2 ;  /* 0x0fa0000046037fae */ /* 0x0003e20009121844 */
[-C--:B----4-:R-:W-:Y:S02]  /*61450*/  IADD3 R76, P1, R76, R80.reuse, RZ ;  /* 0x000000504c4c7210 */ /* 0x090fe40007f3e0ff */
[----:B------:R-:W-:-:S03]  /*61460*/  IADD3 R77, P3, R77, R80, RZ ;  /* 0x000000504d4d7210 */ /* 0x000fc60007f7e0ff */
[----:B-1----:R-:W-:Y:S01]  /*61470*/  IMAD.MOV.U32 R70, RZ, RZ, R76 ;  /* 0x000000ffff467224 */ /* 0x002fe200078e004c */
[----:B------:R1:W-:Y:S01]  /*61480*/  STL [R1+0x30cc], R76 ;  /* 0x0030cc4c01007387 */ /* 0x0003e20000100800 */
[----:B------:R-:W-:Y:S02]  /*61490*/  STL [R1+0x30c4], R77 ;  /* 0x0030c44d01007387 */ /* 0x000fe40000100800 */
[--C-:B------:R-:W-:Y:S02]  /*614a0*/  IMAD.X R79, R79, 0x1, R0.reuse, P1 ;  /* 0x000000014f4f7824 */ /* 0x100fe400008e0600 */
[----:B------:R-:W-:Y:S02]  /*614b0*/  IMAD.X R78, R78, 0x1, R0, P3 ;  /* 0x000000014e4e7824 */ /* 0x000fe400018e0600 */
[----:B------:R-:W-:Y:S01]  /*614c0*/  IMAD.MOV.U32 R71, RZ, RZ, R79 ;  /* 0x000000ffff477224 */ /* 0x000fe200078e004f */
[----:B------:R-:W-:Y:S04]  /*614d0*/  STL [R1+0x30c0], R79 ;  /* 0x0030c04f01007387 */ /* 0x000fe80000100800 */
[----:B------:R4:W-:Y:S01]  /*614e0*/  LDGSTS.E [R3+0xfc00], [R70.64], P2 ;  /* 0x0fc0000046037fae */ /* 0x0009e20009121844 */
[----:B------:R1:W-:Y:S02]  /*614f0*/  STL [R1+0x30bc], R78 ;  /* 0x0030bc4e01007387 */ /* 0x0003e40000100800 */
[----:B------:R-:W2:Y:S02]  /*61500*/  LDL.LU R80, [R1+0x35a0] ;  /* 0x0035a00001507983 */ /* 0x000ea40000300800 */
[----:B----4-:R-:W-:-:S02]  /*61510*/  IMAD.MOV.U32 R70, RZ, RZ, R77 ;  /* 0x000000ffff467224 */ /* 0x010fc400078e004d */
[----:B------:R-:W-:-:S05]  /*61520*/  IMAD.MOV.U32 R71, RZ, RZ, R78 ;  /* 0x000000ffff477224 */ /* 0x000fca00078e004e */
[----:B------:R4:W-:Y:S04]  /*61530*/  LDGSTS.E [R3+0xfe00], [R70.64], P2 ;  /* 0x0fe0000046037fae */ /* 0x0009e80009121844 */
[----:B------:R-:W1:Y:S01]  /*61540*/  S2R R212, SR_TID.X ;  /* 0x0000000000d47919 */ /* 0x000e620000002100 */
[----:B------:R-:W-:Y:S01]  /*61550*/  IMAD.MOV.U32 R182, RZ, RZ, c[0x0][0x18c] ;  /* 0x00006300ffb67624 */ /* 0x000fe200078e00ff */
[----:B------:R-:W-:Y:S01]  /*61560*/  LOP3.LUT R213, R213, 0x60, RZ, 0xc0, !PT ;  /* 0x00000060d5d57812 */ /* 0x000fe200078ec0ff */
[----:B------:R-:W-:Y:S01]  /*61570*/  IMAD.SHL.U32 R241, R241, 0x4, RZ ;  /* 0x00000004f1f17824 */ /* 0x000fe200078e00ff */
[----:B------:R-:W0:Y:S04]  /*61580*/  LDGDEPBAR ;  /* 0x00000000000079af */ /* 0x000e280000000000 */
[----:B----4-:R-:W4:Y:S01]  /*61590*/  LDL.LU R70, [R1+0x35a8] ;  /* 0x0035a80001467983 */ /* 0x010f220000300800 */
[----:B------:R-:W2:Y:S02]  /*615a0*/  LDL.LU R81, [R1+0x359c] ;  /* 0x00359c0001517983 */ /* 0x000ea40000300800 */
[----:B------:R-:W2:Y:S02]  /*615b0*/  LDL.LU R71, [R1+0x35a4] ;  /* 0x0035a40001477983 */ /* 0x000ea40000300800 */
[----:B------:R-:W-:Y:S01]  /*615c0*/  IMAD.SHL.U32 R182, R182, 0x20, RZ ;  /* 0x00000020b6b67824 */ /* 0x000fe200078e00ff */
[----:B------:R-:W-:-:S02]  /*615d0*/  SHF.R.U32.HI R213, RZ, 0x1, R213 ;  /* 0x00000001ffd57819 */ /* 0x000fc400000116d5 */
[----:B-1----:R-:W-:Y:S01]  /*615e0*/  LOP3.LUT R76, R212, 0x1f, RZ, 0xc0, !PT ;  /* 0x0000001fd44c7812 */ /* 0x002fe200078ec0ff */
[----:B------:R-:W-:-:S03]  /*615f0*/  IMAD.SHL.U32 R182, R182, 0x4, RZ ;  /* 0x00000004b6b67824 */ /* 0x000fc600078e00ff */
[----:B------:R-:W-:Y:S02]  /*61600*/  ISETP.GE.AND P1, PT, R76, R68, PT ;  /* 0x000000444c00720c */ /* 0x000fe40003f26270 */
[----:B------:R-:W-:Y:S01]  /*61610*/  LOP3.LUT R78, R241, R213, RZ, 0x3c, !PT ;  /* 0x000000d5f14e7212 */ /* 0x000fe200078e3cff */
[----:B------:R-:W2:Y:S01]  /*61620*/  LDL.LU R76, [R1+0x3598] ;  /* 0x00359800014c7983 */ /* 0x000ea20000300800 */
[----:B------:R-:W2:Y:S01]  /*61630*/  LDL.LU R77, [R1+0x3594] ;  /* 0x00359400014d7983 */ /* 0x000ea20000300800 */
[----:B------:R-:W-:-:S04]  /*61640*/  SEL R3, RZ, 0x4, P1 ;  /* 0x00000004ff037807 */ /* 0x000fc80000800000 */
[----:B------:R-:W-:-:S04]  /*61650*/  SEL R3, R3, RZ, !P0 ;  /* 0x000000ff03037207 */ /* 0x000fc80004000000 */
[----:B------:R-:W-:Y:S01]  /*61660*/  ISETP.NE.U32.AND P0, PT, R3, RZ, PT ;  /* 0x000000ff0300720c */ /* 0x000fe20003f05070 */
[----:B------:R-:W-:Y:S02]  /*61670*/  IMAD R3, R183, 0x10000, R78 ;  /* 0x00010000b7037824 */ /* 0x000fe400078e024e */
[----:B------:R-:W2:Y:S01]  /*61680*/  LDL.LU R78, [R1+0x3590] ;  /* 0x00359000014e7983 */ /* 0x000ea20000300800 */
[----:B---3--:R-:W-:-:S05]  /*61690*/  IADD3 R69, P1, R69, R182, RZ ;  /* 0x000000b645457210 */ /* 0x008fca0007f3e0ff */
[----:B------:R1:W-:Y:S01]  /*616a0*/  STL [R1+0x35c0], R69 ;  /* 0x0035c04501007387 */ /* 0x0003e20000100800 */
[----:B------:R-:W-:-:S05]  /*616b0*/  IMAD.X R86, R86, 0x1, R2, P1 ;  /* 0x0000000156567824 */ /* 0x000fca00008e0602 */
[----:B------:R-:W-:Y:S01]  /*616c0*/  STL [R1+0x35bc], R86 ;  /* 0x0035bc5601007387 */ /* 0x000fe20000100800 */
[----:B------:R-:W3:Y:S01]  /*616d0*/  LDL.LU R79, [R1+0x358c] ;  /* 0x00358c00014f7983 */ /* 0x000ee20000300800 */
[-C--:B------:R-:W-:Y:S01]  /*616e0*/  IADD3 R83, P1, R83, R182.reuse, RZ ;  /* 0x000000b653537210 */ /* 0x080fe20007f3e0ff */
[----:B------:R-:W-:Y:S02]  /*616f0*/  IMAD.MOV.U32 R68, RZ, RZ, R69 ;  /* 0x000000ffff447224 */ /* 0x000fe400078e0045 */
[----:B-1----:R-:W-:Y:S02]  /*61700*/  IMAD.MOV.U32 R69, RZ, RZ, R86 ;  /* 0x000000ffff457224 */ /* 0x002fe400078e0056 */
[----:B------:R1:W-:Y:S04]  /*61710*/  STL [R1+0x35b8], R83 ;  /* 0x0035b85301007387 */ /* 0x0003e80000100800 */
[----:B------:R1:W-:Y:S01]  /*61720*/  LDGSTS.E [R3+0x20000], [R68.64], P0 ;  /* 0x2000000044037fae */ /* 0x0003e20008121844 */
[----:B------:R-:W-:Y:S01]  /*61730*/  IADD3 R82, P2, R82, R182, RZ ;  /* 0x000000b652527210 */ /* 0x000fe20007f5e0ff */
[----:B------:R-:W-:-:S02]  /*61740*/  IMAD.X R85, R85, 0x1, R2, P1 ;  /* 0x0000000155557824 */ /* 0x000fc400008e0602 */
[----:B-1----:R-:W-:Y:S02]  /*61750*/  IMAD.MOV.U32 R68, RZ, RZ, R83 ;  /* 0x000000ffff447224 */ /* 0x002fe400078e0053 */
[----:B------:R-:W-:Y:S01]  /*61760*/  IMAD.X R84, R84, 0x1, R2, P2 ;  /* 0x0000000154547824 */ /* 0x000fe200010e0602 */
[----:B------:R1:W-:Y:S01]  /*61770*/  STL [R1+0x35b0], R85 ;  /* 0x0035b05501007387 */ /* 0x0003e20000100800 */
[----:B------:R-:W-:Y:S02]  /*61780*/  STL [R1+0x35b4], R82 ;  /* 0x0035b45201007387 */ /* 0x000fe40000100800 */
[----:B------:R-:W3:Y:S02]  /*61790*/  LDL.LU R83, [R1+0x3588] ;  /* 0x0035880001537983 */ /* 0x000ee40000300800 */
[----:B------:R-:W-:Y:S01]  /*617a0*/  IMAD.MOV.U32 R69, RZ, RZ, R85 ;  /* 0x000000ffff457224 */ /* 0x000fe200078e0055 */
[----:B------:R-:W-:Y:S01]  /*617b0*/  STL [R1+0x35ac], R84 ;  /* 0x0035ac5401007387 */ /* 0x000fe20000100800 */
[----:B------:R-:W3:Y:S03]  /*617c0*/  LDL.LU R86, [R1+0x3584] ;  /* 0x0035840001567983 */ /* 0x000ee60000300800 */
[----:B------:R1:W-:Y:S04]  /*617d0*/  LDGSTS.E [R3+0x20400], [R68.64], P0 ;  /* 0x2040000044037fae */ /* 0x0003e80008121844 */
[----:B-1----:R-:W3:Y:S01]  /*617e0*/  LDL.LU R85, [R1+0x3580] ;  /* 0x0035800001557983 */ /* 0x002ee20000300800 */
[----:B------:R-:W3:Y:S02]  /*617f0*/  LDL.LU R87, [R1+0x357c] ;  /* 0x00357c0001577983 */ /* 0x000ee40000300800 */
[----:B------:R-:W-:-:S02]  /*61800*/  IMAD.MOV.U32 R68, RZ, RZ, R82 ;  /* 0x000000ffff447224 */ /* 0x000fc400078e0052 */
[----:B------:R-:W-:-:S05]  /*61810*/  IMAD.MOV.U32 R69, RZ, RZ, R84 ;  /* 0x000000ffff457224 */ /* 0x000fca00078e0054 */
[----:B------:R1:W-:Y:S01]  /*61820*/  LDGSTS.E [R3+0x20800], [R68.64], P0 ;  /* 0x2080000044037fae */ /* 0x0003e20008121844 */
[-C--:B----4-:R-:W-:Y:S02]  /*61830*/  IADD3 R70, P1, R70, R182.reuse, RZ ;  /* 0x000000b646467210 */ /* 0x090fe40007f3e0ff */
[----:B--2---:R-:W-:-:S03]  /*61840*/  IADD3 R71, P2, R71, R182, RZ ;  /* 0x000000b647477210 */ /* 0x004fc60007f5e0ff */
[--C-:B------:R-:W-:Y:S01]  /*61850*/  IMAD.X R80, R80, 0x1, R2.reuse, P1 ;  /* 0x0000000150507824 */ /* 0x100fe200008e0602 */
[----:B------:R-:W-:Y:S01]  /*61860*/  STL [R1+0x35a8], R70 ;  /* 0x0035a84601007387 */ /* 0x000fe20000100800 */
[----:B------:R-:W-:Y:S02]  /*61870*/  IMAD.X R81, R81, 0x1, R2, P2 ;  /* 0x0000000151517824 */ /* 0x000fe400010e0602 */
[----:B-1----:R-:W-:Y:S02]  /*61880*/  IMAD.MOV.U32 R68, RZ, RZ, R70 ;  /* 0x000000ffff447224 */ /* 0x002fe400078e0046 */
[----:B------:R-:W-:Y:S01]  /*61890*/  IMAD.MOV.U32 R69, RZ, RZ, R80 ;  /* 0x000000ffff457224 */ /* 0x000fe200078e0050 */
[----:B------:R1:W-:Y:S01]  /*618a0*/  STL [R1+0x35a0], R80 ;  /* 0x0035a05001007387 */ /* 0x0003e20000100800 */
[----:B------:R-:W-:Y:S03]  /*618b0*/  STL [R1+0x35a4], R71 ;  /* 0x0035a44701007387 */ /* 0x000fe60000100800 */
[----:B------:R2:W-:Y:S04]  /*618c0*/  LDGSTS.E [R3+0x20c00], [R68.64], P0 ;  /* 0x20c0000044037fae */ /* 0x0005e80008121844 */
[----:B-1----:R-:W4:Y:S01]  /*618d0*/  LDL.LU R80, [R1+0x3578] ;  /* 0x0035780001507983 */ /* 0x002f220000300800 */
[----:B------:R1:W-:Y:S02]  /*618e0*/  STL [R1+0x359c], R81 ;  /* 0x00359c5101007387 */ /* 0x0003e40000100800 */
[----:B------:R-:W4:Y:S02]  /*618f0*/  LDL.LU R70, [R1+0x3574] ;  /* 0x0035740001467983 */ /* 0x000f240000300800 */
[----:B--2---:R-:W-:-:S02]  /*61900*/  IMAD.MOV.U32 R69, RZ, RZ, R81 ;  /* 0x000000ffff457224 */ /* 0x004fc400078e0051 */
[----:B-1----:R-:W2:Y:S01]  /*61910*/  LDL.LU R81, [R1+0x3570] ;  /* 0x0035700001517983 */ /* 0x002ea20000300800 */
[----:B------:R-:W-:Y:S02]  /*61920*/  IMAD.MOV.U32 R68, RZ, RZ, R71 ;  /* 0x000000ffff447224 */ /* 0x000fe400078e0047 */
[----:B------:R-:W2:Y:S01]  /*61930*/  LDL.LU R71, [R1+0x356c] ;  /* 0x00356c0001477983 */ /* 0x000ea20000300800 */
[-C--:B------:R-:W-:Y:S02]  /*61940*/  IADD3 R76, P1, R76, R182.reuse, RZ ;  /* 0x000000b64c4c7210 */ /* 0x080fe40007f3e0ff */
[----:B------:R-:W-:Y:S01]  /*61950*/  IADD3 R77, P2, R77, R182, RZ ;  /* 0x000000b64d4d7210 */ /* 0x000fe20007f5e0ff */
[----:B------:R1:W-:Y:S02]  /*61960*/  LDGSTS.E [R3+0x21000], [R68.64], P0 ;  /* 0x2100000044037fae */ /* 0x0003e40008121844 */
[----:B------:R-:W-:Y:S02]  /*61970*/  IMAD.X R78, R78, 0x1, R2, P1 ;  /* 0x000000014e4e7824 */ /* 0x000fe400008e0602 */
[----:B------:R1:W-:Y:S04]  /*61980*/  STL [R1+0x3598], R76 ;  /* 0x0035984c01007387 */ /* 0x0003e80000100800 */
[----:B------:R3:W-:Y:S01]  /*61990*/  STL [R1+0x3590], R78 ;  /* 0x0035904e01007387 */ /* 0x0007e20000100800 */
[----:B------:R3:W-:Y:S02]  /*619a0*/  STL [R1+0x3594], R77 ;  /* 0x0035944d01007387 */ /* 0x0007e40000100800 */
[----:B-1----:R-:W-:-:S02]  /*619b0*/  IMAD.MOV.U32 R68, RZ, RZ, R76 ;  /* 0x000000ffff447224 */ /* 0x002fc400078e004c */
[----:B------:R-:W-:Y:S01]  /*619c0*/  IMAD.MOV.U32 R69, RZ, RZ, R78 ;  /* 0x000000ffff457224 */ /* 0x000fe200078e004e */
[----:B------:R-:W2:Y:S04]  /*619d0*/  LDL.LU R76, [R1+0x3568] ;  /* 0x00356800014c7983 */ /* 0x000ea80000300800 */
[----:B------:R1:W-:Y:S02]  /*619e0*/  LDGSTS.E [R3+0x21400], [R68.64], P0 ;  /* 0x2140000044037fae */ /* 0x0003e40008121844 */
[----:B-1----:R-:W-:Y:S02]  /*619f0*/  IMAD.MOV.U32 R68, RZ, RZ, R77 ;  /* 0x000000ffff447224 */ /* 0x002fe400078e004d */
[----:B---3--:R-:W-:-:S05]  /*61a00*/  IMAD.X R79, R79, 0x1, R2, P2 ;  /* 0x000000014f4f7824 */ /* 0x008fca00010e0602 */
[----:B------:R1:W-:Y:S01]  /*61a10*/  STL [R1+0x358c], R79 ;  /* 0x00358c4f01007387 */ /* 0x0003e20000100800 */
[----:B------:R-:W3:Y:S02]  /*61a20*/  LDL.LU R78, [R1+0x3564] ;  /* 0x00356400014e7983 */ /* 0x000ee40000300800 */
[----:B------:R-:W3:Y:S02]  /*61a30*/  LDL.LU R77, [R1+0x3560] ;  /* 0x00356000014d7983 */ /* 0x000ee40000300800 */
[----:B------:R-:W-:-:S05]  /*61a40*/  IMAD.MOV.U32 R69, RZ, RZ, R79 ;  /* 0x000000ffff457224 */ /* 0x000fca00078e004f */
[----:B------:R1:W-:Y:S04]  /*61a50*/  LDGSTS.E [R3+0x21800], [R68.64], P0 ;  /* 0x2180000044037fae */ /* 0x0003e80008121844 */
[----:B-1----:R-:W3:Y:S01]  /*61a60*/  LDL.LU R79, [R1+0x355c] ;  /* 0x00355c00014f7983 */ /* 0x002ee20000300800 */
[----:B------:R-:W3:Y:S02]  /*61a70*/  LDL.LU R82, [R1+0x3558] ;  /* 0x0035580001527983 */ /* 0x000ee40000300800 */
[----:B------:R-:W3:Y:S01]  /*61a80*/  LDL.LU R84, [R1+0x3554] ;  /* 0x0035540001547983 */ /* 0x000ee20000300800 */
[-C--:B------:R-:W-:Y:S02]  /*61a90*/  IADD3 R83, P1, R83, R182.reuse, RZ ;  /* 0x000000b653537210 */ /* 0x080fe40007f3e0ff */
[----:B------:R-:W-:-:S03]  /*61aa0*/  IADD3 R86, P2, R86, R182, RZ ;  /* 0x000000b656567210 */ /* 0x000fc60007f5e0ff */
[----:B------:R-:W-:Y:S01]  /*61ab0*/  IMAD.X R85, R85, 0x1, R2, P1 ;  /* 0x0000000155557824 */ /* 0x000fe200008e0602 */
[----:B------:R1:W-:Y:S01]  /*61ac0*/  STL [R1+0x3588], R83 ;  /* 0x0035885301007387 */ /* 0x0003e20000100800 */
[----:B------:R-:W-:-:S03]  /*61ad0*/  IMAD.MOV.U32 R68, RZ, RZ, R83 ;  /* 0x000000ffff447224 */ /* 0x000fc600078e0053 */
[----:B------:R1:W-:Y:S01]  /*61ae0*/  STL [R1+0x3580], R85 ;  /* 0x0035805501007387 */ /* 0x0003e20000100800 */
[----:B------:R-:W-:Y:S02]  /*61af0*/  STL [R1+0x3584], R86 ;  /* 0x0035845601007387 */ /* 0x000fe40000100800 */
[----:B------:R-:W-:Y:S01]  /*61b00*/  IMAD.X R87, R87, 0x1, R2, P2 ;  /* 0x0000000157577824 */ /* 0x000fe200010e0602 */
[----:B-1----:R-:W3:Y:S01]  /*61b10*/  LDL.LU R83, [R1+0x3550] ;  /* 0x0035500001537983 */ /* 0x002ee20000300800 */
[----:B------:R-:W-:-:S03]  /*61b20*/  IMAD.MOV.U32 R69, RZ, RZ, R85 ;  /* 0x000000ffff457224 */ /* 0x000fc600078e0055 */
[----:B------:R-:W-:Y:S01]  /*61b30*/  STL [R1+0x357c], R87 ;  /* 0x00357c5701007387 */ /* 0x000fe20000100800 */
[----:B------:R-:W3:Y:S01]  /*61b40*/  LDL.LU R85, [R1+0x354c] ;  /* 0x00354c0001557983 */ /* 0x000ee20000300800 */
[----:B------:R-:W3:Y:S02]  /*61b50*/  LDL.LU R90, [R1+0x3548] ;  /* 0x00354800015a7983 */ /* 0x000ee40000300800 */
[----:B------:R-:W3:Y:S01]  /*61b60*/  LDL.LU R92, [R1+0x3544] ;  /* 0x00354400015c7983 */ /* 0x000ee20000300800 */
[----:B------:R1:W-:Y:S01]  /*61b70*/  LDGSTS.E [R3+0x21c00], [R68.64], P0 ;  /* 0x21c0000044037fae */ /* 0x0003e20008121844 */
[-C--:B----4-:R-:W-:Y:S02]  /*61b80*/  IADD3 R80, P1, R80, R182.reuse, RZ ;  /* 0x000000b650507210 */ /* 0x090fe40007f3e0ff */
[----:B------:R-:W-:-:S03]  /*61b90*/  IADD3 R70, P2, R70, R182, RZ ;  /* 0x000000b646467210 */ /* 0x000fc60007f5e0ff */
[----:B------:R-:W-:Y:S01]  /*61ba0*/  STL [R1+0x3578], R80 ;  /* 0x0035785001007387 */ /* 0x000fe20000100800 */
[--C-:B--2---:R-:W-:Y:S02]  /*61bb0*/  IMAD.X R81, R81, 0x1, R2.reuse, P1 ;  /* 0x0000000151517824 */ /* 0x104fe400008e0602 */
[----:B------:R-:W-:-:S03]  /*61bc0*/  IMAD.X R71, R71, 0x1, R2, P2 ;  /* 0x0000000147477824 */ /* 0x000fc600010e0602 */
[----:B------:R-:W-:Y:S01]  /*61bd0*/  STL [R1+0x3570], R81 ;  /* 0x0035705101007387 */ /* 0x000fe20000100800 */
[----:B------:R-:W-:Y:S02]  /*61be0*/  STL [R1+0x3574], R70 ;  /* 0x0035744601007387 */ /* 0x000fe40000100800 */
[----:B------:R-:W2:Y:S02]  /*61bf0*/  LDL.LU R91, [R1+0x3540] ;  /* 0x00354000015b7983 */ /* 0x000ea40000300800 */
[----:B------:R4:W-:Y:S01]  /*61c00*/  STL [R1+0x356c], R71 ;  /* 0x00356c4701007387 */ /* 0x0009e20000100800 */
[----:B------:R-:W2:Y:S01]  /*61c10*/  LDL.LU R93, [R1+0x353c] ;  /* 0x00353c00015d7983 */ /* 0x000ea20000300800 */
[----:B-1----:R-:W-:Y:S02]  /*61c20*/  IMAD.MOV.U32 R68, RZ, RZ, R86 ;  /* 0x000000ffff447224 */ /* 0x002fe400078e0056 */
[----:B------:R-:W-:-:S05]  /*61c30*/  IMAD.MOV.U32 R69, RZ, RZ, R87 ;  /* 0x000000ffff457224 */ /* 0x000fca00078e0057 */
[----:B------:R1:W-:Y:S01]  /*61c40*/  LDGSTS.E [R3+0x22000], [R68.64], P0 ;  /* 0x2200000044037fae */ /* 0x0003e20008121844 */
[----:B------:R-:W-:Y:S01]  /*61c50*/  IADD3 R76, P1, R76, R182, RZ ;  /* 0x000000b64c4c7210 */ /* 0x000fe20007f3e0ff */
[----:B-1----:R-:W-:Y:S02]  /*61c60*/  IMAD.MOV.U32 R68, RZ, RZ, R80 ;  /* 0x000000ffff447224 */ /* 0x002fe400078e0050 */
[----:B------:R-:W-:-:S05]  /*61c70*/  IMAD.MOV.U32 R69, RZ, RZ, R81 ;  /* 0x000000ffff457224 */ /* 0x000fca00078e0051 */
[----:B------:R1:W-:Y:S02]  /*61c80*/  LDGSTS.E [R3+0x22400], [R68.64], P0 ;  /* 0x2240000044037fae */ /* 0x0003e40008121844 */
[----:B-1----:R-:W-:Y:S02]  /*61c90*/  IMAD.MOV.U32 R68, RZ, RZ, R70 ;  /* 0x000000ffff447224 */ /* 0x002fe400078e0046 */
[----:B------:R-:W-:Y:S02]  /*61ca0*/  IMAD.MOV.U32 R69, RZ, RZ, R71 ;  /* 0x000000ffff457224 */ /* 0x000fe400078e0047 */
[----:B----4-:R-:W4:Y:S01]  /*61cb0*/  LDL.LU.64 R70, [R1+0x30b0] ;  /* 0x0030b00001467983 */ /* 0x010f220000300a00 */
[----:B------:R-:W-:Y:S03]  /*61cc0*/  STL [R1+0x3568], R76 ;  /* 0x0035684c01007387 */ /* 0x000fe60000100800 */
[----:B------:R1:W-:Y:S02]  /*61cd0*/  LDGSTS.E [R3+0x22800], [R68.64], P0 ;  /* 0x2280000044037fae */ /* 0x0003e40008121844 */
[----:B-1----:R-:W-:Y:S01]  /*61ce0*/  IMAD.MOV.U32 R68, RZ, RZ, R76 ;  /* 0x000000ffff447224 */ /* 0x002fe200078e004c */
[----:B---3--:R-:W-:Y:S01]  /*61cf0*/  IADD3 R78, P2, R78, R182, RZ ;  /* 0x000000b64e4e7210 */ /* 0x008fe20007f5e0ff */
[----:B------:R-:W-:-:S04]  /*61d00*/  IMAD.X R77, R77, 0x1, R2, P1 ;  /* 0x000000014d4d7824 */ /* 0x000fc800008e0602 */
[----:B------:R-:W-:Y:S01]  /*61d10*/  IMAD.MOV.U32 R69, RZ, RZ, R77 ;  /* 0x000000ffff457224 */ /* 0x000fe200078e004d */
[----:B------:R1:W-:Y:S01]  /*61d20*/  STL [R1+0x3560], R77 ;  /* 0x0035604d01007387 */ /* 0x0003e20000100800 */
[----:B------:R-:W-:Y:S02]  /*61d30*/  STL [R1+0x3564], R78 ;  /* 0x0035644e01007387 */ /* 0x000fe40000100800 */
[----:B------:R-:W-:Y:S01]  /*61d40*/  IMAD.X R79, R79, 0x1, R2, P2 ;  /* 0x000000014f4f7824 */ /* 0x000fe200010e0602 */
[----:B------:R3:W-:Y:S04]  /*61d50*/  LDGSTS.E [R3+0x22c00], [R68.64], P0 ;  /* 0x22c0000044037fae */ /* 0x0007e80008121844 */
[----:B-1----:R-:W4:Y:S01]  /*61d60*/  LDL.LU.64 R76, [R1+0x30a8] ;  /* 0x0030a800014c7983 */ /* 0x002f220000300a00 */
[----:B------:R1:W-:Y:S01]  /*61d70*/  STL [R1+0x355c], R79 ;  /* 0x00355c4f01007387 */ /* 0x0003e20000100800 */
[----:B------:R-:W-:Y:S01]  /*61d80*/  IADD3 R82, P1, R82, R182, RZ ;  /* 0x000000b652527210 */ /* 0x000fe20007f3e0ff */
[----:B---3--:R-:W-:-:S02]  /*61d90*/  IMAD.MOV.U32 R68, RZ, RZ, R78 ;  /* 0x000000ffff447224 */ /* 0x008fc400078e004e */
[----:B------:R-:W-:Y:S02]  /*61da0*/  IMAD.MOV.U32 R69, RZ, RZ, R79 ;  /* 0x000000ffff457224 */ /* 0x000fe400078e004f */
[----:B-1----:R-:W4:Y:S01]  /*61db0*/  LDL.LU.64 R78, [R1+0x30a0] ;  /* 0x0030a000014e7983 */ /* 0x002f220000300a00 */
[----:B------:R-:W4:Y:S01]  /*61dc0*/  LDL.LU.64 R80, [R1+0x3098] ;  /* 0x0030980001507983 */ /* 0x000f220000300a00 */
[----:B------:R-:W-:Y:S01]  /*61dd0*/  IADD3 R84, P2, R84, R182, RZ ;  /* 0x000000b654547210 */ /* 0x000fe20007f5e0ff */
[----:B------:R-:W-:Y:S01]  /*61de0*/  STL [R1+0x3558], R82 ;  /* 0x0035585201007387 */ /* 0x000fe20000100800 */
[----:B------:R1:W-:Y:S01]  /*61df0*/  LDGSTS.E [R3+0x23000], [R68.64], P0 ;  /* 0x2300000044037fae */ /* 0x0003e20008121844 */
[----:B------:R-:W-:-:S05]  /*61e00*/  IMAD.X R83, R83, 0x1, R2, P1 ;  /* 0x0000000153537824 */ /* 0x000fca00008e0602 */
[----:B------:R1:W-:Y:S01]  /*61e10*/  STL [R1+0x3550], R83 ;  /* 0x0035505301007387 */ /* 0x0003e20000100800 */
[----:B------:R-:W-:Y:S02]  /*61e20*/  STL [R1+0x3554], R84 ;  /* 0x0035545401007387 */ /* 0x000fe40000100800 */
[----:B-1----:R-:W-:Y:S02]  /*61e30*/  IMAD.MOV.U32 R68, RZ, RZ, R82 ;  /* 0x000000ffff447224 */ /* 0x002fe400078e0052 */
[----:B------:R-:W-:Y:S02]  /*61e40*/  IMAD.MOV.U32 R69, RZ, RZ, R83 ;  /* 0x000000ffff457224 */ /* 0x000fe400078e0053 */
[----:B------:R-:W-:-:S03]  /*61e50*/  IMAD.X R85, R85, 0x1, R2, P2 ;  /* 0x0000000155557824 */ /* 0x000fc600010e0602 */
[----:B------:R1:W-:Y:S04]  /*61e60*/  LDGSTS.E [R3+0x23400], [R68.64], P0 ;  /* 0x2340000044037fae */ /* 0x0003e80008121844 */
[----:B------:R-:W4:Y:S01]  /*61e70*/  LDL.LU.64 R82, [R1+0x3090] ;  /* 0x0030900001527983 */ /* 0x000f220000300a00 */
[----:B------:R1:W-:Y:S01]  /*61e80*/  STL [R1+0x354c], R85 ;  /* 0x00354c5501007387 */ /* 0x0003e20000100800 */
[-C--:B------:R-:W-:Y:S01]  /*61e90*/  IADD3 R90, P1, R90, R182.reuse, RZ ;  /* 0x000000b65a5a7210 */ /* 0x080fe20007f3e0ff */
[----:B-1----:R-:W-:Y:S02]  /*61ea0*/  IMAD.MOV.U32 R68, RZ, RZ, R84 ;  /* 0x000000ffff447224 */ /* 0x002fe400078e0054 */
[----:B------:R-:W-:Y:S02]  /*61eb0*/  IMAD.MOV.U32 R69, RZ, RZ, R85 ;  /* 0x000000ffff457224 */ /* 0x000fe400078e0055 */
[----:B------:R-:W4:Y:S01]  /*61ec0*/  LDL.LU.64 R84, [R1+0x3088] ;  /* 0x0030880001547983 */ /* 0x000f220000300a00 */
[----:B------:R-:W4:Y:S02]  /*61ed0*/  LDL.LU.64 R86, [R1+0x3080] ;  /* 0x0030800001567983 */ /* 0x000f240000300a00 */
[----:B------:R-:W4:Y:S01]  /*61ee0*/  LDL.LU.64 R88, [R1+0x3078] ;  /* 0x0030780001587983 */ /* 0x000f220000300a00 */
[----:B------:R-:W-:Y:S01]  /*61ef0*/  IADD3 R92, P2, R92, R182, RZ ;  /* 0x000000b65c5c7210 */ /* 0x000fe20007f5e0ff */
[----:B------:R-:W-:Y:S04]  /*61f00*/  STL [R1+0x3548], R90 ;  /* 0x0035485a01007387 */ /* 0x000fe80000100800 */
[----:B------:R1:W-:Y:S02]  /*61f10*/  LDGSTS.E [R3+0x23800], [R68.64], P0 ;  /* 0x2380000044037fae */ /* 0x0003e40008121844 */
[----:B-1----:R-:W-:-:S02]  /*61f20*/  IMAD.MOV.U32 R68, RZ, RZ, R90 ;  /* 0x000000ffff447224 */ /* 0x002fc400078e005a */
[--C-:B--2---:R-:W-:Y:S02]  /*61f30*/  IMAD.X R91, R91, 0x1, R2.reuse, P1 ;  /* 0x000000015b5b7824 */ /* 0x104fe400008e0602 */
[----:B------:R-:W-:Y:S02]  /*61f40*/  IMAD.X R93, R93, 0x1, R2, P2 ;  /* 0x000000015d5d7824 */ /* 0x000fe400010e0602 */
[----:B------:R-:W-:Y:S01]  /*61f50*/  IMAD.MOV.U32 R69, RZ, RZ, R91 ;  /* 0x000000ffff457224 */ /* 0x000fe200078e005b */
[----:B------:R1:W-:Y:S01]  /*61f60*/  STL [R1+0x3540], R91 ;  /* 0x0035405b01007387 */ /* 0x0003e20000100800 */
[----:B------:R-:W-:Y:S03]  /*61f70*/  STL [R1+0x3544], R92 ;  /* 0x0035445c01007387 */ /* 0x000fe60000100800 */
[----:B------:R2:W-:Y:S04]  /*61f80*/  LDGSTS.E [R3+0x23c00], [R68.64], P0 ;  /* 0x23c0000044037fae */ /* 0x0005e80008121844 */
[----:B-1----:R-:W3:Y:S01]  /*61f90*/  LDL.LU.64 R90, [R1+0x3070] ;  /* 0x00307000015a7983 */ /* 0x002ee20000300a00 */
[----:B------:R1:W-:Y:S02]  /*61fa0*/  STL [R1+0x353c], R93 ;  /* 0x00353c5d01007387 */ /* 0x0003e40000100800 */
[----:B--2---:R-:W-:-:S02]  /*61fb0*/  IMAD.MOV.U32 R68, RZ, RZ, R92 ;  /* 0x000000ffff447224 */ /* 0x004fc400078e005c */
[----:B------:R-:W-:Y:S02]  /*61fc0*/  IMAD.MOV.U32 R69, RZ, RZ, R93 ;  /* 0x000000ffff457224 */ /* 0x000fe400078e005d */
[----:B-1----:R-:W2:Y:S01]  /*61fd0*/  LDL.LU.64 R92, [R1+0x3068] ;  /* 0x00306800015c7983 */ /* 0x002ea20000300a00 */
[----:B------:R-:W2:Y:S02]  /*61fe0*/  LDL.LU.64 R94, [R1+0x3060] ;  /* 0x00306000015e7983 */ /* 0x000ea40000300a00 */
[----:B------:R-:W2:Y:S02]  /*61ff0*/  LDL.LU.64 R96, [R1+0x3058] ;  /* 0x0030580001607983 */ /* 0x000ea40000300a00 */
[----:B------:R-:W2:Y:S01]  /*62000*/  LDL.LU.64 R98, [R1+0x3050] ;  /* 0x0030500001627983 */ /* 0x000ea20000300a00 */
[----:B------:R-:W2:Y:S01]  /*62010*/  LDL.LU.64 R100, [R1+0x3048] ;  /* 0x0030480001647983 */ /* 0x000ea20000300a00 */
        /* <DEDUP_REMOVED lines=32> */
[----:B------:R-:W2:Y:S03]  /*62220*/  LDL.LU.64 R186, [R1+0x2f40] ;  /* 0x002f400001ba7983 */ /* 0x000ea60000300a00 */
[----:B------:R4:W-:Y:S02]  /*62230*/  LDGSTS.E [R3+0x24000], [R68.64], P0 ;  /* 0x2400000044037fae */ /* 0x0009e40008121844 */
[----:B----4-:R-:W-:-:S05]  /*62240*/  IADD3 R69, P1, R70, R182, RZ ;  /* 0x000000b646457210 */ /* 0x010fca0007f3e0ff */
[----:B------:R-:W-:Y:S01]  /*62250*/  IMAD.X R68, R71, 0x1, R2, P1 ;  /* 0x0000000147447824 */ /* 0x000fe200008e0602 */
[----:B------:R-:W-:-:S05]  /*62260*/  IADD3 R71, P1, R76, R182, RZ ;  /* 0x000000b64c477210 */ /* 0x000fca0007f3e0ff */
        /* <DEDUP_REMOVED lines=13> */
[----:B---3--:R-:W-:-:S05]  /*62340*/  IADD3 R89, P1, R90, R182, RZ ;  /* 0x000000b65a597210 */ /* 0x008fca0007f3e0ff */
[----:B------:R-:W-:Y:S01]  /*62350*/  IMAD.X R88, R91, 0x1, R2, P1 ;  /* 0x000000015b587824 */ /* 0x000fe200008e0602 */
[----:B--2---:R-:W-:-:S05]  /*62360*/  IADD3 R91, P1, R92, R182, RZ ;  /* 0x000000b65c5b7210 */ /* 0x004fca0007f3e0ff */
        /* <DEDUP_REMOVED lines=56> */
[--C-:B------:R-:W-:Y:S01]  /*626f0*/  IMAD.X R162, R165, 0x1, R2.reuse, P1 ;  /* 0x00000001a5a27824 */ /* 0x100fe200008e0602 */
[----:B------:R-:W-:Y:S02]  /*62700*/  IADD3 R165, P1, R166, R182, RZ ;  /* 0x000000b6a6a57210 */ /* 0x000fe40007f3e0ff */
[----:B------:R-:W-:Y:S02]  /*62710*/  LOP3.LUT R69, R69, R68, RZ, 0x3c, !PT ;  /* 0x0000004445457212 */ /* 0x000fe400078e3cff */
[----:B------:R-:W-:Y:S01]  /*62720*/  LOP3.LUT R71, R71, R70, RZ, 0x3c, !PT ;  /* 0x0000004647477212 */ /* 0x000fe200078e3cff */
[----:B------:R-:W-:Y:S01]  /*62730*/  IMAD.X R164, R167, 0x1, R2, P1 ;  /* 0x00000001a7a47824 */ /* 0x000fe200008e0602 */
[----:B------:R-:W-:Y:S02]  /*62740*/  IADD3 R167, P1, R168, R182, RZ ;  /* 0x000000b6a8a77210 */ /* 0x000fe40007f3e0ff */
[----:B------:R-:W-:Y:S02]  /*62750*/  LOP3.LUT R77, R77, R76, RZ, 0x3c, !PT ;  /* 0x0000004c4d4d7212 */ /* 0x000fe400078e3cff */
[----:B------:R-:W-:-:S02]  /*62760*/  LOP3.LUT R79, R79, R78, RZ, 0x3c, !PT ;  /* 0x0000004e4f4f7212 */ /* 0x000fc400078e3cff */
[----:B------:R-:W-:Y:S02]  /*62770*/  LOP3.LUT R68, R69, R68, RZ, 0x3c, !PT ;  /* 0x0000004445447212 */ /* 0x000fe400078e3cff */
[----:B------:R-:W-:Y:S01]  /*62780*/  LOP3.LUT R81, R81, R80, RZ, 0x3c, !PT ;  /* 0x0000005051517212 */ /* 0x000fe200078e3cff */
[----:B------:R-:W-:Y:S01]  /*62790*/  IMAD.X R166, R169, 0x1, R2, P1 ;  /* 0x00000001a9a67824 */ /* 0x000fe200008e0602 */
[----:B------:R-:W-:Y:S02]  /*627a0*/  IADD3 R169, P1, R170, R182, RZ ;  /* 0x000000b6aaa97210 */ /* 0x000fe40007f3e0ff */
[----:B------:R-:W-:Y:S02]  /*627b0*/  LOP3.LUT R70, R71, R70, RZ, 0x3c, !PT ;  /* 0x0000004647467212 */ /* 0x000fe400078e3cff */
[----:B------:R-:W-:Y:S02]  /*627c0*/  LOP3.LUT R83, R83, R82, RZ, 0x3c, !PT ;  /* 0x0000005253537212 */ /* 0x000fe400078e3cff */
[----:B------:R-:W-:-:S02]  /*627d0*/  LOP3.LUT R76, R77, R76, RZ, 0x3c, !PT ;  /* 0x0000004c4d4c7212 */ /* 0x000fc400078e3cff */
[----:B------:R-:W-:Y:S02]  /*627e0*/  LOP3.LUT R85, R85, R84, RZ, 0x3c, !PT ;  /* 0x0000005455557212 */ /* 0x000fe400078e3cff */
[----:B------:R-:W-:Y:S02]  /*627f0*/  LOP3.LUT R78, R79, R78, RZ, 0x3c, !PT ;  /* 0x0000004e4f4e7212 */ /* 0x000fe400078e3cff */
[----:B------:R-:W-:Y:S02]  /*62800*/  LOP3.LUT R87, R87, R86, RZ, 0x3c, !PT ;  /* 0x0000005657577212 */ /* 0x000fe400078e3cff */
[----:B------:R-:W-:Y:S02]  /*62810*/  LOP3.LUT R69, R69, R68, RZ, 0x3c, !PT ;  /* 0x0000004445457212 */ /* 0x000fe400078e3cff */
[----:B------:R-:W-:Y:S02]  /*62820*/  LOP3.LUT R80, R81, R80, RZ, 0x3c, !PT ;  /* 0x0000005051507212 */ /* 0x000fe400078e3cff */
[----:B------:R-:W-:-:S02]  /*62830*/  LOP3.LUT R89, R89, R88, RZ, 0x3c, !PT ;  /* 0x0000005859597212 */ /* 0x000fc400078e3cff */
[----:B------:R-:W-:Y:S02]  /*62840*/  LOP3.LUT R71, R71, R70, RZ, 0x3c, !PT ;  /* 0x0000004647477212 */ /* 0x000fe400078e3cff */
[----:B------:R-:W-:Y:S02]  /*62850*/  LOP3.LUT R82, R83, R82, RZ, 0x3c, !PT ;  /* 0x0000005253527212 */ /* 0x000fe400078e3cff */
[----:B------:R-:W-:Y:S01]  /*62860*/  LOP3.LUT R91, R91, R90, RZ, 0x3c, !PT ;  /* 0x0000005a5b5b7212 */ /* 0x000fe200078e3cff */
[----:B------:R-:W-:Y:S01]  /*62870*/  IMAD.X R168, R171, 0x1, R2, P1 ;  /* 0x00000001aba87824 */ /* 0x000fe200008e0602 */
[----:B------:R-:W-:Y:S02]  /*62880*/  LOP3.LUT R77, R77, R76, RZ, 0x3c, !PT ;  /* 0x0000004c4d4d7212 */ /* 0x000fe400078e3cff */
[----:B------:R-:W-:Y:S02]  /*62890*/  LOP3.LUT R84, R85, R84, RZ, 0x3c, !PT ;  /* 0x0000005455547212 */ /* 0x000fe400078e3cff */
[----:B------:R-:W-:-:S02]  /*628a0*/  LOP3.LUT R93, R93, R92, RZ, 0x3c, !PT ;  /* 0x0000005c5d5d7212 */ /* 0x000fc400078e3cff */
[----:B------:R-:W-:Y:S02]  /*628b0*/  IADD3 R171, P1, R172, R182, RZ ;  /* 0x000000b6acab7210 */ /* 0x000fe40007f3e0ff */
[----:B------:R-:W-:Y:S02]  /*628c0*/  LOP3.LUT R79, R79, R78, RZ, 0x3c, !PT ;  /* 0x0000004e4f4f7212 */ /* 0x000fe400078e3cff */
[----:B------:R-:W-:Y:S02]  /*628d0*/  LOP3.LUT R86, R87, R86, RZ, 0x3c, !PT ;  /* 0x0000005657567212 */ /* 0x000fe400078e3cff */
[----:B------:R-:W-:Y:S02]  /*628e0*/  LOP3.LUT R95, R95, R94, RZ, 0x3c, !PT ;  /* 0x0000005e5f5f7212 */ /* 0x000fe400078e3cff */
[----:B------:R-:W-:Y:S02]  /*628f0*/  LOP3.LUT R81, R81, R80, RZ, 0x3c, !PT ;  /* 0x0000005051517212 */ /* 0x000fe400078e3cff */
[----:B------:R-:W-:-:S02]  /*62900*/  LOP3.LUT R88, R89, R88, RZ, 0x3c, !PT ;  /* 0x0000005859587212 */ /* 0x000fc400078e3cff */
[----:B------:R-:W-:Y:S01]  /*62910*/  LOP3.LUT R97, R97, R96, RZ, 0x3c, !PT ;  /* 0x0000006061617212 */ /* 0x000fe200078e3cff */
[----:B------:R1:W-:Y:S01]  /*62920*/  STL.64 [R1+0x30b0], R68 ;  /* 0x0030b04401007387 */ /* 0x0003e20000100a00 */
[----:B------:R-:W-:Y:S02]  /*62930*/  LOP3.LUT R83, R83, R82, RZ, 0x3c, !PT ;  /* 0x0000005253537212 */ /* 0x000fe400078e3cff */
[----:B------:R-:W-:Y:S02]  /*62940*/  LOP3.LUT R90, R91, R90, RZ, 0x3c, !PT ;  /* 0x0000005a5b5a7212 */ /* 0x000fe400078e3cff */
[----:B------:R-:W-:Y:S01]  /*62950*/  LOP3.LUT R99, R99, R98, RZ, 0x3c, !PT ;  /* 0x0000006263637212 */ /* 0x000fe200078e3cff */
[----:B------:R-:W-:Y:S01]  /*62960*/  STL.64 [R1+0x30a8], R70 ;  /* 0x0030a84601007387 */ /* 0x000fe20000100a00 */
[----:B------:R-:W-:Y:S02]  /*62970*/  LOP3.LUT R85, R85, R84, RZ, 0x3c, !PT ;  /* 0x0000005455557212 */ /* 0x000fe400078e3cff */
[----:B------:R-:W-:-:S02]  /*62980*/  LOP3.LUT R92, R93, R92, RZ, 0x3c, !PT ;  /* 0x0000005c5d5c7212 */ /* 0x000fc400078e3cff */
[----:B------:R-:W-:Y:S01]  /*62990*/  LOP3.LUT R101, R101, R100, RZ, 0x3c, !PT ;  /* 0x0000006465657212 */ /* 0x000fe200078e3cff */
[----:B------:R-:W-:Y:S01]  /*629a0*/  STL.64 [R1+0x30a0], R76 ;  /* 0x0030a04c01007387 */ /* 0x000fe20000100a00 */
[----:B------:R-:W-:Y:S02]  /*629b0*/  LOP3.LUT R87, R87, R86, RZ, 0x3c, !PT ;  /* 0x0000005657577212 */ /* 0x000fe400078e3cff */
[----:B------:R-:W-:Y:S02]  /*629c0*/  LOP3.LUT R94, R95, R94, RZ, 0x3c, !PT ;  /* 0x0000005e5f5e7212 */ /* 0x000fe400078e3cff */
[----:B------:R-:W-:Y:S01]  /*629d0*/  LOP3.LUT R103, R103, R102, RZ, 0x3c, !PT ;  /* 0x0000006667677212 */ /* 0x000fe200078e3cff */
[----:B------:R-:W-:Y:S01]  /*629e0*/  IMAD.X R170, R173, 0x1, R2, P1 ;  /* 0x00000001adaa7824 */ /* 0x000fe200008e0602 */
[----:B------:R-:W-:Y:S01]  /*629f0*/  STL.64 [R1+0x3098], R78 ;  /* 0x0030984e01007387 */ /* 0x000fe20000100a00 */
[----:B------:R-:W-:Y:S02]  /*62a00*/  LOP3.LUT R89, R89, R88, RZ, 0x3c, !PT ;  /* 0x0000005859597212 */ /* 0x000fe400078e3cff */
[----:B------:R-:W-:-:S02]  /*62a10*/  LOP3.LUT R96, R97, R96, RZ, 0x3c, !PT ;  /* 0x0000006061607212 */ /* 0x000fc400078e3cff */
[----:B------:R-:W-:Y:S02]  /*62a20*/  LOP3.LUT R105, R105, R104, RZ, 0x3c, !PT ;  /* 0x0000006869697212 */ /* 0x000fe400078e3cff */
[----:B------:R-:W-:Y:S01]  /*62a30*/  IADD3 R173, P1, R174, R182, RZ ;  /* 0x000000b6aead7210 */ /* 0x000fe20007f3e0ff */
[----:B------:R-:W-:Y:S01]  /*62a40*/  STL.64 [R1+0x3090], R80 ;  /* 0x0030905001007387 */ /* 0x000fe20000100a00 */
[----:B------:R-:W-:Y:S02]  /*62a50*/  LOP3.LUT R91, R91, R90, RZ, 0x3c, !PT ;  /* 0x0000005a5b5b7212 */ /* 0x000fe400078e3cff */
[----:B------:R-:W-:Y:S02]  /*62a60*/  LOP3.LUT R98, R99, R98, RZ, 0x3c, !PT ;  /* 0x0000006263627212 */ /* 0x000fe400078e3cff */
[----:B------:R-:W-:Y:S01]  /*62a70*/  LOP3.LUT R107, R107, R106, RZ, 0x3c, !PT ;  /* 0x0000006a6b6b7212 */ /* 0x000fe200078e3cff */
[----:B------:R-:W-:Y:S01]  /*62a80*/  STL.64 [R1+0x3088], R82 ;  /* 0x0030885201007387 */ /* 0x000fe20000100a00 */
[----:B------:R-:W-:-:S02]  /*62a90*/  LOP3.LUT R93, R93, R92, RZ, 0x3c, !PT ;  /* 0x0000005c5d5d7212 */ /* 0x000fc400078e3cff */
[----:B------:R-:W-:Y:S02]  /*62aa0*/  LOP3.LUT R100, R101, R100, RZ, 0x3c, !PT ;  /* 0x0000006465647212 */ /* 0x000fe400078e3cff */
[----:B------:R-:W-:Y:S01]  /*62ab0*/  LOP3.LUT R109, R109, R108, RZ, 0x3c, !PT ;  /* 0x0000006c6d6d7212 */ /* 0x000fe200078e3cff */
[----:B------:R-:W-:Y:S01]  /*62ac0*/  STL.64 [R1+0x3080], R84 ;  /* 0x0030805401007387 */ /* 0x000fe20000100a00 */
[----:B------:R-:W-:Y:S02]  /*62ad0*/  LOP3.LUT R95, R95, R94, RZ, 0x3c, !PT ;  /* 0x0000005e5f5f7212 */ /* 0x000fe400078e3cff */
[----:B------:R-:W-:Y:S02]  /*62ae0*/  LOP3.LUT R102, R103, R102, RZ, 0x3c, !PT ;  /* 0x0000006667667212 */ /* 0x000fe400078e3cff */
[----:B------:R-:W-:Y:S01]  /*62af0*/  LOP3.LUT R111, R111, R110, RZ, 0x3c, !PT ;  /* 0x0000006e6f6f7212 */ /* 0x000fe200078e3cff */
[----:B------:R2:W-:Y:S01]  /*62b00*/  STL.64 [R1+0x3078], R86 ;  /* 0x0030785601007387 */ /* 0x0005e20000100a00 */
[----:B------:R-:W-:-:S02]  /*62b10*/  LOP3.LUT R97, R97, R96, RZ, 0x3c, !PT ;  /* 0x0000006061617212 */ /* 0x000fc400078e3cff */
[----:B------:R-:W-:Y:S02]  /*62b20*/  LOP3.LUT R104, R105, R104, RZ, 0x3c, !PT ;  /* 0x0000006869687212 */ /* 0x000fe400078e3cff */
[----:B------:R-:W-:Y:S01]  /*62b30*/  LOP3.LUT R113, R113, R112, RZ, 0x3c, !PT ;  /* 0x0000007071717212 */ /* 0x000fe200078e3cff */
[----:B------:R-:W-:Y:S01]  /*62b40*/  STL.64 [R1+0x3070], R88 ;  /* 0x0030705801007387 */ /* 0x000fe20000100a00 */
[----:B------:R-:W-:Y:S02]  /*62b50*/  LOP3.LUT R99, R99, R98, RZ, 0x3c, !PT ;  /* 0x0000006263637212 */ /* 0x000fe400078e3cff */
[----:B------:R-:W-:Y:S02]  /*62b60*/  LOP3.LUT R106, R107, R106, RZ, 0x3c, !PT ;  /* 0x0000006a6b6a7212 */ /* 0x000fe400078e3cff */
[----:B------:R-:W-:Y:S01]  /*62b70*/  LOP3.LUT R115, R115, R114, RZ, 0x3c, !PT ;  /* 0x0000007273737212 */ /* 0x000fe200078e3cff */
[----:B------:R-:W-:Y:S01]  /*62b80*/  IMAD.X R172, R175, 0x1, R2, P1 ;  /* 0x00000001afac7824 */ /* 0x000fe200008e0602 */
[----:B------:R-:W-:Y:S01]  /*62b90*/  STL.64 [R1+0x3068], R90 ;  /* 0x0030685a01007387 */ /* 0x000fe20000100a00 */
[----:B------:R-:W-:-:S02]  /*62ba0*/  LOP3.LUT R101, R101, R100, RZ, 0x3c, !PT ;  /* 0x0000006465657212 */ /* 0x000fc400078e3cff */
[----:B------:R-:W-:Y:S02]  /*62bb0*/  LOP3.LUT R108, R109, R108, RZ, 0x3c, !PT ;  /* 0x0000006c6d6c7212 */ /* 0x000fe400078e3cff */
        /* <DEDUP_REMOVED lines=102> */
[----:B------:R-:W-:Y:S01]  /*63220*/  LOP3.LUT R172, R173, R172, RZ, 0x3c, !PT ;  /* 0x000000acadac7212 */ /* 0x000fe200078e3cff */
[----:B------:R-:W-:Y:S01]  /*63230*/  STL.64 [R1+0x2fa0], R140 ;  /* 0x002fa08c01007387 */ /* 0x000fe20000100a00 */
[----:B------:R-:W-:Y:S02]  /*63240*/  LOP3.LUT R167, R167, R166, RZ, 0x3c, !PT ;  /* 0x000000a6a7a77212 */ /* 0x000fe400078e3cff */
[----:B------:R-:W-:Y:S01]  /*63250*/  LOP3.LUT R174, R175, R174, RZ, 0x3c, !PT ;  /* 0x000000aeafae7212 */ /* 0x000fe200078e3cff */
[----:B------:R-:W-:Y:S01]  /*63260*/  STL.64 [R1+0x2f98], R142 ;  /* 0x002f988e01007387 */ /* 0x000fe20000100a00 */
[----:B------:R-:W-:Y:S02]  /*63270*/  LOP3.LUT R169, R169, R168, RZ, 0x3c, !PT ;  /* 0x000000a8a9a97212 */ /* 0x000fe400078e3cff */
[----:B------:R-:W-:Y:S01]  /*63280*/  LOP3.LUT R176, R177, R176, RZ, 0x3c, !PT ;  /* 0x000000b0b1b07212 */ /* 0x000fe200078e3cff */
[----:B------:R-:W-:Y:S01]  /*63290*/  STL.64 [R1+0x2f90], R160 ;  /* 0x002f90a001007387 */ /* 0x000fe20000100a00 */
[----:B------:R-:W-:-:S02]  /*632a0*/  LOP3.LUT R171, R171, R170, RZ, 0x3c, !PT ;  /* 0x000000aaabab7212 */ /* 0x000fc400078e3cff */
[----:B------:R-:W-:Y:S01]  /*632b0*/  LOP3.LUT R178, R179, R178, RZ, 0x3c, !PT ;  /* 0x000000b2b3b27212 */ /* 0x000fe200078e3cff */
[----:B------:R-:W-:Y:S01]  /*632c0*/  IMAD.X R180, R187, 0x1, R2, P1 ;  /* 0x00000001bbb47824 */ /* 0x000fe200008e0602 */
[----:B------:R-:W-:Y:S01]  /*632d0*/  STL.64 [R1+0x2f88], R162 ;  /* 0x002f88a201007387 */ /* 0x000fe20000100a00 */
[----:B------:R-:W-:Y:S01]  /*632e0*/  LOP3.LUT R173, R173, R172, RZ, 0x3c, !PT ;  /* 0x000000acadad7212 */ /* 0x000fe200078e3cff */
[----:B------:R-:W-:Y:S01]  /*632f0*/  STL.64 [R1+0x2f80], R164 ;  /* 0x002f80a401007387 */ /* 0x000fe20000100a00 */
[----:B------:R-:W-:Y:S01]  /*63300*/  LOP3.LUT R175, R175, R174, RZ, 0x3c, !PT ;  /* 0x000000aeafaf7212 */ /* 0x000fe200078e3cff */
[----:B------:R-:W-:Y:S01]  /*63310*/  STL.64 [R1+0x2f78], R166 ;  /* 0x002f78a601007387 */ /* 0x000fe20000100a00 */
[----:B------:R-:W-:Y:S01]  /*63320*/  LOP3.LUT R177, R177, R176, RZ, 0x3c, !PT ;  /* 0x000000b0b1b17212 */ /* 0x000fe200078e3cff */
[----:B------:R-:W-:Y:S01]  /*63330*/  STL.64 [R1+0x2f70], R168 ;  /* 0x002f70a801007387 */ /* 0x000fe20000100a00 */
[----:B------:R-:W-:Y:S01]  /*63340*/  LOP3.LUT R179, R179, R178, RZ, 0x3c, !PT ;  /* 0x000000b2b3b37212 */ /* 0x000fe200078e3cff */
[----:B------:R-:W-:Y:S01]  /*63350*/  STL.64 [R1+0x2f68], R170 ;  /* 0x002f68aa01007387 */ /* 0x000fe20000100a00 */
[----:B------:R-:W-:-:S02]  /*63360*/  IMAD.MOV.U32 R186, RZ, RZ, R181 ;  /* 0x000000ffffba7224 */ /* 0x000fc400078e00b5 */
[----:B------:R-:W-:Y:S02]  /*63370*/  IMAD.MOV.U32 R187, RZ, RZ, R180 ;  /* 0x000000ffffbb7224 */ /* 0x000fe400078e00b4 */
[----:B------:R-:W-:Y:S01]  /*63380*/  STL.64 [R1+0x2f60], R172 ;  /* 0x002f60ac01007387 */ /* 0x000fe20000100a00 */
[----:B------:R-:W-:Y:S04]  /*63390*/  STL.64 [R1+0x2f58], R174 ;  /* 0x002f58ae01007387 */ /* 0x000fe80000100a00 */
[----:B------:R1:W-:Y:S01]  /*633a0*/  LDGSTS.E [R3+0x24400], [R68.64], P0 ;  /* 0x2440000044037fae */ /* 0x0003e20008121844 */
[----:B------:R-:W-:Y:S02]  /*633b0*/  STL.64 [R1+0x2f50], R176 ;  /* 0x002f50b001007387 */ /* 0x000fe40000100a00 */
[----:B------:R3:W-:Y:S02]  /*633c0*/  LDGSTS.E [R3+0x24800], [R70.64], P0 ;  /* 0x2480000046037fae */ /* 0x0007e40008121844 */
[----:B------:R-:W-:Y:S01]  /*633d0*/  STL.64 [R1+0x2f48], R178 ;  /* 0x002f48b201007387 */ /* 0x000fe20000100a00 */
[----:B------:R2:W-:Y:S04]  /*633e0*/  LDGSTS.E [R3+0x24c00], [R76.64], P0 ;  /* 0x24c000004c037fae */ /* 0x0005e80008121844 */
[----:B------:R-:W-:Y:S01]  /*633f0*/  STL.64 [R1+0x2f40], R186 ;  /* 0x002f40ba01007387 */ /* 0x000fe20000100a00 */
[----:B------:R2:W-:Y:S02]  /*63400*/  LDGSTS.E [R3+0x25000], [R78.64], P0 ;  /* 0x250000004e037fae */ /* 0x0005e40008121844 */
[----:B------:R2:W-:Y:S02]  /*63410*/  LDGSTS.E [R3+0x25400], [R80.64], P0 ;  /* 0x2540000050037fae */ /* 0x0005e40008121844 */
[----:B------:R2:W-:Y:S01]  /*63420*/  LDGSTS.E [R3+0x25800], [R82.64], P0 ;  /* 0x2580000052037fae */ /* 0x0005e20008121844 */
[----:B------:R2:W-:Y:S04]  /*63430*/  LDGSTS.E [R3+0x25c00], [R84.64], P0 ;  /* 0x25c0000054037fae */ /* 0x0005e80008121844 */
[----:B-1----:R-:W4:Y:S01]  /*63440*/  LDL.LU R68, [R1+0x3538] ;  /* 0x0035380001447983 */ /* 0x002f220000300800 */
[----:B------:R2:W-:Y:S03]  /*63450*/  LDGSTS.E [R3+0x26000], [R86.64], P0 ;  /* 0x2600000056037fae */ /* 0x0005e60008121844 */
[----:B------:R-:W1:Y:S01]  /*63460*/  S2R R241, SR_TID.X ;  /* 0x0000000000f17919 */ /* 0x000e620000002100 */
[----:B------:R1:W-:Y:S02]  /*63470*/  LDGSTS.E [R3+0x26400], [R88.64], P0 ;  /* 0x2640000058037fae */ /* 0x0003e40008121844 */
[----:B------:R1:W-:Y:S02]  /*63480*/  LDGSTS.E [R3+0x26800], [R90.64], P0 ;  /* 0x268000005a037fae */ /* 0x0003e40008121844 */
[----:B------:R1:W-:Y:S01]  /*63490*/  LDGSTS.E [R3+0x26c00], [R92.64], P0 ;  /* 0x26c000005c037fae */ /* 0x0003e20008121844 */
[----:B------:R1:W-:Y:S01]  /*634a0*/  LDGSTS.E [R3+0x27000], [R94.64], P0 ;  /* 0x270000005e037fae */ /* 0x0003e20008121844 */
[----:B------:R1:W-:Y:S02]  /*634b0*/  LDGSTS.E [R3+0x27400], [R96.64], P0 ;  /* 0x2740000060037fae */ /* 0x0003e40008121844 */
[----:B------:R1:W-:Y:S02]  /*634c0*/  LDGSTS.E [R3+0x27800], [R98.64], P0 ;  /* 0x2780000062037fae */ /* 0x0003e40008121844 */
[----:B------:R1:W-:Y:S01]  /*634d0*/  LDGSTS.E [R3+0x27c00], [R100.64], P0 ;  /* 0x27c0000064037fae */ /* 0x0003e20008121844 */
[----:B------:R1:W-:Y:S04]  /*634e0*/  LDGSTS.E [R3+0x28000], [R102.64], P0 ;  /* 0x2800000066037fae */ /* 0x0003e80008121844 */
[----:B--2---:R-:W2:Y:S01]  /*634f0*/  LDL.LU R86, [R1+0x3534] ;  /* 0x0035340001567983 */ /* 0x004ea20000300800 */
[----:B------:R-:W2:Y:S02]  /*63500*/  LDL.LU R69, [R1+0x3530] ;  /* 0x0035300001457983 */ /* 0x000ea40000300800 */
[----:B------:R-:W2:Y:S02]  /*63510*/  LDL.LU R87, [R1+0x352c] ;  /* 0x00352c0001577983 */ /* 0x000ea40000300800 */
[----:B---3--:R-:W3:Y:S01]  /*63520*/  LDL.LU R70, [R1+0x3528] ;  /* 0x0035280001467983 */ /* 0x008ee20000300800 */
[----:B------:R-:W3:Y:S01]  /*63530*/  LDL.LU R71, [R1+0x3524] ;  /* 0x0035240001477983 */ /* 0x000ee20000300800 */
[----:B------:R-:W3:Y:S02]  /*63540*/  LDL.LU R80, [R1+0x3520] ;  /* 0x0035200001507983 */ /* 0x000ee40000300800 */
[----:B------:R-:W3:Y:S01]  /*63550*/  LDL.LU R81, [R1+0x351c] ;  /* 0x00351c0001517983 */ /* 0x000ee20000300800 */
[----:B------:R1:W-:Y:S01]  /*63560*/  LDGSTS.E [R3+0x28400], [R104.64], P0 ;  /* 0x2840000068037fae */ /* 0x0003e20008121844 */
        /* <DEDUP_REMOVED lines=8> */
[----:B------:R-:W3:Y:S01]  /*635f0*/  LDL.LU R76, [R1+0x3518] ;  /* 0x00351800014c7983 */ /* 0x000ee20000300800 */
[----:B------:R1:W-:Y:S02]  /*63600*/  LDGSTS.E [R3+0x2a800], [R122.64], P0 ;  /* 0x2a8000007a037fae */ /* 0x0003e40008121844 */
[----:B------:R1:W-:Y:S02]  /*63610*/  LDGSTS.E [R3+0x2ac00], [R124.64], P0 ;  /* 0x2ac000007c037fae */ /* 0x0003e40008121844 */
[----:B------:R1:W-:Y:S01]  /*63620*/  LDGSTS.E [R3+0x2b000], [R126.64], P0 ;  /* 0x2b0000007e037fae */ /* 0x0003e20008121844 */
[----:B------:R1:W-:Y:S04]  /*63630*/  LDGSTS.E [R3+0x2b400], [R128.64], P0 ;  /* 0x2b40000080037fae */ /* 0x0003e80008121844 */
[----:B------:R-:W3:Y:S01]  /*63640*/  LDL.LU R77, [R1+0x3514] ;  /* 0x00351400014d7983 */ /* 0x000ee20000300800 */
[----:B------:R1:W-:Y:S02]  /*63650*/  LDGSTS.E [R3+0x2b800], [R130.64], P0 ;  /* 0x2b80000082037fae */ /* 0x0003e40008121844 */
[----:B------:R-:W3:Y:S02]  /*63660*/  LDL.LU R78, [R1+0x3510] ;  /* 0x00351000014e7983 */ /* 0x000ee40000300800 */
[----:B------:R1:W-:Y:S02]  /*63670*/  LDGSTS.E [R3+0x2bc00], [R132.64], P0 ;  /* 0x2bc0000084037fae */ /* 0x0003e40008121844 */
[----:B-1----:R-:W-:Y:S01]  /*63680*/  LOP3.LUT R241, R241, 0x60, RZ, 0xc0, !PT ;  /* 0x00000060f1f17812 */ /* 0x002fe200078ec0ff */
[----:B------:R1:W-:Y:S01]  /*63690*/  LDGSTS.E [R3+0x2c000], [R134.64], P0 ;  /* 0x2c00000086037fae */ /* 0x0003e20008121844 */
[----:B------:R1:W-:Y:S02]  /*636a0*/  LDGSTS.E [R3+0x2c400], [R136.64], P0 ;  /* 0x2c40000088037fae */ /* 0x0003e40008121844 */
[----:B------:R1:W-:Y:S02]  /*636b0*/  LDGSTS.E [R3+0x2c800], [R138.64], P0 ;  /* 0x2c8000008a037fae */ /* 0x0003e40008121844 */
[----:B------:R1:W-:Y:S01]  /*636c0*/  LDGSTS.E [R3+0x2cc00], [R140.64], P0 ;  /* 0x2cc000008c037fae */ /* 0x0003e20008121844 */
[----:B------:R-:W3:Y:S01]  /*636d0*/  LDL.LU R79, [R1+0x350c] ;  /* 0x00350c00014f7983 */ /* 0x000ee20000300800 */
[----:B------:R-:W-:-:S03]  /*636e0*/  SHF.R.U32.HI R241, RZ, 0x1, R241 ;  /* 0x00000001fff17819 */ /* 0x000fc600000116f1 */
[----:B------:R1:W-:Y:S01]  /*636f0*/  LDGSTS.E [R3+0x2d000], [R142.64], P0 ;  /* 0x2d0000008e037fae */ /* 0x0003e20008121844 */
[----:B------:R1:W-:Y:S02]  /*63700*/  LDGSTS.E [R3+0x2d400], [R160.64], P0 ;  /* 0x2d400000a0037fae */ /* 0x0003e40008121844 */
[----:B------:R1:W-:Y:S02]  /*63710*/  LDGSTS.E [R3+0x2d800], [R162.64], P0 ;  /* 0x2d800000a2037fae */ /* 0x0003e40008121844 */
[----:B------:R1:W-:Y:S01]  /*63720*/  LDGSTS.E [R3+0x2dc00], [R164.64], P0 ;  /* 0x2dc00000a4037fae */ /* 0x0003e20008121844 */
[----:B------:R-:W-:Y:S01]  /*63730*/  LOP3.LUT R82, R185, R241, RZ, 0x3c, !PT ;  /* 0x000000f1b9527212 */ /* 0x000fe200078e3cff */
[----:B------:R1:W-:Y:S01]  /*63740*/  LDGSTS.E [R3+0x2e000], [R166.64], P0 ;  /* 0x2e000000a6037fae */ /* 0x0003e20008121844 */
[----:B------:R1:W-:Y:S02]  /*63750*/  LDGSTS.E [R3+0x2e400], [R168.64], P0 ;  /* 0x2e400000a8037fae */ /* 0x0003e40008121844 */
[----:B------:R1:W-:Y:S02]  /*63760*/  LDGSTS.E [R3+0x2e800], [R170.64], P0 ;  /* 0x2e800000aa037fae */ /* 0x0003e40008121844 */
[----:B------:R1:W-:Y:S01]  /*63770*/  LDGSTS.E [R3+0x2ec00], [R172.64], P0 ;  /* 0x2ec00000ac037fae */ /* 0x0003e20008121844 */
[----:B------:R-:W-:Y:S01]  /*63780*/  LOP3.LUT R82, R82, 0x40, RZ, 0x3c, !PT ;  /* 0x0000004052527812 */ /* 0x000fe200078e3cff */
[----:B------:R1:W-:Y:S01]  /*63790*/  LDGSTS.E [R3+0x2f000], [R174.64], P0 ;  /* 0x2f000000ae037fae */ /* 0x0003e20008121844 */
[----:B------:R1:W-:Y:S02]  /*637a0*/  LDGSTS.E [R3+0x2f400], [R176.64], P0 ;  /* 0x2f400000b0037fae */ /* 0x0003e40008121844 */
[----:B------:R1:W-:Y:S02]  /*637b0*/  LDGSTS.E [R3+0x2f800], [R178.64], P0 ;  /* 0x2f800000b2037fae */ /* 0x0003e40008121844 */
[----:B------:R1:W-:Y:S02]  /*637c0*/  LDGSTS.E [R3+0x2fc00], [R186.64], P0 ;  /* 0x2fc00000ba037fae */ /* 0x0003e40008121844 */
[----:B-1----:R-:W-:Y:S01]  /*637d0*/  IMAD R3, R183, 0x10000, R82 ;  /* 0x00010000b7037824 */ /* 0x002fe200078e0252 */
[----:B----4-:R-:W-:-:S05]  /*637e0*/  IADD3 R68, P1, R68, R182, RZ ;  /* 0x000000b644447210 */ /* 0x010fca0007f3e0ff */
[----:B------:R1:W-:Y:S01]  /*637f0*/  STL [R1+0x3538], R68 ;  /* 0x0035384401007387 */ /* 0x0003e20000100800 */
[----:B--2---:R-:W-:Y:S01]  /*63800*/  IADD3 R86, P2, R86, R182, RZ ;  /* 0x000000b656567210 */ /* 0x004fe20007f5e0ff */
[----:B------:R-:W-:-:S04]  /*63810*/  IMAD.X R69, R69, 0x1, R2, P1 ;  /* 0x0000000145457824 */ /* 0x000fc800008e0602 */
[--C-:B------:R-:W-:Y:S01]  /*63820*/  IMAD.X R87, R87, 0x1, R2.reuse, P2 ;  /* 0x0000000157577824 */ /* 0x100fe200010e0602 */
[----:B------:R2:W-:Y:S01]  /*63830*/  STL [R1+0x3530], R69 ;  /* 0x0035304501007387 */ /* 0x0005e20000100800 */
[----:B------:R-:W-:Y:S02]  /*63840*/  STL [R1+0x3534], R86 ;  /* 0x0035345601007387 */ /* 0x000fe40000100800 */
[----:B------:R-:W4:Y:S01]  /*63850*/  LDL.LU R84, [R1+0x3508] ;  /* 0x0035080001547983 */ /* 0x000f220000300800 */
[-C--:B---3--:R-:W-:Y:S01]  /*63860*/  IADD3 R70, P1, R70, R182.reuse, RZ ;  /* 0x000000b646467210 */ /* 0x088fe20007f3e0ff */
[----:B------:R-:W-:Y:S01]  /*63870*/  STL [R1+0x352c], R87 ;  /* 0x00352c5701007387 */ /* 0x000fe20000100800 */
[----:B------:R-:W3:Y:S02]  /*63880*/  LDL.LU R82, [R1+0x3504] ;  /* 0x0035040001527983 */ /* 0x000ee40000300800 */
[----:B------:R-:W3:Y:S02]  /*63890*/  LDL.LU R85, [R1+0x3500] ;  /* 0x0035000001557983 */ /* 0x000ee40000300800 */
[----:B------:R-:W3:Y:S01]  /*638a0*/  LDL.LU R83, [R1+0x34fc] ;  /* 0x0034fc0001537983 */ /* 0x000ee20000300800 */
[----:B------:R1:W-:Y:S01]  /*638b0*/  LDGSTS.E [R3+0x20200], [R68.64], P0 ;  /* 0x2020000044037fae */ /* 0x0003e20008121844 */
[----:B------:R-:W-:Y:S01]  /*638c0*/  IADD3 R71, P2, R71, R182, RZ ;  /* 0x000000b647477210 */ /* 0x000fe20007f5e0ff */
[----:B------:R-:W-:-:S02]  /*638d0*/  IMAD.X R80, R80, 0x1, R2, P1 ;  /* 0x0000000150507824 */ /* 0x000fc400008e0602 */
[----:B------:R-:W-:Y:S02]  /*638e0*/  STL [R1+0x3528], R70 ;  /* 0x0035284601007387 */ /* 0x000fe40000100800 */
[----:B------:R-:W-:Y:S02]  /*638f0*/  IMAD.X R81, R81, 0x1, R2, P2 ;  /* 0x0000000151517824 */ /* 0x000fe400010e0602 */
[----:B-1----:R-:W-:Y:S02]  /*63900*/  IMAD.MOV.U32 R68, RZ, RZ, R86 ;  /* 0x000000ffff447224 */ /* 0x002fe400078e0056 */
[----:B--2---:R-:W-:Y:S01]  /*63910*/  IMAD.MOV.U32 R69, RZ, RZ, R87 ;  /* 0x000000ffff457224 */ /* 0x004fe200078e0057 */
[----:B------:R1:W-:Y:S01]  /*63920*/  STL [R1+0x3520], R80 ;  /* 0x0035205001007387 */ /* 0x0003e20000100800 */
[----:B------:R-:W-:Y:S03]  /*63930*/  STL [R1+0x3524], R71 ;  /* 0x0035244701007387 */ /* 0x000fe60000100800 */
[----:B------:R2:W-:Y:S02]  /*63940*/  LDGSTS.E [R3+0x20600], [R68.64], P0 ;  /* 0x2060000044037fae */ /* 0x0005e40008121844 */
[----:B--2---:R-:W-:-:S02]  /*63950*/  IMAD.MOV.U32 R68, RZ, RZ, R70 ;  /* 0x000000ffff447224 */ /* 0x004fc400078e0046 */
[----:B------:R-:W-:Y:S02]  /*63960*/  IMAD.MOV.U32 R69, RZ, RZ, R80 ;  /* 0x000000ffff457224 */ /* 0x000fe400078e0050 */
[----:B-1----:R-:W4:Y:S01]  /*63970*/  LDL.LU R80, [R1+0x34f8] ;  /* 0x0034f80001507983 */ /* 0x002f220000300800 */
[----:B------:R1:W-:Y:S03]  /*63980*/  STL [R1+0x351c], R81 ;  /* 0x00351c5101007387 */ /* 0x0003e60000100800 */
[----:B------:R1:W-:Y:S01]  /*63990*/  LDGSTS.E [R3+0x20a00], [R68.64], P0 ;  /* 0x20a0000044037fae */ /* 0x0003e20008121844 */
[----:B------:R-:W4:Y:S02]  /*639a0*/  LDL.LU R70, [R1+0x34f4] ;  /* 0x0034f40001467983 */ /* 0x000f240000300800 */
[----:B-1----:R-:W-:Y:S02]  /*639b0*/  IMAD.MOV.U32 R69, RZ, RZ, R81 ;  /* 0x000000ffff457224 */ /* 0x002fe400078e0051 */
[----:B------:R-:W4:Y:S01]  /*639c0*/  LDL.LU R81, [R1+0x34f0] ;  /* 0x0034f00001517983 */ /* 0x000f220000300800 */
[----:B------:R-:W-:-:S02]  /*639d0*/  IMAD.MOV.U32 R68, RZ, RZ, R71 ;  /* 0x000000ffff447224 */ /* 0x000fc400078e0047 */
[----:B------:R-:W4:Y:S01]  /*639e0*/  LDL.LU R71, [R1+0x34ec] ;  /* 0x0034ec0001477983 */ /* 0x000f220000300800 */
[-C--:B------:R-:W-:Y:S02]  /*639f0*/  IADD3 R76, P1, R76, R182.reuse, RZ ;  /* 0x000000b64c4c7210 */ /* 0x080fe40007f3e0ff */
[----:B------:R-:W-:Y:S01]  /*63a00*/  IADD3 R77, P2, R77, R182, RZ ;  /* 0x000000b64d4d7210 */ /* 0x000fe20007f5e0ff */
[----:B------:R1:W-:Y:S02]  /*63a10*/  LDGSTS.E [R3+0x20e00], [R68.64], P0 ;  /* 0x20e0000044037fae */ /* 0x0003e40008121844 */
[--C-:B------:R-:W-:Y:S02]  /*63a20*/  IMAD.X R78, R78, 0x1, R2.reuse, P1 ;  /* 0x000000014e4e7824 */ /* 0x100fe400008e0602 */
[----:B------:R1:W-:Y:S01]  /*63a30*/  STL [R1+0x3518], R76 ;  /* 0x0035184c01007387 */ /* 0x0003e20000100800 */
[----:B------:R-:W-:-:S03]  /*63a40*/  IMAD.X R79, R79, 0x1, R2, P2 ;  /* 0x000000014f4f7824 */ /* 0x000fc600010e0602 */
[----:B------:R1:W-:Y:S01]  /*63a50*/  STL [R1+0x3510], R78 ;  /* 0x0035104e01007387 */ /* 0x0003e20000100800 */
[----:B------:R1:W-:Y:S02]  /*63a60*/  STL [R1+0x3514], R77 ;  /* 0x0035144d01007387 */ /* 0x0003e40000100800 */
[----:B-1----:R-:W-:Y:S02]  /*63a70*/  IMAD.MOV.U32 R68, RZ, RZ, R76 ;  /* 0x000000ffff447224 */ /* 0x002fe400078e004c */
[----:B------:R-:W-:Y:S01]  /*63a80*/  IMAD.MOV.U32 R69, RZ, RZ, R78 ;  /* 0x000000ffff457224 */ /* 0x000fe200078e004e */
[----:B------:R-:W4:Y:S01]  /*63a90*/  LDL.LU R76, [R1+0x34e8] ;  /* 0x0034e800014c7983 */ /* 0x000f220000300800 */
[----:B------:R1:W-:Y:S02]  /*63aa0*/  STL [R1+0x350c], R79 ;  /* 0x00350c4f01007387 */ /* 0x0003e40000100800 */
[----:B------:R-:W4:Y:S01]  /*63ab0*/  LDL.LU R78, [R1+0x34e4] ;  /* 0x0034e400014e7983 */ /* 0x000f220000300800 */
[----:B------:R1:W-:Y:S02]  /*63ac0*/  LDGSTS.E [R3+0x21200], [R68.64], P0 ;  /* 0x2120000044037fae */ /* 0x0003e40008121844 */
[----:B-1----:R-:W-:-:S02]  /*63ad0*/  IMAD.MOV.U32 R68, RZ, RZ, R77 ;  /* 0x000000ffff447224 */ /* 0x002fc400078e004d */
[----:B------:R-:W4:Y:S01]  /*63ae0*/  LDL.LU R77, [R1+0x34e0] ;  /* 0x0034e000014d7983 */ /* 0x000f220000300800 */
[----:B------:R-:W-:Y:S02]  /*63af0*/  IMAD.MOV.U32 R69, RZ, RZ, R79 ;  /* 0x000000ffff457224 */ /* 0x000fe400078e004f */
[----:B------:R-:W4:Y:S03]  /*63b00*/  LDL.LU R79, [R1+0x34dc] ;  /* 0x0034dc00014f7983 */ /* 0x000f260000300800 */
[----:B------:R1:W-:Y:S01]  /*63b10*/  LDGSTS.E [R3+0x21600], [R68.64], P0 ;  /* 0x2160000044037fae */ /* 0x0003e20008121844 */
[-C--:B----4-:R-:W-:Y:S02]  /*63b20*/  IADD3 R84, P1, R84, R182.reuse, RZ ;  /* 0x000000b654547210 */ /* 0x090fe40007f3e0ff */
[----:B---3--:R-:W-:-:S03]  /*63b30*/  IADD3 R82, P2, R82, R182, RZ ;  /* 0x000000b652527210 */ /* 0x008fc60007f5e0ff */
[--C-:B------:R-:W-:Y:S01]  /*63b40*/  IMAD.X R85, R85, 0x1, R2.reuse, P1 ;  /* 0x0000000155557824 */ /* 0x100fe200008e0602 */
[----:B------:R3:W-:Y:S01]  /*63b50*/  STL [R1+0x3508], R84 ;  /* 0x0035085401007387 */ /* 0x0007e20000100800 */
[----:B------:R-:W-:-:S03]  /*63b60*/  IMAD.X R83, R83, 0x1, R2, P2 ;  /* 0x0000000153537824 */ /* 0x000fc600010e0602 */
[----:B------:R4:W-:Y:S01]  /*63b70*/  STL [R1+0x3500], R85 ;  /* 0x0035005501007387 */ /* 0x0009e20000100800 */
[----:B------:R-:W-:Y:S02]  /*63b80*/  STL [R1+0x3504], R82 ;  /* 0x0035045201007387 */ /* 0x000fe40000100800 */
[----:B------:R-:W2:Y:S02]  /*63b90*/  LDL.LU R86, [R1+0x34d8] ;  /* 0x0034d80001567983 */ /* 0x000ea40000300800 */
[----:B-1----:R-:W-:Y:S01]  /*63ba0*/  IMAD.MOV.U32 R68, RZ, RZ, R84 ;  /* 0x000000ffff447224 */ /* 0x002fe200078e0054 */
[----:B------:R-:W-:Y:S01]  /*63bb0*/  STL [R1+0x34fc], R83 ;  /* 0x0034fc5301007387 */ /* 0x000fe20000100800 */
[----:B---3--:R-:W3:Y:S02]  /*63bc0*/  LDL.LU R84, [R1+0x34d4] ;  /* 0x0034d40001547983 */ /* 0x008ee40000300800 */
[----:B------:R-:W3:Y:S02]  /*63bd0*/  LDL.LU R87, [R1+0x34d0] ;  /* 0x0034d00001577983 */ /* 0x000ee40000300800 */
[----:B------:R-:W-:-:S02]  /*63be0*/  IMAD.MOV.U32 R69, RZ, RZ, R85 ;  /* 0x000000ffff457224 */ /* 0x000fc400078e0055 */
[----:B----4-:R-:W4:Y:S01]  /*63bf0*/  LDL.LU R85, [R1+0x34cc] ;  /* 0x0034cc0001557983 */ /* 0x010f220000300800 */
[----:B------:R-:W4:Y:S02]  /*63c00*/  LDL.LU R90, [R1+0x34c8] ;  /* 0x0034c800015a7983 */ /* 0x000f240000300800 */
[----:B------:R-:W4:Y:S01]  /*63c10*/  LDL.LU R92, [R1+0x34c4] ;  /* 0x0034c400015c7983 */ /* 0x000f220000300800 */
[----:B------:R1:W-:Y:S01]  /*63c20*/  LDGSTS.E [R3+0x21a00], [R68.64], P0 ;  /* 0x21a0000044037fae */ /* 0x0003e20008121844 */
[-C--:B------:R-:W-:Y:S02]  /*63c30*/  IADD3 R80, P1, R80, R182.reuse, RZ ;  /* 0x000000b650507210 */ /* 0x080fe40007f3e0ff */
[----:B------:R-:W-:-:S03]  /*63c40*/  IADD3 R70, P2, R70, R182, RZ ;  /* 0x000000b646467210 */ /* 0x000fc60007f5e0ff */
[----:B------:R-:W-:Y:S01]  /*63c50*/  STL [R1+0x34f8], R80 ;  /* 0x0034f85001007387 */ /* 0x000fe20000100800 */
[--C-:B------:R-:W-:Y:S02]  /*63c60*/  IMAD.X R81, R81, 0x1, R2.reuse, P1 ;  /* 0x0000000151517824 */ /* 0x100fe400008e0602 */
[----:B------:R-:W-:-:S03]  /*63c70*/  IMAD.X R71, R71, 0x1, R2, P2 ;  /* 0x0000000147477824 */ /* 0x000fc600010e0602 */
[----:B------:R-:W-:Y:S01]  /*63c80*/  STL [R1+0x34f0], R81 ;  /* 0x0034f05101007387 */ /* 0x000fe20000100800 */
[----:B------:R-:W-:Y:S02]  /*63c90*/  STL [R1+0x34f4], R70 ;  /* 0x0034f44601007387 */ /* 0x000fe40000100800 */
[----:B------:R-:W4:Y:S02]  /*63ca0*/  LDL.LU R91, [R1+0x34c0] ;  /* 0x0034c000015b7983 */ /* 0x000f240000300800 */
[----:B------:R1:W-:Y:S01]  /*63cb0*/  STL [R1+0x34ec], R71 ;  /* 0x0034ec4701007387 */ /* 0x0003e20000100800 */
[----:B------:R-:W4:Y:S01]  /*63cc0*/  LDL.LU R93, [R1+0x34bc] ;  /* 0x0034bc00015d7983 */ /* 0x000f220000300800 */
[----:B-1----:R-:W-:Y:S02]  /*63cd0*/  IMAD.MOV.U32 R68, RZ, RZ, R82 ;  /* 0x000000ffff447224 */ /* 0x002fe400078e0052 */
[----:B------:R-:W-:-:S05]  /*63ce0*/  IMAD.MOV.U32 R69, RZ, RZ, R83 ;  /* 0x000000ffff457224 */ /* 0x000fca00078e0053 */
[----:B------:R1:W-:Y:S01]  /*63cf0*/  LDGSTS.E [R3+0x21e00], [R68.64], P0 ;  /* 0x21e0000044037fae */ /* 0x0003e20008121844 */
[-C--:B------:R-:W-:Y:S01]  /*63d00*/  IADD3 R76, P1, R76, R182.reuse, RZ ;  /* 0x000000b64c4c7210 */ /* 0x080fe20007f3e0ff */
[----:B-1----:R-:W-:Y:S02]  /*63d10*/  IMAD.MOV.U32 R68, RZ, RZ, R80 ;  /* 0x000000ffff447224 */ /* 0x002fe400078e0050 */
[----:B------:R-:W-:Y:S01]  /*63d20*/  IMAD.MOV.U32 R69, RZ, RZ, R81 ;  /* 0x000000ffff457224 */ /* 0x000fe200078e0051 */
[----:B------:R-:W-:-:S04]  /*63d30*/  IADD3 R78, P2, R78, R182, RZ ;  /* 0x000000b64e4e7210 */ /* 0x000fc80007f5e0ff */
[----:B------:R1:W-:Y:S01]  /*63d40*/  LDGSTS.E [R3+0x22200], [R68.64], P0 ;  /* 0x2220000044037fae */ /* 0x0003e20008121844 */
[----:B------:R-:W-:Y:S02]  /*63d50*/  IMAD.X R77, R77, 0x1, R2, P1 ;  /* 0x000000014d4d7824 */ /* 0x000fe400008e0602 */
[----:B-1----:R-:W-:Y:S02]  /*63d60*/  IMAD.MOV.U32 R68, RZ, RZ, R70 ;  /* 0x000000ffff447224 */ /* 0x002fe400078e0046 */
[----:B------:R-:W-:Y:S02]  /*63d70*/  IMAD.MOV.U32 R69, RZ, RZ, R71 ;  /* 0x000000ffff457224 */ /* 0x000fe400078e0047 */
[----:B------:R-:W4:Y:S01]  /*63d80*/  LDL.LU.64 R70, [R1+0x2f38] ;  /* 0x002f380001467983 */ /* 0x000f220000300a00 */
[----:B------:R-:W-:Y:S03]  /*63d90*/  STL [R1+0x34e8], R76 ;  /* 0x0034e84c01007387 */ /* 0x000fe60000100800 */
[----:B------:R1:W-:Y:S01]  /*63da0*/  LDGSTS.E [R3+0x22600], [R68.64], P0 ;  /* 0x2260000044037fae */ /* 0x0003e20008121844 */
[----:B------:R1:W-:Y:S02]  /*63db0*/  STL [R1+0x34e0], R77 ;  /* 0x0034e04d01007387 */ /* 0x0003e40000100800 */
[----:B------:R-:W-:Y:S02]  /*63dc0*/  STL [R1+0x34e4], R78 ;  /* 0x0034e44e01007387 */ /* 0x000fe40000100800 */
[----:B------:R-:W-:-:S02]  /*63dd0*/  IMAD.X R79, R79, 0x1, R2, P2 ;  /* 0x000000014f4f7824 */ /* 0x000fc400010e0602 */
[----:B-1----:R-:W-:Y:S02]  /*63de0*/  IMAD.MOV.U32 R68, RZ, RZ, R76 ;  /* 0x000000ffff447224 */ /* 0x002fe400078e004c */
[----:B------:R-:W-:Y:S02]  /*63df0*/  IMAD.MOV.U32 R69, RZ, RZ, R77 ;  /* 0x000000ffff457224 */ /* 0x000fe400078e004d */
[----:B------:R-:W4:Y:S04]  /*63e00*/  LDL.LU.64 R76, [R1+0x2f30] ;  /* 0x002f3000014c7983 */ /* 0x000f280000300a00 */
[----:B------:R1:W-:Y:S01]  /*63e10*/  LDGSTS.E [R3+0x22a00], [R68.64], P0 ;  /* 0x22a0000044037fae */ /* 0x0003e20008121844 */
[----:B------:R1:W-:Y:S02]  /*63e20*/  STL [R1+0x34dc], R79 ;  /* 0x0034dc4f01007387 */ /* 0x0003e40000100800 */
[----:B-1----:R-:W-:-:S02]  /*63e30*/  IMAD.MOV.U32 R68, RZ, RZ, R78 ;  /* 0x000000ffff447224 */ /* 0x002fc400078e004e */
[----:B------:R-:W-:Y:S02]  /*63e40*/  IMAD.MOV.U32 R69, RZ, RZ, R79 ;  /* 0x000000ffff457224 */ /* 0x000fe400078e004f */
[----:B------:R-:W4:Y:S01]  /*63e50*/  LDL.LU.64 R78, [R1+0x2f28] ;  /* 0x002f2800014e7983 */ /* 0x000f220000300a00 */
[----:B------:R-:W4:Y:S03]  /*63e60*/  LDL.LU.64 R80, [R1+0x2f20] ;  /* 0x002f200001507983 */ /* 0x000f260000300a00 */
[----:B------:R1:W-:Y:S01]  /*63e70*/  LDGSTS.E [R3+0x22e00], [R68.64], P0 ;  /* 0x22e0000044037fae */ /* 0x0003e20008121844 */
[----:B------:R-:W4:Y:S01]  /*63e80*/  LDL.LU.64 R82, [R1+0x2f18] ;  /* 0x002f180001527983 */ /* 0x000f220000300a00 */
[-C--:B--2---:R-:W-:Y:S02]  /*63e90*/  IADD3 R86, P1, R86, R182.reuse, RZ ;  /* 0x000000b656567210 */ /* 0x084fe40007f3e0ff */
[----:B---3--:R-:W-:-:S03]  /*63ea0*/  IADD3 R84, P2, R84, R182, RZ ;  /* 0x000000b654547210 */ /* 0x008fc60007f5e0ff */
[----:B------:R-:W-:Y:S02]  /*63eb0*/  IMAD.X R87, R87, 0x1, R2, P1 ;  /* 0x0000000157577824 */ /* 0x000fe400008e0602 */
[----:B-1----:R-:W-:Y:S02]  /*63ec0*/  IMAD.MOV.U32 R68, RZ, RZ, R86 ;  /* 0x000000ffff447224 */ /* 0x002fe400078e0056 */
[----:B----4-:R-:W-:Y:S02]  /*63ed0*/  IMAD.X R85, R85, 0x1, R2, P2 ;  /* 0x0000000155557824 */ /* 0x010fe400010e0602 */
[----:B------:R-:W-:Y:S01]  /*63ee0*/  IMAD.MOV.U32 R69, RZ, RZ, R87 ;  /* 0x000000ffff457224 */ /* 0x000fe200078e0057 */
[----:B------:R-:W-:Y:S01]  /*63ef0*/  STL [R1+0x34d8], R86 ;  /* 0x0034d85601007387 */ /* 0x000fe20000100800 */
[----:B------:R-:W-:Y:S02]  /*63f00*/  STL [R1+0x34d0], R87 ;  /* 0x0034d05701007387 */ /* 0x000fe40000100800 */
[----:B------:R-:W-:Y:S02]  /*63f10*/  STL [R1+0x34d4], R84 ;  /* 0x0034d45401007387 */ /* 0x000fe40000100800 */
[----:B------:R1:W-:Y:S01]  /*63f20*/  STL [R1+0x34cc], R85 ;  /* 0x0034cc5501007387 */ /* 0x0003e20000100800 */
[----:B------:R2:W-:Y:S01]  /*63f30*/  LDGSTS.E [R3+0x23200], [R68.64], P0 ;  /* 0x2320000044037fae */ /* 0x0005e20008121844 */
[----:B------:R-:W-:Y:S01]  /*63f40*/  IADD3 R90, P1, R90, R182, RZ ;  /* 0x000000b65a5a7210 */ /* 0x000fe20007f3e0ff */
[----:B--2---:R-:W-:-:S02]  /*63f50*/  IMAD.MOV.U32 R68, RZ, RZ, R84 ;  /* 0x000000ffff447224 */ /* 0x004fc400078e0054 */
[----:B------:R-:W-:Y:S02]  /*63f60*/  IMAD.MOV.U32 R69, RZ, RZ, R85 ;  /* 0x000000ffff457224 */ /* 0x000fe400078e0055 */
[----:B-1----:R-:W2:Y:S01]  /*63f70*/  LDL.LU.64 R84, [R1+0x2f10] ;  /* 0x002f100001547983 */ /* 0x002ea20000300a00 */
[----:B------:R-:W3:Y:S02]  /*63f80*/  LDL.LU.64 R86, [R1+0x2f08] ;  /* 0x002f080001567983 */ /* 0x000ee40000300a00 */
[----:B------:R-:W4:Y:S01]  /*63f90*/  LDL.LU.64 R88, [R1+0x2f00] ;  /* 0x002f000001587983 */ /* 0x000f220000300a00 */
[----:B------:R-:W-:Y:S01]  /*63fa0*/  IADD3 R92, P2, R92, R182, RZ ;  /* 0x000000b65c5c7210 */ /* 0x000fe20007f5e0ff */
[----:B------:R-:W-:Y:S04]  /*63fb0*/  STL [R1+0x34c8], R90 ;  /* 0x0034c85a01007387 */ /* 0x000fe80000100800 */
[----:B------:R1:W-:Y:S01]  /*63fc0*/  LDGSTS.E [R3+0x23600], [R68.64], P0 ;  /* 0x2360000044037fae */ /* 0x0003e20008121844 */
[----:B------:R-:W-:-:S02]  /*63fd0*/  IMAD.X R91, R91, 0x1, R2, P1 ;  /* 0x000000015b5b7824 */ /* 0x000fc400008e0602 */
[----:B-1----:R-:W-:Y:S02]  /*63fe0*/  IMAD.MOV.U32 R68, RZ, RZ, R90 ;  /* 0x000000ffff447224 */ /* 0x002fe400078e005a */
[----:B------:R-:W-:Y:S02]  /*63ff0*/  IMAD.X R93, R93, 0x1, R2, P2 ;  /* 0x000000015d5d7824 */ /* 0x000fe400010e0602 */
[----:B------:R-:W-:Y:S01]  /*64000*/  IMAD.MOV.U32 R69, RZ, RZ, R91 ;  /* 0x000000ffff457224 */ /* 0x000fe200078e005b */
[----:B------:R1:W-:Y:S01]  /*64010*/  STL [R1+0x34c0], R91 ;  /* 0x0034c05b01007387 */ /* 0x0003e20000100800 */
[----:B------:R-:W-:Y:S03]  /*64020*/  STL [R1+0x34c4], R92 ;  /* 0x0034c45c01007387 */ /* 0x000fe60000100800 */
[----:B------:R1:W-:Y:S04]  /*64030*/  LDGSTS.E [R3+0x23a00], [R68.64], P0 ;  /* 0x23a0000044037fae */ /* 0x0003e80008121844 */
[----:B-1----:R-:W4:Y:S01]  /*64040*/  LDL.LU.64 R90, [R1+0x2ef8] ;  /* 0x002ef800015a7983 */ /* 0x002f220000300a00 */
[----:B------:R1:W-:Y:S02]  /*64050*/  STL [R1+0x34bc], R93 ;  /* 0x0034bc5d01007387 */ /* 0x0003e40000100800 */
[----:B------:R-:W-:-:S02]  /*64060*/  IMAD.MOV.U32 R68, RZ, RZ, R92 ;  /* 0x000000ffff447224 */ /* 0x000fc400078e005c */
[----:B------:R-:W-:Y:S02]  /*64070*/  IMAD.MOV.U32 R69, RZ, RZ, R93 ;  /* 0x000000ffff457224 */ /* 0x000fe400078e005d */
[----:B-1----:R-:W4:Y:S01]  /*64080*/  LDL.LU.64 R92, [R1+0x2ef0] ;  /* 0x002ef000015c7983 */ /* 0x002f220000300a00 */
[----:B------:R-:W4:Y:S02]  /*64090*/  LDL.LU.64 R94, [R1+0x2ee8] ;  /* 0x002ee800015e7983 */ /* 0x000f240000300a00 */
[----:B------:R-:W4:Y:S02]  /*640a0*/  LDL.LU.64 R96, [R1+0x2ee0] ;  /* 0x002ee00001607983 */ /* 0x000f240000300a00 */
[----:B------:R-:W4:Y:S01]  /*640b0*/  LDL.LU.64 R98, [R1+0x2ed8] ;  /* 0x002ed80001627983 */ /* 0x000f220000300a00 */
[----:B------:R-:W4:Y:S01]  /*640c0*/  LDL.LU.64 R100, [R1+0x2ed0] ;  /* 0x002ed00001647983 */ /* 0x000f220000300a00 */
        /* <DEDUP_REMOVED lines=33> */
[----:B------:R-:W4:Y:S01]  /*642e0*/  LDL.LU.64 R186, [R1+0x2dc0] ;  /* 0x002dc00001ba7983 */ /* 0x000f220000300a00 */
[----:B------:R1:W-:Y:S02]  /*642f0*/  LDGSTS.E [R3+0x23e00], [R68.64], P0 ;  /* 0x23e0000044037fae */ /* 0x0003e40008121844 */
[----:B-1----:R-:W-:-:S05]  /*64300*/  IADD3 R69, P1, R70, R182, RZ ;  /* 0x000000b646457210 */ /* 0x002fca0007f3e0ff */
        /* <DEDUP_REMOVED lines=9> */
[----:B--2---:R-:W-:-:S05]  /*643a0*/  IADD3 R83, P1, R84, R182, RZ ;  /* 0x000000b654537210 */ /* 0x004fca0007f3e0ff */
[----:B------:R-:W-:Y:S01]  /*643b0*/  IMAD.X R82, R85, 0x1, R2, P1 ;  /* 0x0000000155527824 */ /* 0x000fe200008e0602 */
[----:B---3--:R-:W-:-:S05]  /*643c0*/  IADD3 R85, P1, R86, R182, RZ ;  /* 0x000000b656557210 */ /* 0x008fca0007f3e0ff */
[----:B------:R-:W-:Y:S01]  /*643d0*/  IMAD.X R84, R87, 0x1, R2, P1 ;  /* 0x0000000157547824 */ /* 0x000fe200008e0602 */
        /* <DEDUP_REMOVED lines=74> */
[----:B------:R-:W-:Y:S02]  /*64880*/  LOP3.LUT R70, R71, R70, RZ, 0x3c, !PT ;  /* 0x0000004647467212 */ /* 0x000fe400078e3cff */
[----:B------:R-:W-:Y:S02]  /*64890*/  LOP3.LUT R83, R83, R82, RZ, 0x3c, !PT ;  /* 0x0000005253537212 */ /* 0x000fe400078e3cff */
[----:B------:R-:W-:Y:S02]  /*648a0*/  IADD3 R171, P1, R172, R182, RZ ;  /* 0x000000b6acab7210 */ /* 0x000fe40007f3e0ff */
        /* <DEDUP_REMOVED lines=12> */
[----:B------:R-:W-:Y:S01]  /*64970*/  LOP3.LUT R93, R93, R92, RZ, 0x3c, !PT ;  /* 0x0000005c5d5d7212 */ /* 0x000fe200078e3cff */
[----:B------:R-:W-:Y:S01]  /*64980*/  IMAD.X R170, R173, 0x1, R2, P1 ;  /* 0x00000001adaa7824 */ /* 0x000fe200008e0602 */
[----:B------:R-:W-:-:S02]  /*64990*/  LOP3.LUT R79, R79, R78, RZ, 0x3c, !PT ;  /* 0x0000004e4f4f7212 */ /* 0x000fc400078e3cff */
[----:B------:R-:W-:Y:S02]  /*649a0*/  LOP3.LUT R86, R87, R86, RZ, 0x3c, !PT ;  /* 0x0000005657567212 */ /* 0x000fe400078e3cff */
[----:B------:R-:W-:Y:S02]  /*649b0*/  LOP3.LUT R95, R95, R94, RZ, 0x3c, !PT ;  /* 0x0000005e5f5f7212 */ /* 0x000fe400078e3cff */
[----:B------:R-:W-:Y:S02]  /*649c0*/  IADD3 R173, P1, R174, R182, RZ ;  /* 0x000000b6aead7210 */ /* 0x000fe40007f3e0ff */
[----:B------:R-:W-:Y:S02]  /*649d0*/  LOP3.LUT R81, R81, R80, RZ, 0x3c, !PT ;  /* 0x0000005051517212 */ /* 0x000fe400078e3cff */
[----:B------:R-:W-:Y:S02]  /*649e0*/  LOP3.LUT R88, R89, R88, RZ, 0x3c, !PT ;  /* 0x0000005859587212 */ /* 0x000fe400078e3cff */
[----:B------:R-:W-:Y:S01]  /*649f0*/  LOP3.LUT R97, R97, R96, RZ, 0x3c, !PT ;  /* 0x0000006061617212 */ /* 0x000fe200078e3cff */
[----:B------:R1:W-:Y:S01]  /*64a00*/  STL.64 [R1+0x2f38], R68 ;  /* 0x002f384401007387 */ /* 0x0003e20000100a00 */
[----:B------:R-:W-:-:S02]  /*64a10*/  LOP3.LUT R83, R83, R82, RZ, 0x3c, !PT ;  /* 0x0000005253537212 */ /* 0x000fc400078e3cff */
[----:B------:R-:W-:Y:S02]  /*64a20*/  LOP3.LUT R90, R91, R90, RZ, 0x3c, !PT ;  /* 0x0000005a5b5a7212 */ /* 0x000fe400078e3cff */
[----:B------:R-:W-:Y:S01]  /*64a30*/  LOP3.LUT R99, R99, R98, RZ, 0x3c, !PT ;  /* 0x0000006263637212 */ /* 0x000fe200078e3cff */
[----:B------:R2:W-:Y:S01]  /*64a40*/  STL.64 [R1+0x2f30], R70 ;  /* 0x002f304601007387 */ /* 0x0005e20000100a00 */
        /* <DEDUP_REMOVED lines=11> */
[----:B------:R-:W-:Y:S01]  /*64b00*/  IMAD.X R172, R175, 0x1, R2, P1 ;  /* 0x00000001afac7824 */ /* 0x000fe200008e0602 */
[----:B------:R2:W-:Y:S01]  /*64b10*/  STL.64 [R1+0x2f18], R80 ;  /* 0x002f185001007387 */ /* 0x0005e20000100a00 */
[----:B------:R-:W-:-:S02]  /*64b20*/  LOP3.LUT R91, R91, R90, RZ, 0x3c, !PT ;  /* 0x0000005a5b5b7212 */ /* 0x000fc400078e3cff */
[----:B------:R-:W-:Y:S02]  /*64b30*/  LOP3.LUT R98, R99, R98, RZ, 0x3c, !PT ;  /* 0x0000006263627212 */ /* 0x000fe400078e3cff */
[----:B------:R-:W-:Y:S02]  /*64b40*/  LOP3.LUT R107, R107, R106, RZ, 0x3c, !PT ;  /* 0x0000006a6b6b7212 */ /* 0x000fe400078e3cff */
[----:B------:R-:W-:Y:S01]  /*64b50*/  IADD3 R175, P1, R176, R182, RZ ;  /* 0x000000b6b0af7210 */ /* 0x000fe20007f3e0ff */
[----:B------:R2:W-:Y:S01]  /*64b60*/  STL.64 [R1+0x2f10], R82 ;  /* 0x002f105201007387 */ /* 0x0005e20000100a00 */
[----:B------:R-:W-:Y:S02]  /*64b70*/  LOP3.LUT R93, R93, R92, RZ, 0x3c, !PT ;  /* 0x0000005c5d5d7212 */ /* 0x000fe400078e3cff */
[----:B------:R-:W-:Y:S02]  /*64b80*/  LOP3.LUT R100, R101, R100, RZ, 0x3c, !PT ;  /* 0x0000006465647212 */ /* 0x000fe400078e3cff */
[----:B------:R-:W-:Y:S01]  /*64b90*/  LOP3.LUT R109, R109, R108, RZ, 0x3c, !PT ;  /* 0x0000006c6d6d7212 */ /* 0x000fe200078e3cff */
[----:B------:R1:W-:Y:S04]  /*64ba0*/  LDGSTS.E [R3+0x24200], [R68.64], P0 ;  /* 0x2420000044037fae */ /* 0x0003e80008121844 */
[----:B------:R2:W-:Y:S01]  /*64bb0*/  STL.64 [R1+0x2f08], R84 ;  /* 0x002f085401007387 */ /* 0x0005e20000100a00 */
[----:B------:R-:W-:-:S02]  /*64bc0*/  LOP3.LUT R95, R95, R94, RZ, 0x3c, !PT ;  /* 0x0000005e5f5f7212 */ /* 0x000fc400078e3cff */
[----:B------:R-:W-:Y:S02]  /*64bd0*/  LOP3.LUT R102, R103, R102, RZ, 0x3c, !PT ;  /* 0x0000006667667212 */ /* 0x000fe400078e3cff */
[----:B------:R-:W-:Y:S01]  /*64be0*/  LOP3.LUT R111, R111, R110, RZ, 0x3c, !PT ;  /* 0x0000006e6f6f7212 */ /* 0x000fe200078e3cff */
[----:B------:R2:W-:Y:S04]  /*64bf0*/  LDGSTS.E [R3+0x24600], [R70.64], P0 ;  /* 0x2460000046037fae */ /* 0x0005e80008121844 */
[----:B------:R2:W-:Y:S01]  /*64c00*/  STL.64 [R1+0x2f00], R86 ;  /* 0x002f005601007387 */ /* 0x0005e20000100a00 */
[----:B------:R-:W-:Y:S02]  /*64c10*/  LOP3.LUT R97, R97, R96, RZ, 0x3c, !PT ;  /* 0x0000006061617212 */ /* 0x000fe400078e3cff */
[----:B------:R-:W-:-:S02]  /*64c20*/  LOP3.LUT R104, R105, R104, RZ, 0x3c, !PT ;  /* 0x0000006869687212 */ /* 0x000fc400078e3cff */
[----:B------:R-:W-:Y:S01]  /*64c30*/  LOP3.LUT R113, R113, R112, RZ, 0x3c, !PT ;  /* 0x0000007071717212 */ /* 0x000fe200078e3cff */
[----:B------:R2:W-:Y:S04]  /*64c40*/  LDGSTS.E [R3+0x24a00], [R76.64], P0 ;  /* 0x24a000004c037fae */ /* 0x0005e80008121844 */
        /* <DEDUP_REMOVED lines=9> */
[----:B------:R2:W-:Y:S01]  /*64ce0*/  LDGSTS.E [R3+0x25200], [R80.64], P0 ;  /* 0x2520000050037fae */ /* 0x0005e20008121844 */
[----:B------:R-:W-:-:S03]  /*64cf0*/  IMAD.X R174, R177, 0x1, R2, P1 ;  /* 0x00000001b1ae7824 */ /* 0x000fc600008e0602 */
[----:B------:R2:W-:Y:S01]  /*64d00*/  STL.64 [R1+0x2ee8], R92 ;  /* 0x002ee85c01007387 */ /* 0x0005e20000100a00 */
[----:B------:R-:W-:Y:S02]  /*64d10*/  LOP3.LUT R103, R103, R102, RZ, 0x3c, !PT ;  /* 0x0000006667677212 */ /* 0x000fe400078e3cff */
[----:B------:R-:W-:Y:S02]  /*64d20*/  LOP3.LUT R110, R111, R110, RZ, 0x3c, !PT ;  /* 0x0000006e6f6e7212 */ /* 0x000fe400078e3cff */
[----:B------:R-:W-:Y:S01]  /*64d30*/  LOP3.LUT R119, R119, R118, RZ, 0x3c, !PT ;  /* 0x0000007677777212 */ /* 0x000fe200078e3cff */
[----:B------:R2:W-:Y:S01]  /*64d40*/  LDGSTS.E [R3+0x25600], [R82.64], P0 ;  /* 0x2560000052037fae */ /* 0x0005e20008121844 */
[----:B------:R-:W-:-:S03]  /*64d50*/  IADD3 R177, P1, R178, R182, RZ ;  /* 0x000000b6b2b17210 */ /* 0x000fc60007f3e0ff */
        /* <DEDUP_REMOVED lines=115> */
[----:B------:R-:W-:Y:S01]  /*65490*/  IMAD.MOV.U32 R241, RZ, RZ, 0x1f ;  /* 0x0000001ffff17424 */ /* 0x000fe200078e00ff */
[----:B------:R-:W-:Y:S02]  /*654a0*/  IADD3 R183, P1, R186, R182, RZ ;  /* 0x000000b6bab77210 */ /* 0x000fe40007f3e0ff */
[----:B------:R2:W-:Y:S01]  /*654b0*/  STL.64 [R1+0x2e30], R138 ;  /* 0x002e308a01007387 */ /* 0x0005e20000100a00 */
[----:B------:R-:W-:Y:S02]  /*654c0*/  LOP3.LUT R165, R165, R164, RZ, 0x3c, !PT ;  /* 0x000000a4a5a57212 */ /* 0x000fe400078e3cff */
[----:B------:R-:W-:-:S02]  /*654d0*/  LOP3.LUT R172, R173, R172, RZ, 0x3c, !PT ;  /* 0x000000acadac7212 */ /* 0x000fc400078e3cff */
[----:B------:R-:W-:Y:S01]  /*654e0*/  LOP3.LUT R181, R181, R180, RZ, 0x3c, !PT ;  /* 0x000000b4b5b57212 */ /* 0x000fe200078e3cff */
[----:B------:R2:W-:Y:S04]  /*654f0*/  LDGSTS.E [R3+0x2b200], [R128.64], P0 ;  /* 0x2b20000080037fae */ /* 0x0005e80008121844 */
[----:B------:R2:W-:Y:S01]  /*65500*/  STL.64 [R1+0x2e28], R140 ;  /* 0x002e288c01007387 */ /* 0x0005e20000100a00 */
[----:B------:R-:W-:Y:S02]  /*65510*/  LOP3.LUT R167, R167, R166, RZ, 0x3c, !PT ;  /* 0x000000a6a7a77212 */ /* 0x000fe400078e3cff */
[----:B------:R-:W-:Y:S01]  /*65520*/  LOP3.LUT R174, R175, R174, RZ, 0x3c, !PT ;  /* 0x000000aeafae7212 */ /* 0x000fe200078e3cff */
[----:B------:R2:W-:Y:S01]  /*65530*/  LDGSTS.E [R3+0x2b600], [R130.64], P0 ;  /* 0x2b60000082037fae */ /* 0x0005e20008121844 */
[----:B------:R2:W-:Y:S01]  /*65540*/  STL.64 [R1+0x2e20], R142 ;  /* 0x002e208e01007387 */ /* 0x0005e20000100a00 */
[----:B------:R-:W-:-:S02]  /*65550*/  LOP3.LUT R169, R169, R168, RZ, 0x3c, !PT ;  /* 0x000000a8a9a97212 */ /* 0x000fc400078e3cff */
[----:B------:R-:W-:Y:S01]  /*65560*/  LOP3.LUT R176, R177, R176, RZ, 0x3c, !PT ;  /* 0x000000b0b1b07212 */ /* 0x000fe200078e3cff */
[----:B------:R2:W-:Y:S01]  /*65570*/  LDGSTS.E [R3+0x2ba00], [R132.64], P0 ;  /* 0x2ba0000084037fae */ /* 0x0005e20008121844 */
[----:B------:R2:W-:Y:S01]  /*65580*/  STL.64 [R1+0x2e18], R160 ;  /* 0x002e18a001007387 */ /* 0x0005e20000100a00 */
[----:B------:R-:W-:Y:S02]  /*65590*/  LOP3.LUT R171, R171, R170, RZ, 0x3c, !PT ;  /* 0x000000aaabab7212 */ /* 0x000fe400078e3cff */
[----:B------:R-:W-:Y:S01]  /*655a0*/  LOP3.LUT R178, R179, R178, RZ, 0x3c, !PT ;  /* 0x000000b2b3b27212 */ /* 0x000fe200078e3cff */
[----:B------:R2:W-:Y:S04]  /*655b0*/  LDGSTS.E [R3+0x2be00], [R134.64], P0 ;  /* 0x2be0000086037fae */ /* 0x0005e80008121844 */
[----:B------:R2:W-:Y:S01]  /*655c0*/  STL.64 [R1+0x2e10], R162 ;  /* 0x002e10a201007387 */ /* 0x0005e20000100a00 */
[----:B------:R-:W-:-:S02]  /*655d0*/  LOP3.LUT R173, R173, R172, RZ, 0x3c, !PT ;  /* 0x000000acadad7212 */ /* 0x000fc400078e3cff */
[----:B------:R-:W-:Y:S01]  /*655e0*/  LOP3.LUT R180, R181, R180, RZ, 0x3c, !PT ;  /* 0x000000b4b5b47212 */ /* 0x000fe200078e3cff */
[----:B------:R2:W-:Y:S01]  /*655f0*/  LDGSTS.E [R3+0x2c200], [R136.64], P0 ;  /* 0x2c20000088037fae */ /* 0x0005e20008121844 */
[----:B------:R-:W-:Y:S01]  /*65600*/  IADD3 R241, R241, c[0x0][0x180], RZ ;  /* 0x00006000f1f17a10 */ /* 0x000fe20007ffe0ff */
[----:B------:R-:W-:Y:S01]  /*65610*/  IMAD.X R182, R187, 0x1, R2, P1 ;  /* 0x00000001bbb67824 */ /* 0x000fe200008e0602 */
[----:B------:R2:W-:Y:S01]  /*65620*/  STL.64 [R1+0x2e08], R164 ;  /* 0x002e08a401007387 */ /* 0x0005e20000100a00 */
[----:B------:R-:W-:-:S03]  /*65630*/  LOP3.LUT R175, R175, R174, RZ, 0x3c, !PT ;  /* 0x000000aeafaf7212 */ /* 0x000fc600078e3cff */
[----:B------:R2:W-:Y:S01]  /*65640*/  LDGSTS.E [R3+0x2c600], [R138.64], P0 ;  /* 0x2c6000008a037fae */ /* 0x0005e20008121844 */
[----:B------:R2:W-:Y:S01]  /*65650*/  STL.64 [R1+0x2e00], R166 ;  /* 0x002e00a601007387 */ /* 0x0005e20000100a00 */
[----:B------:R-:W-:Y:S01]  /*65660*/  LOP3.LUT R177, R177, R176, RZ, 0x3c, !PT ;  /* 0x000000b0b1b17212 */ /* 0x000fe200078e3cff */
[----:B------:R2:W-:Y:S01]  /*65670*/  LDGSTS.E [R3+0x2ca00], [R140.64], P0 ;  /* 0x2ca000008c037fae */ /* 0x0005e20008121844 */
[----:B------:R2:W-:Y:S01]  /*65680*/  STL.64 [R1+0x2df8], R168 ;  /* 0x002df8a801007387 */ /* 0x0005e20000100a00 */
[----:B------:R-:W-:-:S03]  /*65690*/  LOP3.LUT R179, R179, R178, RZ, 0x3c, !PT ;  /* 0x000000b2b3b37212 */ /* 0x000fc600078e3cff */
[----:B------:R2:W-:Y:S01]  /*656a0*/  LDGSTS.E [R3+0x2ce00], [R142.64], P0 ;  /* 0x2ce000008e037fae */ /* 0x0005e20008121844 */
[----:B------:R2:W-:Y:S01]  /*656b0*/  STL.64 [R1+0x2df0], R170 ;  /* 0x002df0aa01007387 */ /* 0x0005e20000100a00 */
[----:B------:R-:W-:Y:S01]  /*656c0*/  LOP3.LUT R181, R181, R180, RZ, 0x3c, !PT ;  /* 0x000000b4b5b57212 */ /* 0x000fe200078e3cff */
[----:B------:R2:W-:Y:S01]  /*656d0*/  LDGSTS.E [R3+0x2d200], [R160.64], P0 ;  /* 0x2d200000a0037fae */ /* 0x0005e20008121844 */
[----:B-1----:R-:W-:Y:S01]  /*656e0*/  SHF.R.S32.HI R68, RZ, 0x1f, R241 ;  /* 0x0000001fff447819 */ /* 0x002fe200000114f1 */
[----:B------:R2:W-:Y:S01]  /*656f0*/  STL.64 [R1+0x2de8], R172 ;  /* 0x002de8ac01007387 */ /* 0x0005e20000100a00 */
[----:B------:R-:W-:Y:S02]  /*65700*/  IMAD.MOV.U32 R186, RZ, RZ, R183 ;  /* 0x000000ffffba7224 */ /* 0x000fe400078e00b7 */
[----:B------:R-:W-:Y:S01]  /*65710*/  IMAD.MOV.U32 R187, RZ, RZ, R182 ;  /* 0x000000ffffbb7224 */ /* 0x000fe200078e00b6 */
[----:B------:R2:W-:Y:S01]  /*65720*/  LDGSTS.E [R3+0x2d600], [R162.64], P0 ;  /* 0x2d600000a2037fae */ /* 0x0005e20008121844 */
[----:B------:R2:W-:Y:S02]  /*65730*/  STL.64 [R1+0x2de0], R174 ;  /* 0x002de0ae01007387 */ /* 0x0005e40000100a00 */
[----:B------:R2:W-:Y:S01]  /*65740*/  LDGSTS.E [R3+0x2da00], [R164.64], P0 ;  /* 0x2da00000a4037fae */ /* 0x0005e20008121844 */
[----:B------:R-:W-:Y:S01]  /*65750*/  IADD3 R184, R184, 0x1, RZ ;  /* 0x00000001b8b87810 */ /* 0x000fe20007ffe0ff */
[----:B------:R2:W-:Y:S04]  /*65760*/  STL.64 [R1+0x2dd8], R176 ;  /* 0x002dd8b001007387 */ /* 0x0005e80000100a00 */
[----:B------:R2:W-:Y:S01]  /*65770*/  LDGSTS.E [R3+0x2de00], [R166.64], P0 ;  /* 0x2de00000a6037fae */ /* 0x0005e20008121844 */
[----:B------:R2:W-:Y:S02]  /*65780*/  STL.64 [R1+0x2dd0], R178 ;  /* 0x002dd0b201007387 */ /* 0x0005e40000100a00 */
[----:B------:R2:W-:Y:S01]  /*65790*/  LDGSTS.E [R3+0x2e200], [R168.64], P0 ;  /* 0x2e200000a8037fae */ /* 0x0005e20008121844 */
[----:B------:R-:W-:Y:S01]  /*657a0*/  LEA.HI R68, R68, R241, RZ, 0x5 ;  /* 0x000000f144447211 */ /* 0x000fe200078f28ff */
[----:B------:R2:W-:Y:S04]  /*657b0*/  STL.64 [R1+0x2dc8], R180 ;  /* 0x002dc8b401007387 */ /* 0x0005e80000100a00 */
[----:B------:R2:W-:Y:S01]  /*657c0*/  LDGSTS.E [R3+0x2e600], [R170.64], P0 ;  /* 0x2e600000aa037fae */ /* 0x0005e20008121844 */
[----:B------:R2:W-:Y:S02]  /*657d0*/  STL.64 [R1+0x2dc0], R186 ;  /* 0x002dc0ba01007387 */ /* 0x0005e40000100a00 */
[----:B------:R2:W-:Y:S02]  /*657e0*/  LDGSTS.E [R3+0x2ea00], [R172.64], P0 ;  /* 0x2ea00000ac037fae */ /* 0x0005e40008121844 */
[----:B------:R2:W-:Y:S01]  /*657f0*/  LDGSTS.E [R3+0x2ee00], [R174.64], P0 ;  /* 0x2ee00000ae037fae */ /* 0x0005e20008121844 */
[----:B------:R2:W-:Y:S04]  /*65800*/  STL [R1+0x2dbc], R184 ;  /* 0x002dbcb801007387 */ /* 0x0005e80000100800 */
[----:B------:R2:W-:Y:S01]  /*65810*/  LDGSTS.E [R3+0x2f200], [R176.64], P0 ;  /* 0x2f200000b0037fae */ /* 0x0005e20008121844 */
[----:B------:R-:W-:Y:S01]  /*65820*/  SHF.R.S32.HI R68, RZ, 0x5, R68 ;  /* 0x00000005ff447819 */ /* 0x000fe20000011444 */
[----:B------:R2:W-:Y:S02]  /*65830*/  LDGSTS.E [R3+0x2f600], [R178.64], P0 ;  /* 0x2f600000b2037fae */ /* 0x0005e40008121844 */
[----:B------:R2:W-:Y:S01]  /*65840*/  LDGSTS.E [R3+0x2fa00], [R180.64], P0 ;  /* 0x2fa00000b4037fae */ /* 0x0005e20008121844 */
[----:B------:R2:W-:Y:S01]  /*65850*/  LDGSTS.E [R3+0x2fe00], [R186.64], P0 ;  /* 0x2fe00000ba037fae */ /* 0x0005e20008121844 */
[----:B------:R-:W-:Y:S01]  /*65860*/  ISETP.NE.U32.AND P0, PT, R184, R68, PT ;  /* 0x00000044b800720c */ /* 0x000fe20003f05070 */
[----:B------:R-:W0:Y:S11]  /*65870*/  LDGDEPBAR ;  /* 0x00000000000079af */ /* 0x000e360000000000 */
[----:B------:R-:W-:Y:S01]  /*65880*/  @!UPT UIADD3 URZ, URZ, URZ, URZ ;  /* 0x0000003f3f3ff290 */ /* 0x000fe2000fffe03f */
[----:B--2---:R-:W-:Y:S01]  /*65890*/  @!P0 CALL.REL.NOINC `(.L_x_1) ;  /* 0x0000001000008944 */ /* 0x004fe20003c00000 */
[----:B------:R-:W-:Y:S05]  /*658a0*/  BRA `(.L_x_2) ;  /* 0xfffbab7000007947 */ /* 0x000fea000383ffff */
.L_x_1:
[----:B------:R-:W2:Y:S01]  /*658b0*/  LDL.LU R68, [R1+0x35e4] ;  /* 0x0035e40001447983 */ /* 0x000ea20000300800 */
[----:B-----5:R-:W-:Y:S01]  /*658c0*/  IADD3 R2, R242, 0x2, RZ ;  /* 0x00000002f2027810 */ /* 0x020fe20007ffe0ff */
[----:B------:R-:W-:-:S04]  /*658d0*/  DEPBAR.LE SB0, 0x0 ;  /* 0x000080000000791a */ /* 0x000fc80000000000 */
[----:B------:R-:W3:Y:S04]  /*658e0*/  S2R R70, SR_TID.X ;  /* 0x0000000000467919 */ /* 0x000ee80000002100 */
[----:B------:R-:W-:Y:S01]  /*658f0*/  BAR.SYNC.DEFER_BLOCKING 0x0 ;  /* 0x0000000000007b1d */ /* 0x000fe20000010000 */
[----:B------:R-:W-:-:S05]  /*65900*/  ISETP.GE.AND P0, PT, R2, c[0x0][0x17c], PT ;  /* 0x00005f0002007a0c */ /* 0x000fca0003f06270 */
[----:B------:R-:W4:Y:S04]  /*65910*/  LDL.LU R80, [R1+0x18e0] ;  /* 0x0018e00001507983 */ /* 0x000f280000300800 */
[----:B------:R-:W4:Y:S04]  /*65920*/  LDL.LU R81, [R1+0x18e4] ;  /* 0x0018e40001517983 */ /* 0x000f280000300800 */
[----:B------:R-:W4:Y:S04]  /*65930*/  LDL.LU R82, [R1+0x1740] ;  /* 0x0017400001527983 */ /* 0x000f280000300800 */
[----:B------:R-:W4:Y:S01]  /*65940*/  LDL.LU R83, [R1+0x1744] ;  /* 0x0017440001537983 */ /* 0x000f220000300800 */
[----:B-1-3--:R-:W-:-:S02]  /*65950*/  IMAD.SHL.U32 R0, R70, 0x200, RZ ;  /* 0x0000020046007824 */ /* 0x00afc400078e00ff */
[C---:B------:R-:W-:Y:S01]  /*65960*/  IMAD.SHL.U32 R3, R70.reuse, 0x4, RZ ;  /* 0x0000000446037824 */ /* 0x040fe200078e00ff */
[----:B------:R-:W3:Y:S01]  /*65970*/  LDL.LU R76, [R1+0x18e8] ;  /* 0x0018e800014c7983 */ /* 0x000ee20000300800 */
[----:B------:R-:W-:Y:S01]  /*65980*/  IMAD.SHL.U32 R69, R70, 0x40, RZ ;  /* 0x0000004046457824 */ /* 0x000fe200078e00ff */
[----:B------:R-:W-:Y:S02]  /*65990*/  LOP3.LUT R0, R0, 0x3000, RZ, 0xc0, !PT ;  /* 0x0000300000007812 */ /* 0x000fe400078ec0ff */
[----:B------:R-:W3:Y:S02]  /*659a0*/  LDL.LU R77, [R1+0x18ec] ;  /* 0x0018ec00014d7983 */ /* 0x000ee40000300800 */
[----:B------:R-:W-:Y:S02]  /*659b0*/  LOP3.LUT R69, R69, 0x800, RZ, 0xc0, !PT ;  /* 0x0000080045457812 */ /* 0x000fe400078ec0ff */
[----:B------:R-:W3:Y:S04]  /*659c0*/  LDL.LU R78, [R1+0x1748] ;  /* 0x00174800014e7983 */ /* 0x000ee80000300800 */
[----:B------:R-:W3:Y:S01]  /*659d0*/  LDL.LU R79, [R1+0x174c] ;  /* 0x00174c00014f7983 */ /* 0x000ee20000300800 */
[----:B--2---:R-:W-:Y:S01]  /*659e0*/  LOP3.LUT R0, R0, 0x60, R68, 0xf8, !PT ;  /* 0x0000006000007812 */ /* 0x004fe200078ef844 */
[C---:B------:R-:W-:Y:S01]  /*659f0*/  IMAD.SHL.U32 R68, R70.reuse, 0x800, RZ ;  /* 0x0000080046447824 */ /* 0x040fe200078e00ff */
[----:B------:R-:W-:-:S02]  /*65a00*/  LOP3.LUT R70, R70, 0x7f, RZ, 0xc0, !PT ;  /* 0x0000007f46467812 */ /* 0x000fc400078ec0ff */
[----:B------:R-:W-:Y:S02]  /*65a10*/  LOP3.LUT R3, R0, 0x170, R3, 0x78, !PT ;  /* 0x0000017000037812 */ /* 0x000fe400078e7803 */
[----:B------:R-:W-:Y:S02]  /*65a20*/  IADD3 R0, R242, 0x1, RZ ;  /* 0x00000001f2007810 */ /* 0x000fe40007ffe0ff */
[----:B------:R-:W-:Y:S01]  /*65a30*/  LOP3.LUT R68, R68, 0x3000, RZ, 0xc0, !PT ;  /* 0x0000300044447812 */ /* 0x000fe200078ec0ff */
[----:B------:R-:W-:Y:S01]  /*65a40*/  IMAD.IADD R2, R69, 0x1, R3 ;  /* 0x0000000145027824 */ /* 0x000fe200078e0203 */
[----:B------:R-:W-:-:S03]  /*65a50*/  ISETP.GE.AND P1, PT, R0, c[0x0][0x17c], PT ;  /* 0x00005f0000007a0c */ /* 0x000fc60003f26270 */
[----:B------:R-:W-:Y:S02]  /*65a60*/  IMAD R0, R70, 0x10, R68 ;  /* 0x0000001046007824 */ /* 0x000fe400078e0244 */
        /* <DEDUP_REMOVED lines=11> */
[----:B----4-:R1:W-:Y:S04]  /*65b20*/  STS.128 [R2], R80 ;  /* 0x0000005002007388 */ /* 0x0103e80000000c00 */
[----:B------:R-:W4:Y:S04]  /*65b30*/  LDL.LU R87, [R1+0xec4] ;  /* 0x000ec40001577983 */ /* 0x000f280000300800 */
[----:B---3--:R3:W-:Y:S04]  /*65b40*/  STS.128 [R2+0x80], R76 ;  /* 0x0000804c02007388 */ /* 0x0087e80000000c00 */
[----:B-1----:R-:W4:Y:S04]  /*65b50*/  LDL.LU R80, [R1+0xed8] ;  /* 0x000ed80001507983 */ /* 0x002f280000300800 */
[----:B------:R-:W4:Y:S04]  /*65b60*/  LDL.LU R81, [R1+0xedc] ;  /* 0x000edc0001517983 */ /* 0x000f280000300800 */
[----:B------:R-:W4:Y:S04]  /*65b70*/  LDL.LU R82, [R1+0xec8] ;  /* 0x000ec80001527983 */ /* 0x000f280000300800 */
[----:B------:R-:W4:Y:S04]  /*65b80*/  LDL.LU R83, [R1+0xecc] ;  /* 0x000ecc0001537983 */ /* 0x000f280000300800 */
[----:B---3--:R-:W3:Y:S04]  /*65b90*/  LDL.LU R76, [R1+0xc50] ;  /* 0x000c5000014c7983 */ /* 0x008ee80000300800 */
[----:B------:R-:W3:Y:S04]  /*65ba0*/  LDL.LU R77, [R1+0xc54] ;  /* 0x000c5400014d7983 */ /* 0x000ee80000300800 */
[----:B------:R-:W3:Y:S04]  /*65bb0*/  LDL.LU R78, [R1+0xc30] ;  /* 0x000c3000014e7983 */ /* 0x000ee80000300800 */
[----:B------:R-:W3:Y:S04]  /*65bc0*/  LDL.LU R79, [R1+0xc34] ;  /* 0x000c3400014f7983 */ /* 0x000ee80000300800 */
[----:B--2---:R1:W-:Y:S04]  /*65bd0*/  STS.128 [R2+0x200], R68 ;  /* 0x0002004402007388 */ /* 0x0043e80000000c00 */
[----:B-1----:R-:W2:Y:S04]  /*65be0*/  LDL.LU R68, [R1+0xc58] ;  /* 0x000c580001447983 */ /* 0x002ea80000300800 */
[----:B------:R-:W2:Y:S04]  /*65bf0*/  LDL.LU R69, [R1+0xc5c] ;  /* 0x000c5c0001457983 */ /* 0x000ea80000300800 */
[----:B------:R-:W2:Y:S04]  /*65c00*/  LDL.LU R70, [R1+0xc38] ;  /* 0x000c380001467983 */ /* 0x000ea80000300800 */
[----:B------:R-:W2:Y:S04]  /*65c10*/  LDL.LU R71, [R1+0xc3c] ;  /* 0x000c3c0001477983 */ /* 0x000ea80000300800 */
[----:B----4-:R1:W-:Y:S04]  /*65c20*/  STS.128 [R2+0x480], R80 ;  /* 0x0004805002007388 */ /* 0x0103e80000000c00 */
[----:B-1----:R1:W5:Y:S04]  /*65c30*/  LDL.LU R80, [R1+0xb40] ;  /* 0x000b400001507983 */ /* 0x0023680000300800 */
[----:B------:R1:W5:Y:S04]  /*65c40*/  LDL.LU R81, [R1+0xb44] ;  /* 0x000b440001517983 */ /* 0x0003680000300800 */
[----:B------:R1:W5:Y:S04]  /*65c50*/  LDL.LU R82, [R1+0xa30] ;  /* 0x000a300001527983 */ /* 0x0003680000300800 */
[----:B---3--:R3:W-:Y:S04]  /*65c60*/  STS.128 [R2+0x600], R76 ;  /* 0x0006004c02007388 */ /* 0x0087e80000000c00 */
[----:B------:R1:W5:Y:S04]  /*65c70*/  LDL.LU R83, [R1+0xa34] ;  /* 0x000a340001537983 */ /* 0x0003680000300800 */
[----:B---3--:R1:W5:Y:S04]  /*65c80*/  LDL.LU R76, [R1+0xb48] ;  /* 0x000b4800014c7983 */ /* 0x0083680000300800 */
[----:B------:R1:W5:Y:S04]  /*65c90*/  LDL.LU R77, [R1+0xb4c] ;  /* 0x000b4c00014d7983 */ /* 0x0003680000300800 */
[----:B------:R1:W5:Y:S04]  /*65ca0*/  LDL.LU R78, [R1+0xa38] ;  /* 0x000a3800014e7983 */ /* 0x0003680000300800 */
[----:B------:R1:W5:Y:S04]  /*65cb0*/  LDL.LU R79, [R1+0xa3c] ;  /* 0x000a3c00014f7983 */ /* 0x0003680000300800 */
[----:B--2---:R2:W-:Y:S04]  /*65cc0*/  STS.128 [R2+0x680], R68 ;  /* 0x0006804402007388 */ /* 0x0045e80000000c00 */
[----:B--2---:R1:W5:Y:S04]  /*65cd0*/  LDL.LU R68, [R1+0x940] ;  /* 0x0009400001447983 */ /* 0x0043680000300800 */
[----:B------:R1:W5:Y:S04]  /*65ce0*/  LDL.LU R69, [R1+0x944] ;  /* 0x0009440001457983 */ /* 0x0003680000300800 */
[----:B------:R1:W5:Y:S04]  /*65cf0*/  LDL.LU R70, [R1+0x930] ;  /* 0x0009300001467983 */ /* 0x0003680000300800 */
[----:B------:R1:W5:Y:S04]  /*65d00*/  LDL.LU R71, [R1+0x934] ;  /* 0x0009340001477983 */ /* 0x0003680000300800 */
[----:B------:R1:W-:Y:S04]  /*65d10*/  STS.128 [R2+0x280], R88 ;  /* 0x0002805802007388 */ /* 0x0003e80000000c00 */
[----:B------:R1:W-:Y:S02]  /*65d20*/  STS.128 [R2+0x400], R84 ;  /* 0x0004005402007388 */ /* 0x0003e40000000c00 */
[----:B------:R-:W-:Y:S01]  /*65d30*/  BAR.SYNC.DEFER_BLOCKING 0x0 ;  /* 0x0000000000007b1d */ /* 0x000fe20000010000 */
[----:B------:R-:W-:-:S02]  /*65d40*/  LOP3.LUT R3, R0, 0x20, RZ, 0x3c, !PT ;  /* 0x0000002000037812 */ /* 0x000fc400078e3cff */
[C---:B------:R-:W-:Y:S02]  /*65d50*/  LOP3.LUT R241, R0.reuse, 0x40, RZ, 0x3c, !PT ;  /* 0x0000004000f17812 */ /* 0x040fe400078e3cff */
[----:B------:R-:W-:Y:S01]  /*65d60*/  LOP3.LUT R240, R0, 0x60, RZ, 0x3c, !PT ;  /* 0x0000006000f07812 */ /* 0x000fe200078e3cff */
[----:B-1----:R-:W1:Y:S04]  /*65d70*/  LDS.128 R88, [R0] ;  /* 0x0000000000587984 */ /* 0x002e680000000c00 */
[----:B------:R-:W2:Y:S04]  /*65d80*/  LDS.128 R84, [R0+0x800] ;  /* 0x0008000000547984 */ /* 0x000ea80000000c00 */
[----:B------:R-:W3:Y:S04]  /*65d90*/  LDS.128 R92, [R3] ;  /* 0x00000000035c7984 */ /* 0x000ee80000000c00 */
[----:B-1----:R-:W-:Y:S04]  /*65da0*/  STL.64 [R1+0x850], R88 ;  /* 0x0008505801007387 */ /* 0x002fe80000100a00 */
[----:B------:R-:W-:Y:S04]  /*65db0*/  STL.64 [R1+0x858], R90 ;  /* 0x0008585a01007387 */ /* 0x000fe80000100a00 */
[----:B------:R-:W1:Y:S04]  /*65dc0*/  LDS.128 R88, [R3+0x800] ;  /* 0x0008000003587984 */ /* 0x000e680000000c00 */
[----:B--2---:R-:W-:Y:S04]  /*65dd0*/  STL.64 [R1+0xae0], R84 ;  /* 0x000ae05401007387 */ /* 0x004fe80000100a00 */
[----:B------:R-:W-:Y:S04]  /*65de0*/  STL.64 [R1+0xae8], R86 ;  /* 0x000ae85601007387 */ /* 0x000fe80000100a00 */
[----:B------:R-:W2:Y:S04]  /*65df0*/  LDS.128 R84, [R241] ;  /* 0x00000000f1547984 */ /* 0x000ea80000000c00 */
[----:B---3--:R-:W-:Y:S04]  /*65e00*/  STL.64 [R1+0x9f0], R92 ;  /* 0x0009f05c01007387 */ /* 0x008fe80000100a00 */
[----:B------:R-:W-:Y:S04]  /*65e10*/  STL.64 [R1+0x9f8], R94 ;  /* 0x0009f85e01007387 */ /* 0x000fe80000100a00 */
[----:B------:R-:W3:Y:S04]  /*65e20*/  LDS.128 R92, [R241+0x800] ;  /* 0x00080000f15c7984 */ /* 0x000ee80000000c00 */
[----:B-1----:R-:W-:Y:S04]  /*65e30*/  STL.64 [R1+0xb00], R88 ;  /* 0x000b005801007387 */ /* 0x002fe80000100a00 */
[----:B------:R-:W-:Y:S04]  /*65e40*/  STL.64 [R1+0xb08], R90 ;  /* 0x000b085a01007387 */ /* 0x000fe80000100a00 */
[----:B------:R-:W1:Y:S04]  /*65e50*/  LDS.128 R88, [R240] ;  /* 0x00000000f0587984 */ /* 0x000e680000000c00 */
[----:B--2---:R-:W-:Y:S04]  /*65e60*/  STL.64 [R1+0xa60], R84 ;  /* 0x000a605401007387 */ /* 0x004fe80000100a00 */
[----:B------:R-:W-:Y:S04]  /*65e70*/  STL.64 [R1+0xa68], R86 ;  /* 0x000a685601007387 */ /* 0x000fe80000100a00 */
[----:B------:R-:W2:Y:S04]  /*65e80*/  LDS.128 R84, [R240+0x800] ;  /* 0x00080000f0547984 */ /* 0x000ea80000000c00 */
[----:B------:R-:W-:Y:S06]  /*65e90*/  BAR.SYNC.DEFER_BLOCKING 0x0 ;  /* 0x0000000000007b1d */ /* 0x000fec0000010000 */
[----:B---3--:R-:W-:Y:S04]  /*65ea0*/  STL.64 [R1+0xb40], R92 ;  /* 0x000b405c01007387 */ /* 0x008fe80000100a00 */
[----:B------:R-:W-:Y:S04]  /*65eb0*/  STL.64 [R1+0xb48], R94 ;  /* 0x000b485e01007387 */ /* 0x000fe80000100a00 */
[----:B-1----:R1:W-:Y:S04]  /*65ec0*/  STL.64 [R1+0xab0], R88 ;  /* 0x000ab05801007387 */ /* 0x0023e80000100a00 */
[----:B------:R3:W-:Y:S04]  /*65ed0*/  STL.64 [R1+0xab8], R90 ;  /* 0x000ab85a01007387 */ /* 0x0007e80000100a00 */
[----:B-----5:R-:W-:Y:S04]  /*65ee0*/  STS.128 [R2], R80 ;  /* 0x0000005002007388 */ /* 0x020fe80000000c00 */
[----:B--2---:R2:W-:Y:S04]  /*65ef0*/  STL.64 [R1+0xbf0], R84 ;  /* 0x000bf05401007387 */ /* 0x0045e80000100a00 */
[----:B------:R2:W-:Y:S04]  /*65f00*/  STL.64 [R1+0xbf8], R86 ;  /* 0x000bf85601007387 */ /* 0x0005e80000100a00 */
[----:B-1----:R-:W4:Y:S04]  /*65f10*/  LDL.LU R88, [R1+0x948] ;  /* 0x0009480001587983 */ /* 0x002f280000300800 */
[----:B------:R-:W4:Y:S04]  /*65f20*/  LDL.LU R89, [R1+0x94c] ;  /* 0x00094c0001597983 */ /* 0x000f280000300800 */
[----:B---3--:R-:W4:Y:S04]  /*65f30*/  LDL.LU R90, [R1+0x938] ;  /* 0x00093800015a7983 */ /* 0x008f280000300800 */
[----:B------:R-:W4:Y:S04]  /*65f40*/  LDL.LU R91, [R1+0x93c] ;  /* 0x00093c00015b7983 */ /* 0x000f280000300800 */
[----:B--2---:R-:W2:Y:S04]  /*65f50*/  LDL.LU R84, [R1+0x7d0] ;  /* 0x0007d00001547983 */ /* 0x004ea80000300800 */
[----:B------:R-:W2:Y:S04]  /*65f60*/  LDL.LU R85, [R1+0x7d4] ;  /* 0x0007d40001557983 */ /* 0x000ea80000300800 */
[----:B------:R-:W2:Y:S04]  /*65f70*/  LDL.LU R86, [R1+0x7f0] ;  /* 0x0007f00001567983 */ /* 0x000ea80000300800 */
[----:B------:R-:W2:Y:S04]  /*65f80*/  LDL.LU R87, [R1+0x7f4] ;  /* 0x0007f40001577983 */ /* 0x000ea80000300800 */
[----:B------:R-:W3:Y:S04]  /*65f90*/  LDL.LU R80, [R1+0x7d8] ;  /* 0x0007d80001507983 */ /* 0x000ee80000300800 */
[----:B------:R-:W3:Y:S04]  /*65fa0*/  LDL.LU R81, [R1+0x7dc] ;  /* 0x0007dc0001517983 */ /* 0x000ee80000300800 */
[----:B------:R-:W3:Y:S04]  /*65fb0*/  LDL.LU R82, [R1+0x7f8] ;  /* 0x0007f80001527983 */ /* 0x000ee80000300800 */
[----:B------:R1:W-:Y:S04]  /*65fc0*/  STS.128 [R2+0x80], R76 ;  /* 0x0000804c02007388 */ /* 0x0003e80000000c00 */
[----:B------:R-:W3:Y:S04]  /*65fd0*/  LDL.LU R83, [R1+0x7fc] ;  /* 0x0007fc0001537983 */ /* 0x000ee80000300800 */
[----:B------:R1:W-:Y:S04]  /*65fe0*/  STS.128 [R2+0x200], R68 ;  /* 0x0002004402007388 */ /* 0x0003e80000000c00 */
[----:B-1----:R-:W2:Y:S04]  /*65ff0*/  LDL.LU R76, [R1+0x6c0] ;  /* 0x0006c000014c7983 */ /* 0x002ea80000300800 */
[----:B------:R-:W2:Y:S04]  /*66000*/  LDL.LU R77, [R1+0x6c4] ;  /* 0x0006c400014d7983 */ /* 0x000ea80000300800 */
[----:B------:R-:W2:Y:S04]  /*66010*/  LDL.LU R78, [R1+0x6e0] ;  /* 0x0006e000014e7983 */ /* 0x000ea80000300800 */
[----:B------:R-:W2:Y:S04]  /*66020*/  LDL.LU R79, [R1+0x6e4] ;  /* 0x0006e400014f7983 */ /* 0x000ea80000300800 */
[----:B------:R-:W2:Y:S04]  /*66030*/  LDL.LU R68, [R1+0x6c8] ;  /* 0x0006c80001447983 */ /* 0x000ea80000300800 */
[----:B------:R-:W4:Y:S04]  /*66040*/  LDL.LU R69, [R1+0x6cc] ;  /* 0x0006cc0001457983 */ /* 0x000f280000300800 */
[----:B------:R-:W4:Y:S04]  /*66050*/  LDL.LU R70, [R1+0x6e8] ;  /* 0x0006e80001467983 */ /* 0x000f280000300800 */
[----:B------:R-:W4:Y:S04]  /*66060*/  LDL.LU R71, [R1+0x6ec] ;  /* 0x0006ec0001477983 */ /* 0x000f280000300800 */
[----:B---3--:R1:W-:Y:S04]  /*66070*/  STS.128 [R2+0x480], R80 ;  /* 0x0004805002007388 */ /* 0x0083e80000000c00 */
[----:B-1----:R-:W3:Y:S04]  /*66080*/  LDL.LU R80, [R1+0x5a0] ;  /* 0x0005a00001507983 */ /* 0x002ee80000300800 */
[----:B------:R-:W3:Y:S04]  /*66090*/  LDL.LU R81, [R1+0x5a4] ;  /* 0x0005a40001517983 */ /* 0x000ee80000300800 */
[----:B------:R-:W3:Y:S04]  /*660a0*/  LDL.LU R82, [R1+0x5e0] ;  /* 0x0005e00001527983 */ /* 0x000ee80000300800 */
[----:B--2---:R1:W-:Y:S04]  /*660b0*/  STS.128 [R2+0x600], R76 ;  /* 0x0006004c02007388 */ /* 0x0043e80000000c00 */
[----:B------:R-:W3:Y:S04]  /*660c0*/  LDL.LU R83, [R1+0x5e4] ;  /* 0x0005e40001537983 */ /* 0x000ee80000300800 */
[----:B-1----:R-:W2:Y:S04]  /*660d0*/  LDL.LU R76, [R1+0x5a8] ;  /* 0x0005a800014c7983 */ /* 0x002ea80000300800 */
[----:B------:R-:W2:Y:S04]  /*660e0*/  LDL.LU R77, [R1+0x5ac] ;  /* 0x0005ac00014d7983 */ /* 0x000ea80000300800 */
[----:B------:R-:W2:Y:S04]  /*660f0*/  LDL.LU R78, [R1+0x5e8] ;  /* 0x0005e800014e7983 */ /* 0x000ea80000300800 */
[----:B------:R-:W2:Y:S04]  /*66100*/  LDL.LU R79, [R1+0x5ec] ;  /* 0x0005ec00014f7983 */ /* 0x000ea80000300800 */
[----:B----4-:R-:W-:Y:S04]  /*66110*/  STS.128 [R2+0x280], R88 ;  /* 0x0002805802007388 */ /* 0x010fe80000000c00 */
[----:B------:R-:W-:Y:S04]  /*66120*/  STS.128 [R2+0x400], R84 ;  /* 0x0004005402007388 */ /* 0x000fe80000000c00 */
[----:B------:R1:W-:Y:S04]  /*66130*/  STS.128 [R2+0x680], R68 ;  /* 0x0006804402007388 */ /* 0x0003e80000000c00 */
[----:B------:R-:W-:Y:S06]  /*66140*/  BAR.SYNC.DEFER_BLOCKING 0x0 ;  /* 0x0000000000007b1d */ /* 0x000fec0000010000 */
[----:B-1----:R-:W2:Y:S04]  /*66150*/  LDL.LU R70, [R1+0x60] ;  /* 0x0000600001467983 */ /* 0x002ea80000300800 */
[----:B------:R-:W2:Y:S04]  /*66160*/  LDL.LU R71, [R1+0x64] ;  /* 0x0000640001477983 */ /* 0x000ea80000300800 */
[----:B------:R-:W1:Y:S04]  /*66170*/  LDS.128 R88, [R0] ;  /* 0x0000000000587984 */ /* 0x000e680000000c00 */
[----:B------:R-:W1:Y:S04]  /*66180*/  LDS.128 R84, [R0+0x800] ;  /* 0x0008000000547984 */ /* 0x000e680000000c00 */
[----:B------:R-:W1:Y:S04]  /*66190*/  LDS.128 R92, [R3] ;  /* 0x00000000035c7984 */ /* 0x000e680000000c00 */
[----:B-1----:R-:W-:Y:S04]  /*661a0*/  STL.64 [R1+0x6c0], R88 ;  /* 0x0006c05801007387 */ /* 0x002fe80000100a00 */
[----:B------:R-:W-:Y:S04]  /*661b0*/  STL.64 [R1+0x6c8], R90 ;  /* 0x0006c85a01007387 */ /* 0x000fe80000100a00 */
[----:B------:R-:W1:Y:S04]  /*661c0*/  LDS.128 R88, [R3+0x800] ;  /* 0x0008000003587984 */ /* 0x000e680000000c00 */
[----:B------:R-:W-:Y:S04]  /*661d0*/  STL.64 [R1+0xa90], R84 ;  /* 0x000a905401007387 */ /* 0x000fe80000100a00 */
[----:B------:R-:W-:Y:S04]  /*661e0*/  STL.64 [R1+0xa98], R86 ;  /* 0x000a985601007387 */ /* 0x000fe80000100a00 */
[----:B------:R-:W1:Y:S04]  /*661f0*/  LDS.128 R84, [R241] ;  /* 0x00000000f1547984 */ /* 0x000e680000000c00 */
[----:B------:R-:W-:Y:S04]  /*66200*/  STL.64 [R1+0x7f0], R92 ;  /* 0x0007f05c01007387 */ /* 0x000fe80000100a00 */
[----:B------:R-:W-:Y:S04]  /*66210*/  STL.64 [R1+0x7f8], R94 ;  /* 0x0007f85e01007387 */ /* 0x000fe80000100a00 */
[----:B------:R-:W1:Y:S04]  /*66220*/  LDS.128 R92, [R241+0x800] ;  /* 0x00080000f15c7984 */ /* 0x000e680000000c00 */
[----:B-1----:R-:W-:Y:S04]  /*66230*/  STL.64 [R1+0xac0], R88 ;  /* 0x000ac05801007387 */ /* 0x002fe80000100a00 */
[----:B------:R-:W-:Y:S04]  /*66240*/  STL.64 [R1+0xac8], R90 ;  /* 0x000ac85a01007387 */ /* 0x000fe80000100a00 */
[----:B------:R-:W1:Y:S04]  /*66250*/  LDS.128 R88, [R240] ;  /* 0x00000000f0587984 */ /* 0x000e680000000c00 */
[----:B------:R-:W-:Y:S04]  /*66260*/  STL.64 [R1+0x990], R84 ;  /* 0x0009905401007387 */ /* 0x000fe80000100a00 */
[----:B------:R-:W-:Y:S04]  /*66270*/  STL.64 [R1+0x998], R86 ;  /* 0x0009985601007387 */ /* 0x000fe80000100a00 */
[----:B------:R-:W1:Y:S04]  /*66280*/  LDS.128 R84, [R240+0x800] ;  /* 0x00080000f0547984 */ /* 0x000e680000000c00 */
[----:B------:R-:W-:Y:S06]  /*66290*/  BAR.SYNC.DEFER_BLOCKING 0x0 ;  /* 0x0000000000007b1d */ /* 0x000fec0000010000 */
[----:B------:R-:W-:Y:S04]  /*662a0*/  STL.64 [R1+0xaf0], R92 ;  /* 0x000af05c01007387 */ /* 0x000fe80000100a00 */
[----:B------:R-:W-:Y:S04]  /*662b0*/  STL.64 [R1+0xaf8], R94 ;  /* 0x000af85e01007387 */ /* 0x000fe80000100a00 */
[----:B-1----:R-:W-:Y:S04]  /*662c0*/  STL.64 [R1+0xa50], R88 ;  /* 0x000a505801007387 */ /* 0x002fe80000100a00 */
[----:B------:R1:W-:Y:S04]  /*662d0*/  STL.64 [R1+0xa58], R90 ;  /* 0x000a585a01007387 */ /* 0x0003e80000100a00 */
[----:B------:R-:W-:Y:S04]  /*662e0*/  STL.64 [R1+0xb10], R84 ;  /* 0x000b105401007387 */ /* 0x000fe80000100a00 */
[----:B------:R1:W-:Y:S04]  /*662f0*/  STL.64 [R1+0xb18], R86 ;  /* 0x000b185601007387 */ /* 0x0003e80000100a00 */
[----:B-1----:R-:W4:Y:S04]  /*66300*/  LDL.LU R90, [R1+0x68] ;  /* 0x00006800015a7983 */ /* 0x002f280000300800 */
[----:B------:R-:W4:Y:S04]  /*66310*/  LDL.LU R91, [R1+0x6c] ;  /* 0x00006c00015b7983 */ /* 0x000f280000300800 */
[----:B------:R-:W4:Y:S04]  /*66320*/  LDL.LU R86, [R1+0x40] ;  /* 0x0000400001567983 */ /* 0x000f280000300800 */
[----:B------:R-:W4:Y:S04]  /*66330*/  LDL.LU R87, [R1+0x44] ;  /* 0x0000440001577983 */ /* 0x000f280000300800 */
[----:B---3--:R1:W-:Y:S04]  /*66340*/  STS.128 [R2], R80 ;  /* 0x0000005002007388 */ /* 0x0083e80000000c00 */
[----:B-1----:R-:W3:Y:S04]  /*66350*/  LDL.LU R82, [R1+0x48] ;  /* 0x0000480001527983 */ /* 0x002ee80000300800 */
[----:B------:R-:W3:Y:S04]  /*66360*/  LDL.LU R83, [R1+0x4c] ;  /* 0x00004c0001537983 */ /* 0x000ee80000300800 */
[----:B--2---:R1:W-:Y:S04]  /*66370*/  STS.128 [R2+0x80], R76 ;  /* 0x0000804c02007388 */ /* 0x0043e80000000c00 */
[----:B-1----:R-:W2:Y:S04]  /*66380*/  LDL.LU R78, [R1+0x20] ;  /* 0x00002000014e7983 */ /* 0x002ea80000300800 */
[----:B------:R-:W2:Y:S01]  /*66390*/  LDL.LU R79, [R1+0x24] ;  /* 0x00002400014f7983 */ /* 0x000ea20000300800 */
[----:B------:R-:W-:-:S02]  /*663a0*/  IMAD.MOV.U32 R68, RZ, RZ, R224 ;  /* 0x000000ffff447224 */ /* 0x000fc400078e00e0 */
[----:B------:R-:W-:-:S05]  /*663b0*/  IMAD.MOV.U32 R69, RZ, RZ, R225 ;  /* 0x000000ffff457224 */ /* 0x000fca00078e00e1 */
[----:B------:R1:W-:Y:S04]  /*663c0*/  STS.128 [R2+0x200], R68 ;  /* 0x0002004402007388 */ /* 0x0003e80000000c00 */
[----:B-1----:R-:W4:Y:S04]  /*663d0*/  LDL.LU R70, [R1+0x28] ;  /* 0x0000280001467983 */ /* 0x002f280000300800 */
[----:B------:R-:W4:Y:S01]  /*663e0*/  LDL.LU R71, [R1+0x2c] ;  /* 0x00002c0001477983 */ /* 0x000f220000300800 */
        /* <DEDUP_REMOVED lines=10> */
[----:B---3--:R1:W-:Y:S04]  /*66490*/  STS.128 [R2+0x480], R80 ;  /* 0x0004805002007388 */ /* 0x0083e80000000c00 */
[----:B-1----:R-:W3:Y:S04]  /*664a0*/  LDL.LU R82, [R1] ;  /* 0x0000000001527983 */ /* 0x002ee80000300800 */
[----:B------:R-:W3:Y:S04]  /*664b0*/  LDL.LU R83, [R1+0x4] ;  /* 0x0000040001537983 */ /* 0x000ee80000300800 */
[----:B--2---:R1:W-:Y:S04]  /*664c0*/  STS.128 [R2+0x600], R76 ;  /* 0x0006004c02007388 */ /* 0x0043e80000000c00 */
[----:B-1----:R-:W2:Y:S04]  /*664d0*/  LDL.LU R78, [R1+0x8] ;  /* 0x00000800014e7983 */ /* 0x002ea80000300800 */
[----:B------:R-:W2:Y:S04]  /*664e0*/  LDL.LU R79, [R1+0xc] ;  /* 0x00000c00014f7983 */ /* 0x000ea80000300800 */
[----:B----4-:R-:W-:Y:S04]  /*664f0*/  STS.128 [R2+0x280], R88 ;  /* 0x0002805802007388 */ /* 0x010fe80000000c00 */
[----:B------:R-:W-:Y:S04]  /*66500*/  STS.128 [R2+0x400], R84 ;  /* 0x0004005402007388 */ /* 0x000fe80000000c00 */
[----:B------:R-:W-:Y:S04]  /*66510*/  STS.128 [R2+0x680], R68 ;  /* 0x0006804402007388 */ /* 0x000fe80000000c00 */
[----:B------:R-:W-:Y:S06]  /*66520*/  BAR.SYNC.DEFER_BLOCKING 0x0 ;  /* 0x0000000000007b1d */ /* 0x000fec0000010000 */
[----:B------:R-:W1:Y:S04]  /*66530*/  LDS.128 R88, [R0] ;  /* 0x0000000000587984 */ /* 0x000e680000000c00 */
[----:B------:R-:W4:Y:S04]  /*66540*/  LDS.128 R84, [R0+0x800] ;  /* 0x0008000000547984 */ /* 0x000f280000000c00 */
[----:B------:R-:W4:Y:S04]  /*66550*/  LDS.128 R92, [R3] ;  /* 0x00000000035c7984 */ /* 0x000f280000000c00 */
[----:B-1----:R-:W-:Y:S04]  /*66560*/  STL.64 [R1+0x40], R88 ;  /* 0x0000405801007387 */ /* 0x002fe80000100a00 */
[----:B------:R-:W-:Y:S04]  /*66570*/  STL.64 [R1+0x48], R90 ;  /* 0x0000485a01007387 */ /* 0x000fe80000100a00 */
[----:B------:R-:W1:Y:S04]  /*66580*/  LDS.128 R88, [R3+0x800] ;  /* 0x0008000003587984 */ /* 0x000e680000000c00 */
[----:B----4-:R-:W-:Y:S04]  /*66590*/  STL.64 [R1+0x9a0], R84 ;  /* 0x0009a05401007387 */ /* 0x010fe80000100a00 */
[----:B------:R-:W-:Y:S04]  /*665a0*/  STL.64 [R1+0x9a8], R86 ;  /* 0x0009a85601007387 */ /* 0x000fe80000100a00 */
[----:B------:R-:W4:Y:S04]  /*665b0*/  LDS.128 R84, [R241] ;  /* 0x00000000f1547984 */ /* 0x000f280000000c00 */
[----:B------:R-:W-:Y:S04]  /*665c0*/  STL.64 [R1+0x5a0], R92 ;  /* 0x0005a05c01007387 */ /* 0x000fe80000100a00 */
[----:B------:R-:W-:Y:S04]  /*665d0*/  STL.64 [R1+0x5a8], R94 ;  /* 0x0005a85e01007387 */ /* 0x000fe80000100a00 */
[----:B------:R-:W4:Y:S04]  /*665e0*/  LDS.128 R92, [R241+0x800] ;  /* 0x00080000f15c7984 */ /* 0x000f280000000c00 */
[----:B-1----:R-:W-:Y:S04]  /*665f0*/  STL.64 [R1+0xa70], R88 ;  /* 0x000a705801007387 */ /* 0x002fe80000100a00 */
[----:B------:R-:W-:Y:S04]  /*66600*/  STL.64 [R1+0xa78], R90 ;  /* 0x000a785a01007387 */ /* 0x000fe80000100a00 */
[----:B------:R-:W1:Y:S04]  /*66610*/  LDS.128 R88, [R240] ;  /* 0x00000000f0587984 */ /* 0x000e680000000c00 */
[----:B----4-:R-:W-:Y:S04]  /*66620*/  STL.64 [R1+0x7d0], R84 ;  /* 0x0007d05401007387 */ /* 0x010fe80000100a00 */
[----:B------:R-:W-:Y:S04]  /*66630*/  STL.64 [R1+0x7d8], R86 ;  /* 0x0007d85601007387 */ /* 0x000fe80000100a00 */
[----:B------:R-:W4:Y:S01]  /*66640*/  LDS.128 R84, [R240+0x800] ;  /* 0x00080000f0547984 */ /* 0x000f220000000c00 */
[----:B------:R-:W-:-:S02]  /*66650*/  IMAD.MOV.U32 R76, RZ, RZ, R158 ;  /* 0x000000ffff4c7224 */ /* 0x000fc400078e009e */
[----:B------:R-:W-:Y:S01]  /*66660*/  IMAD.MOV.U32 R77, RZ, RZ, R159 ;  /* 0x000000ffff4d7224 */ /* 0x000fe200078e009f */
[----:B------:R-:W-:Y:S06]  /*66670*/  BAR.SYNC.DEFER_BLOCKING 0x0 ;  /* 0x0000000000007b1d */ /* 0x000fec0000010000 */
[----:B------:R-:W-:Y:S04]  /*66680*/  STL.64 [R1+0xaa0], R92 ;  /* 0x000aa05c01007387 */ /* 0x000fe80000100a00 */
[----:B------:R-:W-:Y:S04]  /*66690*/  STL.64 [R1+0xaa8], R94 ;  /* 0x000aa85e01007387 */ /* 0x000fe80000100a00 */
[----:B-1----:R-:W-:Y:S04]  /*666a0*/  STL.64 [R1+0x930], R88 ;  /* 0x0009305801007387 */ /* 0x002fe80000100a00 */
[----:B------:R-:W-:Y:S04]  /*666b0*/  STL.64 [R1+0x938], R90 ;  /* 0x0009385a01007387 */ /* 0x000fe80000100a00 */
[----:B----4-:R-:W-:Y:S04]  /*666c0*/  STL.64 [R1+0xad0], R84 ;  /* 0x000ad05401007387 */ /* 0x010fe80000100a00 */
[----:B------:R-:W-:Y:S04]  /*666d0*/  STL.64 [R1+0xad8], R86 ;  /* 0x000ad85601007387 */ /* 0x000fe80000100a00 */
[----:B--2---:R1:W-:Y:S04]  /*666e0*/  STS.128 [R2+0x80], R76 ;  /* 0x0000804c02007388 */ /* 0x0043e80000000c00 */
[----:B-1----:R-:W2:Y:S04]  /*666f0*/  LDL.LU R76, [R1+0x18c0] ;  /* 0x0018c000014c7983 */ /* 0x002ea80000300800 */
[----:B------:R-:W2:Y:S04]  /*66700*/  LDL.LU R77, [R1+0x18c4] ;  /* 0x0018c400014d7983 */ /* 0x000ea80000300800 */
[----:B------:R-:W2:Y:S04]  /*66710*/  LDL.LU R78, [R1+0x1680] ;  /* 0x00168000014e7983 */ /* 0x000ea80000300800 */
[----:B------:R-:W2:Y:S01]  /*66720*/  LDL.LU R79, [R1+0x1684] ;  /* 0x00168400014f7983 */ /* 0x000ea20000300800 */
[----:B------:R-:W-:-:S02]  /*66730*/  IMAD.MOV.U32 R80, RZ, RZ, R156 ;  /* 0x000000ffff507224 */ /* 0x000fc400078e009c */
[----:B------:R-:W-:Y:S02]  /*66740*/  IMAD.MOV.U32 R81, RZ, RZ, R157 ;  /* 0x000000ffff517224 */ /* 0x000fe400078e009d */
[----:B------:R-:W-:Y:S02]  /*66750*/  IMAD.MOV.U32 R70, RZ, RZ, R244 ;  /* 0x000000ffff467224 */ /* 0x000fe400078e00f4 */
[----:B------:R-:W-:Y:S01]  /*66760*/  IMAD.MOV.U32 R71, RZ, RZ, R245 ;  /* 0x000000ffff477224 */ /* 0x000fe200078e00f5 */
[----:B---3--:R1:W-:Y:S01]  /*66770*/  STS.128 [R2], R80 ;  /* 0x0000005002007388 */ /* 0x0083e20000000c00 */
        /* <DEDUP_REMOVED lines=8> */
[----:B-1----:R-:W-:-:S02]  /*66800*/  IMAD.MOV.U32 R82, RZ, RZ, R148 ;  /* 0x000000ffff527224 */ /* 0x002fc400078e0094 */
[----:B------:R-:W-:Y:S02]  /*66810*/  IMAD.MOV.U32 R83, RZ, RZ, R149 ;  /* 0x000000ffff537224 */ /* 0x000fe400078e0095 */
[----:B------:R-:W-:Y:S02]  /*66820*/  IMAD.MOV.U32 R232, RZ, RZ, R146 ;  /* 0x000000ffffe87224 */ /* 0x000fe400078e0092 */
[----:B------:R-:W-:Y:S02]  /*66830*/  IMAD.MOV.U32 R233, RZ, RZ, R147 ;  /* 0x000000ffffe97224 */ /* 0x000fe400078e0093 */
[----:B------:R-:W-:Y:S02]  /*66840*/  IMAD.MOV.U32 R80, RZ, RZ, R72 ;  /* 0x000000ffff507224 */ /* 0x000fe400078e0048 */
[----:B------:R-:W-:Y:S01]  /*66850*/  IMAD.MOV.U32 R81, RZ, RZ, R73 ;  /* 0x000000ffff517224 */ /* 0x000fe200078e0049 */
[----:B------:R-:W3:Y:S01]  /*66860*/  LDL.LU R72, [R1+0x18c8] ;  /* 0x0018c80001487983 */ /* 0x000ee20000300800 */
[----:B------:R-:W-:-:S02]  /*66870*/  IMAD.MOV.U32 R148, RZ, RZ, R74 ;  /* 0x000000ffff947224 */ /* 0x000fc400078e004a */
[----:B------:R-:W-:Y:S01]  /*66880*/  IMAD.MOV.U32 R149, RZ, RZ, R75 ;  /* 0x000000ffff957224 */ /* 0x000fe200078e004b */
[----:B------:R-:W3:Y:S04]  /*66890*/  LDL.LU R73, [R1+0x18cc] ;  /* 0x0018cc0001497983 */ /* 0x000ee80000300800 */
[----:B------:R-:W3:Y:S04]  /*668a0*/  LDL.LU R74, [R1+0x1688] ;  /* 0x00168800014a7983 */ /* 0x000ee80000300800 */
[----:B------:R1:W-:Y:S04]  /*668b0*/  STS.128 [R2+0x200], R68 ;  /* 0x0002004402007388 */ /* 0x0003e80000000c00 */
[----:B------:R-:W-:Y:S04]  /*668c0*/  STS.128 [R2+0x280], R244 ;  /* 0x000280f402007388 */ /* 0x000fe80000000c00 */
[----:B------:R-:W-:Y:S04]  /*668d0*/  STS.128 [R2+0x400], R84 ;  /* 0x0004005402007388 */ /* 0x000fe80000000c00 */
[----:B------:R-:W-:Y:S04]  /*668e0*/  STS.128 [R2+0x480], R232 ;  /* 0x000480e802007388 */ /* 0x000fe80000000c00 */
[----:B------:R-:W-:Y:S04]  /*668f0*/  STS.128 [R2+0x600], R80 ;  /* 0x0006005002007388 */ /* 0x000fe80000000c00 */
[----:B------:R-:W-:Y:S04]  /*66900*/  STS.128 [R2+0x680], R148 ;  /* 0x0006809402007388 */ /* 0x000fe80000000c00 */
[----:B------:R-:W3:Y:S04]  /*66910*/  LDL.LU R75, [R1+0x168c] ;  /* 0x00168c00014b7983 */ /* 0x000ee80000300800 */
[----:B-1----:R-:W3:Y:S04]  /*66920*/  LDL.LU R68, [R1+0x1270] ;  /* 0x0012700001447983 */ /* 0x002ee80000300800 */
[----:B------:R-:W-:Y:S06]  /*66930*/  BAR.SYNC.DEFER_BLOCKING 0x0 ;  /* 0x0000000000007b1d */ /* 0x000fec0000010000 */
[----:B------:R-:W3:Y:S04]  /*66940*/  LDL.LU R69, [R1+0x1274] ;  /* 0x0012740001457983 */ /* 0x000ee80000300800 */
[----:B------:R-:W3:Y:S04]  /*66950*/  LDL.LU R70, [R1+0x11d0] ;  /* 0x0011d00001467983 */ /* 0x000ee80000300800 */
[----:B------:R-:W3:Y:S04]  /*66960*/  LDL.LU R71, [R1+0x11d4] ;  /* 0x0011d40001477983 */ /* 0x000ee80000300800 */
[----:B------:R-:W1:Y:S04]  /*66970*/  LDS.128 R84, [R0] ;  /* 0x0000000000547984 */ /* 0x000e680000000c00 */
[----:B------:R-:W1:Y:S04]  /*66980*/  LDS.128 R80, [R0+0x800] ;  /* 0x0008000000507984 */ /* 0x000e680000000c00 */
[----:B------:R-:W1:Y:S04]  /*66990*/  LDS.128 R88, [R3] ;  /* 0x0000000003587984 */ /* 0x000e680000000c00 */
[----:B-1----:R-:W-:Y:S04]  /*669a0*/  STL.64 [R1], R84 ;  /* 0x0000005401007387 */ /* 0x002fe80000100a00 */
        /* <DEDUP_REMOVED lines=17> */
[----:B-1----:R1:W-:Y:S04]  /*66ac0*/  STL.64 [R1+0x5e0], R84 ;  /* 0x0005e05401007387 */ /* 0x0023e80000100a00 */
[----:B------:R1:W-:Y:S04]  /*66ad0*/  STL.64 [R1+0x5e8], R86 ;  /* 0x0005e85601007387 */ /* 0x0003e80000100a00 */
[----:B------:R1:W-:Y:S04]  /*66ae0*/  STL.64 [R1+0xa80], R80 ;  /* 0x000a805001007387 */ /* 0x0003e80000100a00 */
[----:B------:R1:W-:Y:S04]  /*66af0*/  STL.64 [R1+0xa88], R82 ;  /* 0x000a885201007387 */ /* 0x0003e80000100a00 */
        /* <DEDUP_REMOVED lines=8> */
[----:B--2---:R1:W-:Y:S04]  /*66b80*/  STS.128 [R2], R76 ;  /* 0x0000004c02007388 */ /* 0x0043e80000000c00 */
[----:B-1----:R-:W2:Y:S04]  /*66b90*/  LDL.LU R76, [R1+0xf68] ;  /* 0x000f6800014c7983 */ /* 0x002ea80000300800 */
[----:B------:R-:W2:Y:S04]  /*66ba0*/  LDL.LU R77, [R1+0xf6c] ;  /* 0x000f6c00014d7983 */ /* 0x000ea80000300800 */
[----:B------:R-:W2:Y:S04]  /*66bb0*/  LDL.LU R78, [R1+0xf48] ;  /* 0x000f4800014e7983 */ /* 0x000ea80000300800 */
[----:B------:R-:W2:Y:S04]  /*66bc0*/  LDL.LU R79, [R1+0xf4c] ;  /* 0x000f4c00014f7983 */ /* 0x000ea80000300800 */
[----:B---3--:R1:W-:Y:S04]  /*66bd0*/  STS.128 [R2+0x80], R72 ;  /* 0x0000804802007388 */ /* 0x0083e80000000c00 */
[----:B-1----:R-:W3:Y:S04]  /*66be0*/  LDL.LU R72, [R1+0xd90] ;  /* 0x000d900001487983 */ /* 0x002ee80000300800 */
[----:B------:R-:W3:Y:S04]  /*66bf0*/  LDL.LU R73, [R1+0xd94] ;  /* 0x000d940001497983 */ /* 0x000ee80000300800 */
[----:B------:R-:W3:Y:S04]  /*66c00*/  LDL.LU R74, [R1+0xd80] ;  /* 0x000d8000014a7983 */ /* 0x000ee80000300800 */
[----:B------:R1:W-:Y:S04]  /*66c10*/  STS.128 [R2+0x200], R68 ;  /* 0x0002004402007388 */ /* 0x0003e80000000c00 */
[----:B------:R-:W3:Y:S04]  /*66c20*/  LDL.LU R75, [R1+0xd84] ;  /* 0x000d8400014b7983 */ /* 0x000ee80000300800 */
[----:B-1----:R-:W3:Y:S04]  /*66c30*/  LDL.LU R68, [R1+0xd98] ;  /* 0x000d980001447983 */ /* 0x002ee80000300800 */
        /* <DEDUP_REMOVED lines=8> */
[----:B----4-:R-:W-:Y:S04]  /*66cc0*/  STS.128 [R2+0x280], R84 ;  /* 0x0002805402007388 */ /* 0x010fe80000000c00 */
[----:B------:R-:W-:Y:S04]  /*66cd0*/  STS.128 [R2+0x400], R80 ;  /* 0x0004005002007388 */ /* 0x000fe80000000c00 */
[----:B---3--:R1:W-:Y:S04]  /*66ce0*/  STS.128 [R2+0x600], R72 ;  /* 0x0006004802007388 */ /* 0x0083e80000000c00 */
[----:B-1----:R-:W3:Y:S04]  /*66cf0*/  LDL.LU R72, [R1+0xb68] ;  /* 0x000b680001487983 */ /* 0x002ee80000300800 */
[----:B------:R-:W3:Y:S04]  /*66d00*/  LDL.LU R73, [R1+0xb6c] ;  /* 0x000b6c0001497983 */ /* 0x000ee80000300800 */
[----:B------:R-:W3:Y:S04]  /*66d10*/  LDL.LU R74, [R1+0xb58] ;  /* 0x000b5800014a7983 */ /* 0x000ee80000300800 */
[----:B------:R1:W-:Y:S04]  /*66d20*/  STS.128 [R2+0x680], R68 ;  /* 0x0006804402007388 */ /* 0x0003e80000000c00 */
[----:B------:R-:W3:Y:S04]  /*66d30*/  LDL.LU R75, [R1+0xb5c] ;  /* 0x000b5c00014b7983 */ /* 0x000ee80000300800 */
[----:B------:R-:W-:Y:S06]  /*66d40*/  BAR.SYNC.DEFER_BLOCKING 0x0 ;  /* 0x0000000000007b1d */ /* 0x000fec0000010000 */
[----:B-1----:R-:W3:Y:S04]  /*66d50*/  LDL.LU R68, [R1+0x970] ;  /* 0x0009700001447983 */ /* 0x002ee80000300800 */
[----:B------:R-:W3:Y:S04]  /*66d60*/  LDL.LU R69, [R1+0x974] ;  /* 0x0009740001457983 */ /* 0x000ee80000300800 */
[----:B------:R-:W3:Y:S04]  /*66d70*/  LDL.LU R70, [R1+0x950] ;  /* 0x0009500001467983 */ /* 0x000ee80000300800 */
[----:B------:R-:W3:Y:S04]  /*66d80*/  LDL.LU R71, [R1+0x954] ;  /* 0x0009540001477983 */ /* 0x000ee80000300800 */
        /* <DEDUP_REMOVED lines=58> */
[----:B------:R1:W-:Y:S04]  /*67130*/  STS.128 [R2+0x680], R68 ;  /* 0x0006804402007388 */ /* 0x0003e80000000c00 */
[----:B------:R-:W3:Y:S04]  /*67140*/  LDL.LU R74, [R1+0x608] ;  /* 0x00060800014a7983 */ /* 0x000ee80000300800 */
[----:B------:R-:W-:Y:S06]  /*67150*/  BAR.SYNC.DEFER_BLOCKING 0x0 ;  /* 0x0000000000007b1d */ /* 0x000fec0000010000 */
[----:B------:R-:W3:Y:S04]  /*67160*/  LDL.LU R75, [R1+0x60c] ;  /* 0x00060c00014b7983 */ /* 0x000ee80000300800 */
        /* <DEDUP_REMOVED lines=55> */
[----:B----4-:R-:W-:Y:S04]  /*674e0*/  STS.128 [R2+0x280], R84 ;  /* 0x0002805402007388 */ /* 0x010fe80000000c00 */
[----:B------:R-:W-:Y:S04]  /*674f0*/  STS.128 [R2+0x400], R80 ;  /* 0x0004005002007388 */ /* 0x000fe80000000c00 */
[----:B---3--:R1:W-:Y:S04]  /*67500*/  STS.128 [R2+0x600], R72 ;  /* 0x0006004802007388 */ /* 0x0083e80000000c00 */
[----:B-1----:R-:W4:Y:S04]  /*67510*/  LDL.LU R74, [R1+0xc8] ;  /* 0x0000c800014a7983 */ /* 0x002f280000300800 */
[----:B------:R-:W4:Y:S04]  /*67520*/  LDL.LU R75, [R1+0xcc] ;  /* 0x0000cc00014b7983 */ /* 0x000f280000300800 */
[----:B------:R1:W-:Y:S04]  /*67530*/  STS.128 [R2+0x680], R68 ;  /* 0x0006804402007388 */ /* 0x0003e80000000c00 */
[----:B------:R-:W-:Y:S06]  /*67540*/  BAR.SYNC.DEFER_BLOCKING 0x0 ;  /* 0x0000000000007b1d */ /* 0x000fec0000010000 */
[----:B-1----:R-:W4:Y:S04]  /*67550*/  LDL.LU R70, [R1+0xa0] ;  /* 0x0000a00001467983 */ /* 0x002f280000300800 */
[----:B------:R-:W4:Y:S04]  /*67560*/  LDL.LU R71, [R1+0xa4] ;  /* 0x0000a40001477983 */ /* 0x000f280000300800 */
        /* <DEDUP_REMOVED lines=18> */
[----:B------:R-:W-:Y:S01]  /*67690*/  STL.64 [R1+0xc50], R88 ;  /* 0x000c505801007387 */ /* 0x000fe20000100a00 */
[----:B------:R-:W-:-:S03]  /*676a0*/  IMAD.MOV.U32 R76, RZ, RZ, R248 ;  /* 0x000000ffff4c7224 */ /* 0x000fc600078e00f8 */
[----:B------:R-:W-:Y:S04]  /*676b0*/  STL.64 [R1+0xc58], R90 ;  /* 0x000c585a01007387 */ /* 0x000fe80000100a00 */
[----:B------:R-:W-:Y:S01]  /*676c0*/  BAR.SYNC.DEFER_BLOCKING 0x0 ;  /* 0x0000000000007b1d */ /* 0x000fe20000010000 */
[----:B------:R-:W-:-:S05]  /*676d0*/  IMAD.MOV.U32 R77, RZ, RZ, R249 ;  /* 0x000000ffff4d7224 */ /* 0x000fca00078e00f9 */
[----:B-1----:R-:W-:Y:S04]  /*676e0*/  STL.64 [R1+0x120], R84 ;  /* 0x0001205401007387 */ /* 0x002fe80000100a00 */
[----:B------:R1:W-:Y:S04]  /*676f0*/  STL.64 [R1+0x128], R86 ;  /* 0x0001285601007387 */ /* 0x0003e80000100a00 */
[----:B------:R-:W-:Y:S04]  /*67700*/  STL.64 [R1+0xc90], R80 ;  /* 0x000c905001007387 */ /* 0x000fe80000100a00 */
[----:B------:R1:W-:Y:S04]  /*67710*/  STL.64 [R1+0xc98], R82 ;  /* 0x000c985201007387 */ /* 0x0003e80000100a00 */
[----:B-1----:R-:W3:Y:S04]  /*67720*/  LDL.LU R86, [R1+0xa8] ;  /* 0x0000a80001567983 */ /* 0x002ee80000300800 */
[----:B------:R-:W3:Y:S04]  /*67730*/  LDL.LU R87, [R1+0xac] ;  /* 0x0000ac0001577983 */ /* 0x000ee80000300800 */
[----:B------:R-:W3:Y:S04]  /*67740*/  LDL.LU R82, [R1+0x80] ;  /* 0x0000800001527983 */ /* 0x000ee80000300800 */
[----:B------:R-:W3:Y:S04]  /*67750*/  LDL.LU R83, [R1+0x84] ;  /* 0x0000840001537983 */ /* 0x000ee80000300800 */
[----:B--2---:R1:W-:Y:S04]  /*67760*/  STS.128 [R2], R76 ;  /* 0x0000004c02007388 */ /* 0x0043e80000000c00 */
[----:B-1----:R-:W2:Y:S04]  /*67770*/  LDL.LU R78, [R1+0x88] ;  /* 0x00008800014e7983 */ /* 0x002ea80000300800 */
[----:B------:R-:W2:Y:S01]  /*67780*/  LDL.LU R79, [R1+0x8c] ;  /* 0x00008c00014f7983 */ /* 0x000ea20000300800 */
[----:B------:R-:W-:-:S02]  /*67790*/  IMAD.MOV.U32 R68, RZ, RZ, R236 ;  /* 0x000000ffff447224 */ /* 0x000fc400078e00ec */
[----:B------:R-:W-:-:S05]  /*677a0*/  IMAD.MOV.U32 R69, RZ, RZ, R237 ;  /* 0x000000ffff457224 */ /* 0x000fca00078e00ed */
[----:B----4-:R1:W-:Y:S02]  /*677b0*/  STS.128 [R2+0x200], R68 ;  /* 0x0002004402007388 */ /* 0x0103e40000000c00 */
[----:B-1----:R-:W-:Y:S02]  /*677c0*/  IMAD.MOV.U32 R68, RZ, RZ, R66 ;  /* 0x000000ffff447224 */ /* 0x002fe400078e0042 */
[----:B------:R-:W-:Y:S02]  /*677d0*/  IMAD.MOV.U32 R69, RZ, RZ, R67 ;  /* 0x000000ffff457224 */ /* 0x000fe400078e0043 */
[----:B------:R-:W-:Y:S02]  /*677e0*/  IMAD.MOV.U32 R70, RZ, RZ, R62 ;  /* 0x000000ffff467224 */ /* 0x000fe400078e003e */
[----:B------:R-:W-:-:S05]  /*677f0*/  IMAD.MOV.U32 R71, RZ, RZ, R63 ;  /* 0x000000ffff477224 */ /* 0x000fca00078e003f */
[----:B------:R1:W-:Y:S04]  /*67800*/  STS.128 [R2+0x680], R68 ;  /* 0x0006804402007388 */ /* 0x0003e80000000c00 */
        /* <DEDUP_REMOVED lines=8> */
[----:B------:R1:W-:Y:S01]  /*67890*/  STS.128 [R2+0x80], R72 ;  /* 0x0000804802007388 */ /* 0x0003e20000000c00 */
[----:B------:R-:W-:Y:S02]  /*678a0*/  IMAD.MOV.U32 R80, RZ, RZ, R228 ;  /* 0x000000ffff507224 */ /* 0x000fe400078e00e4 */
[----:B------:R-:W-:Y:S02]  /*678b0*/  IMAD.MOV.U32 R81, RZ, RZ, R229 ;  /* 0x000000ffff517224 */ /* 0x000fe400078e00e5 */
[----:B------:R-:W-:-:S02]  /*678c0*/  IMAD.MOV.U32 R76, RZ, RZ, R230 ;  /* 0x000000ffff4c7224 */ /* 0x000fc400078e00e6 */
[----:B------:R-:W-:Y:S02]  /*678d0*/  IMAD.MOV.U32 R77, RZ, RZ, R231 ;  /* 0x000000ffff4d7224 */ /* 0x000fe400078e00e7 */
[----:B-1----:R-:W-:Y:S02]  /*678e0*/  IMAD.MOV.U32 R72, RZ, RZ, R64 ;  /* 0x000000ffff487224 */ /* 0x002fe400078e0040 */
[----:B------:R-:W-:Y:S01]  /*678f0*/  IMAD.MOV.U32 R73, RZ, RZ, R65 ;  /* 0x000000ffff497224 */ /* 0x000fe200078e0041 */
[----:B------:R-:W2:Y:S01]  /*67900*/  LDL.LU R64, [R1+0x18f8] ;  /* 0x0018f80001407983 */ /* 0x000ea20000300800 */
[----:B------:R-:W-:Y:S02]  /*67910*/  IMAD.MOV.U32 R74, RZ, RZ, R60 ;  /* 0x000000ffff4a7224 */ /* 0x000fe400078e003c */
[----:B------:R-:W-:Y:S01]  /*67920*/  IMAD.MOV.U32 R75, RZ, RZ, R61 ;  /* 0x000000ffff4b7224 */ /* 0x000fe200078e003d */
[----:B------:R-:W2:Y:S04]  /*67930*/  LDL.LU R65, [R1+0x18fc] ;  /* 0x0018fc0001417983 */ /* 0x000ea80000300800 */
[----:B------:R-:W2:Y:S04]  /*67940*/  LDL.LU R66, [R1+0x1918] ;  /* 0x0019180001427983 */ /* 0x000ea80000300800 */
[----:B------:R-:W-:Y:S04]  /*67950*/  STS.128 [R2+0x600], R72 ;  /* 0x0006004802007388 */ /* 0x000fe80000000c00 */
[----:B------:R-:W2:Y:S04]  /*67960*/  LDL.LU R67, [R1+0x191c] ;  /* 0x00191c0001437983 */ /* 0x000ea80000300800 */
[----:B------:R-:W2:Y:S04]  /*67970*/  LDL.LU R60, [R1+0x1280] ;  /* 0x00128000013c7983 */ /* 0x000ea80000300800 */
[----:B------:R-:W2:Y:S04]  /*67980*/  LDL.LU R61, [R1+0x1284] ;  /* 0x00128400013d7983 */ /* 0x000ea80000300800 */
[----:B------:R-:W2:Y:S04]  /*67990*/  LDL.LU R62, [R1+0x1290] ;  /* 0x00129000013e7983 */ /* 0x000ea80000300800 */
[----:B------:R-:W2:Y:S04]  /*679a0*/  LDL.LU R63, [R1+0x1294] ;  /* 0x00129400013f7983 */ /* 0x000ea80000300800 */
[----:B---3--:R-:W-:Y:S04]  /*679b0*/  STS.128 [R2+0x280], R84 ;  /* 0x0002805402007388 */ /* 0x008fe80000000c00 */
[----:B------:R-:W-:Y:S04]  /*679c0*/  STS.128 [R2+0x400], R80 ;  /* 0x0004005002007388 */ /* 0x000fe80000000c00 */
[----:B--2---:R-:W-:Y:S04]  /*679d0*/  STS.128 [R2+0x480], R76 ;  /* 0x0004804c02007388 */ /* 0x004fe80000000c00 */
[----:B------:R-:W-:Y:S06]  /*679e0*/  BAR.SYNC.DEFER_BLOCKING 0x0 ;  /* 0x0000000000007b1d */ /* 0x000fec0000010000 */
[----:B------:R-:W1:Y:S04]  /*679f0*/  LDS.128 R76, [R0] ;  /* 0x00000000004c7984 */ /* 0x000e680000000c00 */
        /* <DEDUP_REMOVED lines=31> */
[----:B------:R1:W-:Y:S04]  /*67bf0*/  STS.128 [R2], R68 ;  /* 0x0000004402007388 */ /* 0x0003e80000000c00 */
[----:B------:R-:W2:Y:S04]  /*67c00*/  LDL.LU R75, [R1+0xfa4] ;  /* 0x000fa400014b7983 */ /* 0x000ea80000300800 */
[----:B-1----:R-:W3:Y:S04]  /*67c10*/  LDL.LU R68, [R1+0xfe8] ;  /* 0x000fe80001447983 */ /* 0x002ee80000300800 */
[----:B------:R-:W3:Y:S04]  /*67c20*/  LDL.LU R69, [R1+0xfec] ;  /* 0x000fec0001457983 */ /* 0x000ee80000300800 */
[----:B------:R-:W3:Y:S04]  /*67c30*/  LDL.LU R70, [R1+0xfa8] ;  /* 0x000fa80001467983 */ /* 0x000ee80000300800 */
[----:B------:R-:W3:Y:S04]  /*67c40*/  LDL.LU R71, [R1+0xfac] ;  /* 0x000fac0001477983 */ /* 0x000ee80000300800 */
[----:B------:R1:W-:Y:S04]  /*67c50*/  STS.128 [R2+0x80], R64 ;  /* 0x0000804002007388 */ /* 0x0003e80000000c00 */
[----:B------:R1:W-:Y:S04]  /*67c60*/  STS.128 [R2+0x200], R60 ;  /* 0x0002003c02007388 */ /* 0x0003e80000000c00 */
[----:B-1----:R-:W2:Y:S04]  /*67c70*/  LDL.LU R64, [R1+0xdc0] ;  /* 0x000dc00001407983 */ /* 0x002ea80000300800 */
[----:B------:R-:W2:Y:S04]  /*67c80*/  LDL.LU R65, [R1+0xdc4] ;  /* 0x000dc40001417983 */ /* 0x000ea80000300800 */
[----:B------:R-:W2:Y:S04]  /*67c90*/  LDL.LU R66, [R1+0xdb0] ;  /* 0x000db00001427983 */ /* 0x000ea80000300800 */
[----:B------:R-:W2:Y:S04]  /*67ca0*/  LDL.LU R67, [R1+0xdb4] ;  /* 0x000db40001437983 */ /* 0x000ea80000300800 */
[----:B------:R-:W4:Y:S04]  /*67cb0*/  LDL.LU R60, [R1+0xdc8] ;  /* 0x000dc800013c7983 */ /* 0x000f280000300800 */
[----:B------:R-:W4:Y:S04]  /*67cc0*/  LDL.LU R61, [R1+0xdcc] ;  /* 0x000dcc00013d7983 */ /* 0x000f280000300800 */
[----:B------:R-:W4:Y:S04]  /*67cd0*/  LDL.LU R62, [R1+0xdb8] ;  /* 0x000db800013e7983 */ /* 0x000f280000300800 */
[----:B------:R-:W4:Y:S04]  /*67ce0*/  LDL.LU R63, [R1+0xdbc] ;  /* 0x000dbc00013f7983 */ /* 0x000f280000300800 */
[----:B---3--:R1:W-:Y:S04]  /*67cf0*/  STS.128 [R2+0x480], R68 ;  /* 0x0004804402007388 */ /* 0x0083e80000000c00 */
[----:B-1----:R-:W3:Y:S04]  /*67d00*/  LDL.LU R68, [R1+0xbb0] ;  /* 0x000bb00001447983 */ /* 0x002ee80000300800 */
[----:B------:R-:W3:Y:S04]  /*67d10*/  LDL.LU R69, [R1+0xbb4] ;  /* 0x000bb40001457983 */ /* 0x000ee80000300800 */
[----:B------:R-:W3:Y:S04]  /*67d20*/  LDL.LU R70, [R1+0xb70] ;  /* 0x000b700001467983 */ /* 0x000ee80000300800 */
[----:B------:R-:W3:Y:S04]  /*67d30*/  LDL.LU R71, [R1+0xb74] ;  /* 0x000b740001477983 */ /* 0x000ee80000300800 */
[----:B--2---:R1:W-:Y:S04]  /*67d40*/  STS.128 [R2+0x600], R64 ;  /* 0x0006004002007388 */ /* 0x0043e80000000c00 */
[----:B----4-:R-:W-:Y:S04]  /*67d50*/  STS.128 [R2+0x280], R76 ;  /* 0x0002804c02007388 */ /* 0x010fe80000000c00 */
[----:B------:R-:W-:Y:S04]  /*67d60*/  STS.128 [R2+0x400], R72 ;  /* 0x0004004802007388 */ /* 0x000fe80000000c00 */
[----:B-1----:R-:W2:Y:S04]  /*67d70*/  LDL.LU R64, [R1+0xbb8] ;  /* 0x000bb80001407983 */ /* 0x002ea80000300800 */
[----:B------:R-:W2:Y:S04]  /*67d80*/  LDL.LU R65, [R1+0xbbc] ;  /* 0x000bbc0001417983 */ /* 0x000ea80000300800 */
[----:B------:R-:W2:Y:S04]  /*67d90*/  LDL.LU R66, [R1+0xb78] ;  /* 0x000b780001427983 */ /* 0x000ea80000300800 */
[----:B------:R1:W-:Y:S04]  /*67da0*/  STS.128 [R2+0x680], R60 ;  /* 0x0006803c02007388 */ /* 0x0003e80000000c00 */
[----:B------:R-:W2:Y:S04]  /*67db0*/  LDL.LU R67, [R1+0xb7c] ;  /* 0x000b7c0001437983 */ /* 0x000ea80000300800 */
[----:B------:R-:W-:Y:S06]  /*67dc0*/  BAR.SYNC.DEFER_BLOCKING 0x0 ;  /* 0x0000000000007b1d */ /* 0x000fec0000010000 */
[----:B-1----:R-:W2:Y:S04]  /*67dd0*/  LDL.LU R60, [R1+0x9b0] ;  /* 0x0009b000013c7983 */ /* 0x002ea80000300800 */
[----:B------:R-:W2:Y:S04]  /*67de0*/  LDL.LU R61, [R1+0x9b4] ;  /* 0x0009b400013d7983 */ /* 0x000ea80000300800 */
[----:B------:R-:W2:Y:S04]  /*67df0*/  LDL.LU R62, [R1+0x980] ;  /* 0x00098000013e7983 */ /* 0x000ea80000300800 */
        /* <DEDUP_REMOVED lines=34> */
[----:B---3--:R1:W-:Y:S04]  /*68020*/  STS.128 [R2], R68 ;  /* 0x0000004402007388 */ /* 0x0083e80000000c00 */
        /* <DEDUP_REMOVED lines=8> */
[----:B------:R1:W-:Y:S04]  /*680b0*/  STS.128 [R2+0x200], R60 ;  /* 0x0002003c02007388 */ /* 0x0003e80000000c00 */
[----:B------:R-:W2:Y:S04]  /*680c0*/  LDL.LU R67, [R1+0x734] ;  /* 0x0007340001437983 */ /* 0x000ea80000300800 */
        /* <DEDUP_REMOVED lines=8> */
[----:B------:R-:W3:Y:S04]  /*68150*/  LDL.LU R71, [R1+0x624] ;  /* 0x0006240001477983 */ /* 0x000ee80000300800 */
[----:B----4-:R-:W-:Y:S04]  /*68160*/  STS.128 [R2+0x280], R76 ;  /* 0x0002804c02007388 */ /* 0x010fe80000000c00 */
[----:B------:R-:W-:Y:S04]  /*68170*/  STS.128 [R2+0x400], R72 ;  /* 0x0004004802007388 */ /* 0x000fe80000000c00 */
[----:B--2---:R1:W-:Y:S04]  /*68180*/  STS.128 [R2+0x600], R64 ;  /* 0x0006004002007388 */ /* 0x0043e80000000c00 */
        /* <DEDUP_REMOVED lines=66> */
[----:B-1----:R-:W4:Y:S04]  /*685b0*/  LDL.LU R64, [R1+0xb8] ;  /* 0x0000b80001407983 */ /* 0x002f280000300800 */
[----:B------:R-:W4:Y:S04]  /*685c0*/  LDL.LU R65, [R1+0xbc] ;  /* 0x0000bc0001417983 */ /* 0x000f280000300800 */
[----:B------:R1:W-:Y:S04]  /*685d0*/  STS.128 [R2+0x680], R60 ;  /* 0x0006803c02007388 */ /* 0x0003e80000000c00 */
[----:B------:R-:W-:Y:S06]  /*685e0*/  BAR.SYNC.DEFER_BLOCKING 0x0 ;  /* 0x0000000000007b1d */ /* 0x000fec0000010000 */
[----:B------:R-:W4:Y:S04]  /*685f0*/  LDL.LU R66, [R1+0x188] ;  /* 0x0001880001427983 */ /* 0x000f280000300800 */
[----:B------:R-:W4:Y:S04]  /*68600*/  LDL.LU R67, [R1+0x18c] ;  /* 0x00018c0001437983 */ /* 0x000f280000300800 */
[----:B-1----:R-:W4:Y:S04]  /*68610*/  LDL.LU R60, [R1+0x90] ;  /* 0x00009000013c7983 */ /* 0x002f280000300800 */
[----:B------:R-:W4:Y:S04]  /*68620*/  LDL.LU R61, [R1+0x94] ;  /* 0x00009400013d7983 */ /* 0x000f280000300800 */
[----:B------:R-:W4:Y:S04]  /*68630*/  LDL.LU R62, [R1+0x160] ;  /* 0x00016000013e7983 */ /* 0x000f280000300800 */
        /* <DEDUP_REMOVED lines=34> */
[----:B---3--:R1:W-:Y:S04]  /*68860*/  STS.128 [R2], R68 ;  /* 0x0000004402007388 */ /* 0x0083e80000000c00 */
[----:B-1----:R-:W3:Y:S04]  /*68870*/  LDL.LU R68, [R1+0x78] ;  /* 0x0000780001447983 */ /* 0x002ee80000300800 */
[----:B------:R-:W3:Y:S04]  /*68880*/  LDL.LU R69, [R1+0x7c] ;  /* 0x00007c0001457983 */ /* 0x000ee80000300800 */
[----:B------:R-:W3:Y:S04]  /*68890*/  LDL.LU R70, [R1+0x148] ;  /* 0x0001480001467983 */ /* 0x000ee80000300800 */
[----:B------:R-:W3:Y:S04]  /*688a0*/  LDL.LU R71, [R1+0x14c] ;  /* 0x00014c0001477983 */ /* 0x000ee80000300800 */
[----:B----4-:R1:W-:Y:S02]  /*688b0*/  STS.128 [R2+0x200], R60 ;  /* 0x0002003c02007388 */ /* 0x0103e40000000c00 */
[----:B-1----:R-:W-:-:S02]  /*688c0*/  IMAD.MOV.U32 R60, RZ, RZ, R58 ;  /* 0x000000ffff3c7224 */ /* 0x002fc400078e003a */
[----:B------:R-:W-:Y:S02]  /*688d0*/  IMAD.MOV.U32 R61, RZ, RZ, R59 ;  /* 0x000000ffff3d7224 */ /* 0x000fe400078e003b */
[----:B------:R-:W-:Y:S02]  /*688e0*/  IMAD.MOV.U32 R62, RZ, RZ, R54 ;  /* 0x000000ffff3e7224 */ /* 0x000fe400078e0036 */
[----:B------:R-:W-:-:S05]  /*688f0*/  IMAD.MOV.U32 R63, RZ, RZ, R55 ;  /* 0x000000ffff3f7224 */ /* 0x000fca00078e0037 */
[----:B------:R1:W-:Y:S04]  /*68900*/  STS.128 [R2+0x680], R60 ;  /* 0x0006803c02007388 */ /* 0x0003e80000000c00 */
[----:B-1----:R-:W2:Y:S04]  /*68910*/  LDL.LU R60, [R1+0x1920] ;  /* 0x00192000013c7983 */ /* 0x002ea80000300800 */
[----:B------:R-:W2:Y:S04]  /*68920*/  LDL.LU R61, [R1+0x1924] ;  /* 0x00192400013d7983 */ /* 0x000ea80000300800 */
[----:B------:R-:W2:Y:S04]  /*68930*/  LDL.LU R62, [R1+0x1970] ;  /* 0x00197000013e7983 */ /* 0x000ea80000300800 */
[----:B------:R-:W2:Y:S04]  /*68940*/  LDL.LU R63, [R1+0x1974] ;  /* 0x00197400013f7983 */ /* 0x000ea80000300800 */
[----:B------:R1:W-:Y:S02]  /*68950*/  STS.128 [R2+0x80], R64 ;  /* 0x0000804002007388 */ /* 0x0003e40000000c00 */
[----:B-1----:R-:W-:-:S02]  /*68960*/  IMAD.MOV.U32 R64, RZ, RZ, R56 ;  /* 0x000000ffff407224 */ /* 0x002fc400078e0038 */
        /* <DEDUP_REMOVED lines=12> */
[----:B--2---:R-:W-:Y:S04]  /*68a30*/  STS.128 [R2+0x280], R76 ;  /* 0x0002804c02007388 */ /* 0x004fe80000000c00 */
[----:B------:R-:W-:Y:S04]  /*68a40*/  STS.128 [R2+0x400], R72 ;  /* 0x0004004802007388 */ /* 0x000fe80000000c00 */
[----:B---3--:R-:W-:Y:S04]  /*68a50*/  STS.128 [R2+0x480], R68 ;  /* 0x0004804402007388 */ /* 0x008fe80000000c00 */
        /* <DEDUP_REMOVED lines=1511> */
[----:B------:R1:W-:Y:S04]  /*6e8d0*/  STS.128 [R2+0x680], R12 ;  /* 0x0006800c02007388 */ /* 0x0003e80000000c00 */
[----:B------:R-:W-:Y:S06]  /*6e8e0*/  BAR.SYNC.DEFER_BLOCKING 0x0 ;  /* 0x0000000000007b1d */ /* 0x000fec0000010000 */
[----:B------:R-:W2:Y:S04]  /*6e8f0*/  LDL.LU R18, [R1+0x7a8] ;  /* 0x0007a80001127983 */ /* 0x000ea80000300800 */
[----:B------:R-:W2:Y:S04]  /*6e900*/  LDL.LU R19, [R1+0x7ac] ;  /* 0x0007ac0001137983 */ /* 0x000ea80000300800 */
        /* <DEDUP_REMOVED lines=43> */
[----:B------:R2:W-:Y:S01]  /*6ebc0*/  STS.128 [R2+0x200], R12 ;  /* 0x0002000c02007388 */ /* 0x0005e20000000c00 */
[----:B-1----:R-:W-:-:S02]  /*6ebd0*/  IMAD.MOV.U32 R16, RZ, RZ, R8 ;  /* 0x000000ffff107224 */ /* 0x002fc400078e0008 */
[----:B------:R-:W-:Y:S02]  /*6ebe0*/  IMAD.MOV.U32 R17, RZ, RZ, R9 ;  /* 0x000000ffff117224 */ /* 0x000fe400078e0009 */
[----:B--2---:R-:W-:Y:S02]  /*6ebf0*/  IMAD.MOV.U32 R12, RZ, RZ, R10 ;  /* 0x000000ffff0c7224 */ /* 0x004fe400078e000a */
[----:B------:R-:W-:Y:S02]  /*6ec00*/  IMAD.MOV.U32 R13, RZ, RZ, R11 ;  /* 0x000000ffff0d7224 */ /* 0x000fe400078e000b */
[----:B------:R-:W-:Y:S02]  /*6ec10*/  IMAD.MOV.U32 R14, RZ, RZ, R6 ;  /* 0x000000ffff0e7224 */ /* 0x000fe400078e0006 */
[----:B------:R-:W-:-:S05]  /*6ec20*/  IMAD.MOV.U32 R15, RZ, RZ, R7 ;  /* 0x000000ffff0f7224 */ /* 0x000fca00078e0007 */
[----:B------:R1:W-:Y:S01]  /*6ec30*/  STS.128 [R2+0x680], R12 ;  /* 0x0006800c02007388 */ /* 0x0003e20000000c00 */
[----:B------:R-:W-:Y:S02]  /*6ec40*/  IMAD.MOV.U32 R18, RZ, RZ, R4 ;  /* 0x000000ffff127224 */ /* 0x000fe400078e0004 */
[----:B------:R-:W-:Y:S01]  /*6ec50*/  IMAD.MOV.U32 R19, RZ, RZ, R5 ;  /* 0x000000ffff137224 */ /* 0x000fe200078e0005 */
[----:B-1----:R-:W3:Y:S04]  /*6ec60*/  LDL.LU R12, [R1+0x2390] ;  /* 0x00239000010c7983 */ /* 0x002ee80000300800 */
        /* <DEDUP_REMOVED lines=11> */
[----:B------:R-:W-:Y:S04]  /*6ed20*/  STS.128 [R2+0x600], R16 ;  /* 0x0006001002007388 */ /* 0x000fe80000000c00 */
[----:B----4-:R-:W-:Y:S04]  /*6ed30*/  STS.128 [R2+0x280], R28 ;  /* 0x0002801c02007388 */ /* 0x010fe80000000c00 */
[----:B------:R-:W-:Y:S04]  /*6ed40*/  STS.128 [R2+0x400], R24 ;  /* 0x0004001802007388 */ /* 0x000fe80000000c00 */
[----:B---3--:R-:W-:Y:S04]  /*6ed50*/  STS.128 [R2+0x480], R20 ;  /* 0x0004801402007388 */ /* 0x008fe80000000c00 */
[----:B------:R-:W-:Y:S06]  /*6ed60*/  BAR.SYNC.DEFER_BLOCKING 0x0 ;  /* 0x0000000000007b1d */ /* 0x000fec0000010000 */
[----:B------:R-:W1:Y:S04]  /*6ed70*/  LDS.128 R20, [R0] ;  /* 0x0000000000147984 */ /* 0x000e680000000c00 */
[----:B------:R-:W3:Y:S04]  /*6ed80*/  LDS.128 R16, [R0+0x800] ;  /* 0x0008000000107984 */ /* 0x000ee80000000c00 */
[----:B------:R-:W4:Y:S04]  /*6ed90*/  LDS.128 R24, [R3] ;  /* 0x0000000003187984 */ /* 0x000f280000000c00 */
[----:B-1----:R-:W-:Y:S04]  /*6eda0*/  STL.64 [R1+0x440], R20 ;  /* 0x0004401401007387 */ /* 0x002fe80000100a00 */
[----:B------:R-:W-:Y:S04]  /*6edb0*/  STL.64 [R1+0x448], R22 ;  /* 0x0004481601007387 */ /* 0x000fe80000100a00 */
[----:B------:R-:W1:Y:S04]  /*6edc0*/  LDS.128 R20, [R3+0x800] ;  /* 0x0008000003147984 */ /* 0x000e680000000c00 */
[----:B---3--:R-:W-:Y:S04]  /*6edd0*/  STL.64 [R1+0x670], R16 ;  /* 0x0006701001007387 */ /* 0x008fe80000100a00 */
[----:B------:R-:W-:Y:S04]  /*6ede0*/  STL.64 [R1+0x678], R18 ;  /* 0x0006781201007387 */ /* 0x000fe80000100a00 */
[----:B------:R-:W3:Y:S04]  /*6edf0*/  LDS.128 R16, [R241] ;  /* 0x00000000f1107984 */ /* 0x000ee80000000c00 */
[----:B----4-:R-:W-:Y:S04]  /*6ee00*/  STL.64 [R1+0x450], R24 ;  /* 0x0004501801007387 */ /* 0x010fe80000100a00 */
[----:B------:R-:W-:Y:S04]  /*6ee10*/  STL.64 [R1+0x458], R26 ;  /* 0x0004581a01007387 */ /* 0x000fe80000100a00 */
[----:B------:R-:W4:Y:S04]  /*6ee20*/  LDS.128 R24, [R241+0x800] ;  /* 0x00080000f1187984 */ /* 0x000f280000000c00 */
[----:B-1----:R-:W-:Y:S04]  /*6ee30*/  STL.64 [R1+0x800], R20 ;  /* 0x0008001401007387 */ /* 0x002fe80000100a00 */
[----:B------:R-:W-:Y:S04]  /*6ee40*/  STL.64 [R1+0x808], R22 ;  /* 0x0008081601007387 */ /* 0x000fe80000100a00 */
[----:B------:R-:W1:Y:S04]  /*6ee50*/  LDS.128 R20, [R240] ;  /* 0x00000000f0147984 */ /* 0x000e680000000c00 */
[----:B---3--:R-:W-:Y:S04]  /*6ee60*/  STL.64 [R1+0x4a0], R16 ;  /* 0x0004a01001007387 */ /* 0x008fe80000100a00 */
[----:B------:R-:W-:Y:S04]  /*6ee70*/  STL.64 [R1+0x4a8], R18 ;  /* 0x0004a81201007387 */ /* 0x000fe80000100a00 */
[----:B------:R-:W3:Y:S04]  /*6ee80*/  LDS.128 R16, [R240+0x800] ;  /* 0x00080000f0107984 */ /* 0x000ee80000000c00 */
[----:B------:R-:W-:Y:S06]  /*6ee90*/  BAR.SYNC.DEFER_BLOCKING 0x0 ;  /* 0x0000000000007b1d */ /* 0x000fec0000010000 */
[----:B----4-:R-:W-:Y:S04]  /*6eea0*/  STL.64 [R1+0x890], R24 ;  /* 0x0008901801007387 */ /* 0x010fe80000100a00 */
[----:B------:R-:W-:Y:S04]  /*6eeb0*/  STL.64 [R1+0x898], R26 ;  /* 0x0008981a01007387 */ /* 0x000fe80000100a00 */
[----:B-1----:R1:W-:Y:S04]  /*6eec0*/  STL.64 [R1+0x580], R20 ;  /* 0x0005801401007387 */ /* 0x0023e80000100a00 */
[----:B------:R4:W-:Y:S04]  /*6eed0*/  STL.64 [R1+0x588], R22 ;  /* 0x0005881601007387 */ /* 0x0009e80000100a00 */
[----:B---3--:R3:W-:Y:S04]  /*6eee0*/  STL.64 [R1+0xdf0], R16 ;  /* 0x000df01001007387 */ /* 0x0087e80000100a00 */
[----:B------:R3:W-:Y:S04]  /*6eef0*/  STL.64 [R1+0xdf8], R18 ;  /* 0x000df81201007387 */ /* 0x0007e80000100a00 */
[----:B-1----:R-:W2:Y:S04]  /*6ef00*/  LDL.LU R20, [R1+0x22d8] ;  /* 0x0022d80001147983 */ /* 0x002ea80000300800 */
[----:B------:R-:W2:Y:S04]  /*6ef10*/  LDL.LU R21, [R1+0x22dc] ;  /* 0x0022dc0001157983 */ /* 0x000ea80000300800 */
[----:B----4-:R-:W2:Y:S04]  /*6ef20*/  LDL.LU R22, [R1+0x22c8] ;  /* 0x0022c80001167983 */ /* 0x010ea80000300800 */
[----:B------:R-:W2:Y:S04]  /*6ef30*/  LDL.LU R23, [R1+0x22cc] ;  /* 0x0022cc0001177983 */ /* 0x000ea80000300800 */
[----:B---3--:R-:W3:Y:S04]  /*6ef40*/  LDL.LU R16, [R1+0x21d0] ;  /* 0x0021d00001107983 */ /* 0x008ee80000300800 */
[----:B------:R-:W3:Y:S04]  /*6ef50*/  LDL.LU R17, [R1+0x21d4] ;  /* 0x0021d40001117983 */ /* 0x000ee80000300800 */
[----:B------:R-:W3:Y:S04]  /*6ef60*/  LDL.LU R18, [R1+0x21c0] ;  /* 0x0021c00001127983 */ /* 0x000ee80000300800 */
[----:B------:R1:W-:Y:S04]  /*6ef70*/  STS.128 [R2], R12 ;  /* 0x0000000c02007388 */ /* 0x0003e80000000c00 */
[----:B------:R-:W3:Y:S04]  /*6ef80*/  LDL.LU R19, [R1+0x21c4] ;  /* 0x0021c40001137983 */ /* 0x000ee80000300800 */
[----:B------:R4:W-:Y:S04]  /*6ef90*/  STS.128 [R2+0x80], R8 ;  /* 0x0000800802007388 */ /* 0x0009e80000000c00 */
[----:B-1----:R-:W2:Y:S04]  /*6efa0*/  LDL.LU R12, [R1+0x21d8] ;  /* 0x0021d800010c7983 */ /* 0x002ea80000300800 */
[----:B------:R-:W2:Y:S04]  /*6efb0*/  LDL.LU R13, [R1+0x21dc] ;  /* 0x0021dc00010d7983 */ /* 0x000ea80000300800 */
[----:B------:R-:W2:Y:S04]  /*6efc0*/  LDL.LU R14, [R1+0x21c8] ;  /* 0x0021c800010e7983 */ /* 0x000ea80000300800 */
[----:B------:R-:W2:Y:S04]  /*6efd0*/  LDL.LU R15, [R1+0x21cc] ;  /* 0x0021cc00010f7983 */ /* 0x000ea80000300800 */
[----:B----4-:R-:W4:Y:S04]  /*6efe0*/  LDL.LU R8, [R1+0x20d0] ;  /* 0x0020d00001087983 */ /* 0x010f280000300800 */
[----:B------:R-:W4:Y:S04]  /*6eff0*/  LDL.LU R9, [R1+0x20d4] ;  /* 0x0020d40001097983 */ /* 0x000f280000300800 */
[----:B------:R-:W4:Y:S04]  /*6f000*/  LDL.LU R10, [R1+0x20c0] ;  /* 0x0020c000010a7983 */ /* 0x000f280000300800 */
[----:B------:R1:W-:Y:S04]  /*6f010*/  STS.128 [R2+0x200], R4 ;  /* 0x0002000402007388 */ /* 0x0003e80000000c00 */
[----:B------:R-:W4:Y:S04]  /*6f020*/  LDL.LU R11, [R1+0x20c4] ;  /* 0x0020c400010b7983 */ /* 0x000f280000300800 */
        /* <DEDUP_REMOVED lines=8> */
[----:B----4-:R1:W-:Y:S04]  /*6f0b0*/  STS.128 [R2+0x600], R8 ;  /* 0x0006000802007388 */ /* 0x0103e80000000c00 */
[----:B------:R-:W2:Y:S04]  /*6f0c0*/  LDL.LU R15, [R1+0x1f64] ;  /* 0x001f6400010f7983 */ /* 0x000ea80000300800 */
[----:B-1----:R-:W4:Y:S04]  /*6f0d0*/  LDL.LU R8, [R1+0x1f78] ;  /* 0x001f780001087983 */ /* 0x002f280000300800 */
[----:B------:R-:W4:Y:S04]  /*6f0e0*/  LDL.LU R9, [R1+0x1f7c] ;  /* 0x001f7c0001097983 */ /* 0x000f280000300800 */
[----:B------:R-:W4:Y:S04]  /*6f0f0*/  LDL.LU R10, [R1+0x1f68] ;  /* 0x001f6800010a7983 */ /* 0x000f280000300800 */
[----:B---3--:R1:W-:Y:S04]  /*6f100*/  STS.128 [R2+0x680], R4 ;  /* 0x0006800402007388 */ /* 0x0083e80000000c00 */
[----:B------:R-:W4:Y:S04]  /*6f110*/  LDL.LU R11, [R1+0x1f6c] ;  /* 0x001f6c00010b7983 */ /* 0x000f280000300800 */
[----:B-1----:R-:W4:Y:S04]  /*6f120*/  LDL.LU R4, [R1+0x1e00] ;  /* 0x001e000001047983 */ /* 0x002f280000300800 */
[----:B------:R-:W4:Y:S04]  /*6f130*/  LDL.LU R5, [R1+0x1e04] ;  /* 0x001e040001057983 */ /* 0x000f280000300800 */
[----:B------:R-:W4:Y:S04]  /*6f140*/  LDL.LU R6, [R1+0x1df0] ;  /* 0x001df00001067983 */ /* 0x000f280000300800 */
[----:B------:R-:W4:Y:S04]  /*6f150*/  LDL.LU R7, [R1+0x1df4] ;  /* 0x001df40001077983 */ /* 0x000f280000300800 */
[----:B------:R-:W-:Y:S04]  /*6f160*/  STS.128 [R2+0x280], R20 ;  /* 0x0002801402007388 */ /* 0x000fe80000000c00 */
[----:B------:R-:W-:Y:S04]  /*6f170*/  STS.128 [R2+0x400], R16 ;  /* 0x0004001002007388 */ /* 0x000fe80000000c00 */
[----:B------:R-:W-:Y:S06]  /*6f180*/  BAR.SYNC.DEFER_BLOCKING 0x0 ;  /* 0x0000000000007b1d */ /* 0x000fec0000010000 */
        /* <DEDUP_REMOVED lines=33> */
[----:B--2---:R1:W-:Y:S04]  /*6f3a0*/  STS.128 [R2], R12 ;  /* 0x0000000c02007388 */ /* 0x0043e80000000c00 */
        /* <DEDUP_REMOVED lines=1223> */
[----:B------:R-:W1:Y:S04]  /*74020*/  LDS.128 R20, [R3+0x800] ;  /* 0x0008000003147984 */ /* 0x000e680000000c00 */
[----:B-1----:R-:W-:Y:S04]  /*74030*/  STL [R1+0x360c], R248 ;  /* 0x00360cf801007387 */ /* 0x002fe80000100800 */
[----:B------:R-:W-:Y:S04]  /*74040*/  STL [R1+0x3608], R249 ;  /* 0x003608f901007387 */ /* 0x000fe80000100800 */
[----:B------:R-:W-:Y:S04]  /*74050*/  STL [R1+0x35fc], R250 ;  /* 0x0035fcfa01007387 */ /* 0x000fe80000100800 */
[----:B------:R-:W-:Y:S04]  /*74060*/  STL [R1+0x35f8], R251 ;  /* 0x0035f8fb01007387 */ /* 0x000fe80000100800 */
[----:B------:R-:W-:Y:S04]  /*74070*/  STL.64 [R1+0x14c0], R16 ;  /* 0x0014c01001007387 */ /* 0x000fe80000100a00 */
[----:B------:R-:W-:Y:S04]  /*74080*/  STL.64 [R1+0x14c8], R18 ;  /* 0x0014c81201007387 */ /* 0x000fe80000100a00 */
[----:B------:R-:W1:Y:S04]  /*74090*/  LDS.128 R16, [R241] ;  /* 0x00000000f1107984 */ /* 0x000e680000000c00 */
[----:B------:R-:W-:Y:S04]  /*740a0*/  STL.64 [R1+0xf90], R24 ;  /* 0x000f901801007387 */ /* 0x000fe80000100a00 */
[----:B------:R-:W-:Y:S04]  /*740b0*/  STL.64 [R1+0xf98], R26 ;  /* 0x000f981a01007387 */ /* 0x000fe80000100a00 */
[----:B------:R-:W-:Y:S04]  /*740c0*/  STL.64 [R1+0x14d0], R20 ;  /* 0x0014d01401007387 */ /* 0x000fe80000100a00 */
[----:B------:R-:W-:Y:S04]  /*740d0*/  STL.64 [R1+0x14d8], R22 ;  /* 0x0014d81601007387 */ /* 0x000fe80000100a00 */
[----:B------:R-:W1:Y:S04]  /*740e0*/  LDS.128 R24, [R241+0x800] ;  /* 0x00080000f1187984 */ /* 0x000e680000000c00 */
[----:B------:R-:W1:Y:S04]  /*740f0*/  LDS.128 R20, [R240] ;  /* 0x00000000f0147984 */ /* 0x000e680000000c00 */
[----:B-1----:R-:W-:Y:S04]  /*74100*/  STL.64 [R1+0x12f0], R16 ;  /* 0x0012f01001007387 */ /* 0x002fe80000100a00 */
[----:B------:R-:W-:Y:S04]  /*74110*/  STL.64 [R1+0x12f8], R18 ;  /* 0x0012f81201007387 */ /* 0x000fe80000100a00 */
[----:B------:R-:W1:Y:S04]  /*74120*/  LDS.128 R16, [R240+0x800] ;  /* 0x00080000f0107984 */ /* 0x000e680000000c00 */
[----:B------:R-:W-:Y:S06]  /*74130*/  BAR.SYNC.DEFER_BLOCKING 0x0 ;  /* 0x0000000000007b1d */ /* 0x000fec0000010000 */
[----:B------:R-:W-:Y:S04]  /*74140*/  STL.64 [R1+0x1540], R24 ;  /* 0x0015401801007387 */ /* 0x000fe80000100a00 */
[----:B------:R-:W-:Y:S04]  /*74150*/  STL.64 [R1+0x1548], R26 ;  /* 0x0015481a01007387 */ /* 0x000fe80000100a00 */
[----:B------:R1:W-:Y:S04]  /*74160*/  STL.64 [R1+0x1400], R20 ;  /* 0x0014001401007387 */ /* 0x0003e80000100a00 */
[----:B------:R1:W-:Y:S02]  /*74170*/  STL.64 [R1+0x1408], R22 ;  /* 0x0014081601007387 */ /* 0x0003e40000100a00 */
[----:B-1----:R-:W-:-:S02]  /*74180*/  IMAD.MOV.U32 R251, RZ, RZ, R17 ;  /* 0x000000fffffb7224 */ /* 0x002fc400078e0011 */
        /* <DEDUP_REMOVED lines=23> */
[----:B-1----:R-:W2:Y:S04]  /*74300*/  LDL.LU R4, [R1+0x2038] ;  /* 0x0020380001047983 */ /* 0x002ea80000300800 */
[----:B------:R-:W2:Y:S04]  /*74310*/  LDL.LU R5, [R1+0x203c] ;  /* 0x00203c0001057983 */ /* 0x000ea80000300800 */
[----:B------:R-:W2:Y:S04]  /*74320*/  LDL.LU R6, [R1+0x2028] ;  /* 0x0020280001067983 */ /* 0x000ea80000300800 */
[----:B------:R-:W2:Y:S04]  /*74330*/  LDL.LU R7, [R1+0x202c] ;  /* 0x00202c0001077983 */ /* 0x000ea80000300800 */
[----:B--2---:R1:W-:Y:S04]  /*74340*/  STS.128 [R2+0x680], R4 ;  /* 0x0006800402007388 */ /* 0x0043e80000000c00 */
[----:B-1----:R-:W2:Y:S04]  /*74350*/  LDL.LU R4, [R1+0x1ed0] ;  /* 0x001ed00001047983 */ /* 0x002ea80000300800 */
[----:B------:R-:W2:Y:S04]  /*74360*/  LDL.LU R5, [R1+0x1ed4] ;  /* 0x001ed40001057983 */ /* 0x000ea80000300800 */
[----:B------:R-:W2:Y:S04]  /*74370*/  LDL.LU R6, [R1+0x1ec0] ;  /* 0x001ec00001067983 */ /* 0x000ea80000300800 */
[----:B------:R-:W2:Y:S04]  /*74380*/  LDL.LU R7, [R1+0x1ec4] ;  /* 0x001ec40001077983 */ /* 0x000ea80000300800 */
[----:B---3--:R-:W-:Y:S04]  /*74390*/  STS.128 [R2+0x280], R20 ;  /* 0x0002801402007388 */ /* 0x008fe80000000c00 */
[----:B------:R-:W-:Y:S04]  /*743a0*/  STS.128 [R2+0x400], R16 ;  /* 0x0004001002007388 */ /* 0x000fe80000000c00 */
[----:B------:R-:W-:Y:S04]  /*743b0*/  STS.128 [R2+0x480], R12 ;  /* 0x0004800c02007388 */ /* 0x000fe80000000c00 */
[----:B----4-:R1:W-:Y:S04]  /*743c0*/  STS.128 [R2+0x600], R8 ;  /* 0x0006000802007388 */ /* 0x0103e80000000c00 */
[----:B------:R-:W-:Y:S06]  /*743d0*/  BAR.SYNC.DEFER_BLOCKING 0x0 ;  /* 0x0000000000007b1d */ /* 0x000fec0000010000 */
[----:B-1----:R-:W3:Y:S04]  /*743e0*/  LDL.LU R8, [R1+0x1ed8] ;  /* 0x001ed80001087983 */ /* 0x002ee80000300800 */
[----:B------:R-:W3:Y:S04]  /*743f0*/  LDL.LU R9, [R1+0x1edc] ;  /* 0x001edc0001097983 */ /* 0x000ee80000300800 */
[----:B------:R-:W3:Y:S04]  /*74400*/  LDL.LU R10, [R1+0x1ec8] ;  /* 0x001ec800010a7983 */ /* 0x000ee80000300800 */
[----:B------:R-:W1:Y:S04]  /*74410*/  LDS.128 R244, [R0+0x800] ;  /* 0x0008000000f47984 */ /* 0x000e680000000c00 */
[----:B------:R-:W4:Y:S04]  /*74420*/  LDS.128 R16, [R0] ;  /* 0x0000000000107984 */ /* 0x000f280000000c00 */
[----:B------:R-:W3:Y:S04]  /*74430*/  LDL.LU R11, [R1+0x1ecc] ;  /* 0x001ecc00010b7983 */ /* 0x000ee80000300800 */
[----:B------:R-:W3:Y:S04]  /*74440*/  LDL.LU R12, [R1+0x1d60] ;  /* 0x001d6000010c7983 */ /* 0x000ee80000300800 */
[----:B------:R-:W3:Y:S04]  /*74450*/  LDL.LU R13, [R1+0x1d64] ;  /* 0x001d6400010d7983 */ /* 0x000ee80000300800 */
[----:B------:R-:W4:Y:S04]  /*74460*/  LDS.128 R236, [R3] ;  /* 0x0000000003ec7984 */ /* 0x000f280000000c00 */
[----:B------:R-:W3:Y:S04]  /*74470*/  LDL.LU R14, [R1+0x1d50] ;  /* 0x001d5000010e7983 */ /* 0x000ee80000300800 */
[----:B------:R-:W3:Y:S04]  /*74480*/  LDL.LU R15, [R1+0x1d54] ;  /* 0x001d5400010f7983 */ /* 0x000ee80000300800 */
[----:B------:R-:W-:Y:S04]  /*74490*/  LDS.128 R232, [R3+0x800] ;  /* 0x0008000003e87984 */ /* 0x000fe80000000c00 */
[----:B------:R-:W-:Y:S04]  /*744a0*/  LDS.128 R228, [R241] ;  /* 0x00000000f1e47984 */ /* 0x000fe80000000c00 */
[----:B------:R-:W-:Y:S04]  /*744b0*/  LDS.128 R224, [R241+0x800] ;  /* 0x00080000f1e07984 */ /* 0x000fe80000000c00 */
[----:B------:R-:W-:Y:S04]  /*744c0*/  LDS.128 R220, [R240] ;  /* 0x00000000f0dc7984 */ /* 0x000fe80000000c00 */
[----:B------:R-:W-:Y:S04]  /*744d0*/  LDS.128 R216, [R240+0x800] ;  /* 0x00080000f0d87984 */ /* 0x000fe80000000c00 */
[----:B------:R-:W-:Y:S06]  /*744e0*/  BAR.SYNC.DEFER_BLOCKING 0x0 ;  /* 0x0000000000007b1d */ /* 0x000fec0000010000 */
[----:B-1----:R-:W-:Y:S04]  /*744f0*/  STL [R1+0x3618], R244 ;  /* 0x003618f401007387 */ /* 0x002fe80000100800 */
[----:B----4-:R1:W-:Y:S04]  /*74500*/  STL.64 [R1+0xf80], R16 ;  /* 0x000f801001007387 */ /* 0x0103e80000100a00 */
[----:B------:R4:W-:Y:S04]  /*74510*/  STL.64 [R1+0xf88], R18 ;  /* 0x000f881201007387 */ /* 0x0009e80000100a00 */
[----:B------:R-:W-:Y:S04]  /*74520*/  STL [R1+0x3614], R245 ;  /* 0x003614f501007387 */ /* 0x000fe80000100800 */
[----:B------:R-:W-:Y:S04]  /*74530*/  STL [R1+0x3610], R246 ;  /* 0x003610f601007387 */ /* 0x000fe80000100800 */
[----:B------:R-:W-:Y:S04]  /*74540*/  STL [R1+0x35f4], R247 ;  /* 0x0035f4f701007387 */ /* 0x000fe80000100800 */
[----:B------:R-:W-:Y:S04]  /*74550*/  STL [R1+0x361c], R239 ;  /* 0x00361cef01007387 */ /* 0x000fe80000100800 */
[----:B------:R-:W3:Y:S04]  /*74560*/  LDL.LU R20, [R1+0x1d68] ;  /* 0x001d680001147983 */ /* 0x000ee80000300800 */
[----:B------:R-:W3:Y:S04]  /*74570*/  LDL.LU R21, [R1+0x1d6c] ;  /* 0x001d6c0001157983 */ /* 0x000ee80000300800 */
[----:B------:R-:W3:Y:S04]  /*74580*/  LDL.LU R22, [R1+0x1d58] ;  /* 0x001d580001167983 */ /* 0x000ee80000300800 */
[----:B------:R-:W3:Y:S04]  /*74590*/  LDL.LU R23, [R1+0x1d5c] ;  /* 0x001d5c0001177983 */ /* 0x000ee80000300800 */
[----:B-1----:R-:W3:Y:S04]  /*745a0*/  LDL.LU R16, [R1+0x1bb0] ;  /* 0x001bb00001107983 */ /* 0x002ee80000300800 */
[----:B------:R-:W3:Y:S04]  /*745b0*/  LDL.LU R17, [R1+0x1bb4] ;  /* 0x001bb40001117983 */ /* 0x000ee80000300800 */
[----:B----4-:R-:W4:Y:S04]  /*745c0*/  LDL.LU R18, [R1+0x1ba0] ;  /* 0x001ba00001127983 */ /* 0x010f280000300800 */
        /* <DEDUP_REMOVED lines=28> */
[----:B------:R-:W-:Y:S04]  /*74790*/  STS.128 [R2+0x280], R20 ;  /* 0x0002801402007388 */ /* 0x000fe80000000c00 */
[----:B----4-:R-:W-:Y:S04]  /*747a0*/  STS.128 [R2+0x400], R16 ;  /* 0x0004001002007388 */ /* 0x010fe80000000c00 */
[----:B---3--:R-:W-:Y:S04]  /*747b0*/  STS.128 [R2+0x600], R8 ;  /* 0x0006000802007388 */ /* 0x008fe80000000c00 */
[----:B------:R-:W3:Y:S04]  /*747c0*/  LDL.LU R35, [R1+0x15a4] ;  /* 0x0015a40001237983 */ /* 0x000ee80000300800 */
[----:B------:R-:W4:Y:S04]  /*747d0*/  LDL.LU R44, [R1+0x15b8] ;  /* 0x0015b800012c7983 */ /* 0x000f280000300800 */
[----:B------:R-:W-:Y:S04]  /*747e0*/  STS.128 [R2+0x680], R12 ;  /* 0x0006800c02007388 */ /* 0x000fe80000000c00 */
[----:B------:R-:W-:Y:S06]  /*747f0*/  BAR.SYNC.DEFER_BLOCKING 0x0 ;  /* 0x0000000000007b1d */ /* 0x000fec0000010000 */
[----:B------:R-:W4:Y:S04]  /*74800*/  LDL.LU R45, [R1+0x15bc] ;  /* 0x0015bc00012d7983 */ /* 0x000f280000300800 */
[----:B------:R-:W4:Y:S04]  /*74810*/  LDL.LU R46, [R1+0x15a8] ;  /* 0x0015a800012e7983 */ /* 0x000f280000300800 */
[----:B------:R-:W4:Y:S04]  /*74820*/  LDL.LU R47, [R1+0x15ac] ;  /* 0x0015ac00012f7983 */ /* 0x000f280000300800 */
[----:B------:R-:W4:Y:S04]  /*74830*/  LDL.LU R40, [R1+0x13e0] ;  /* 0x0013e00001287983 */ /* 0x000f280000300800 */
[----:B------:R-:W4:Y:S04]  /*74840*/  LDL.LU R41, [R1+0x13e4] ;  /* 0x0013e40001297983 */ /* 0x000f280000300800 */
[----:B------:R-:W-:Y:S04]  /*74850*/  LDS.128 R212, [R0] ;  /* 0x0000000000d47984 */ /* 0x000fe80000000c00 */
[----:B------:R-:W-:Y:S04]  /*74860*/  LDS.128 R208, [R0+0x800] ;  /* 0x0008000000d07984 */ /* 0x000fe80000000c00 */
[----:B------:R-:W-:Y:S04]  /*74870*/  LDS.128 R28, [R3] ;  /* 0x00000000031c7984 */ /* 0x000fe80000000c00 */
[----:B------:R-:W-:Y:S04]  /*74880*/  LDS.128 R16, [R3+0x800] ;  /* 0x0008000003107984 */ /* 0x000fe80000000c00 */
[----:B------:R-:W-:Y:S04]  /*74890*/  LDS.128 R24, [R241] ;  /* 0x00000000f1187984 */ /* 0x000fe80000000c00 */
[----:B------:R-:W-:Y:S04]  /*748a0*/  LDS.128 R12, [R241+0x800] ;  /* 0x00080000f10c7984 */ /* 0x000fe80000000c00 */
[----:B------:R-:W-:Y:S04]  /*748b0*/  LDS.128 R20, [R240] ;  /* 0x00000000f0147984 */ /* 0x000fe80000000c00 */
[----:B------:R-:W-:Y:S04]  /*748c0*/  LDS.128 R8, [R240+0x800] ;  /* 0x00080000f0087984 */ /* 0x000fe80000000c00 */
[----:B------:R-:W-:Y:S06]  /*748d0*/  BAR.SYNC.DEFER_BLOCKING 0x0 ;  /* 0x0000000000007b1d */ /* 0x000fec0000010000 */
[----:B------:R-:W4:Y:S04]  /*748e0*/  LDL.LU R42, [R1+0x13d0] ;  /* 0x0013d000012a7983 */ /* 0x000f280000300800 */
[----:B------:R-:W4:Y:S04]  /*748f0*/  LDL.LU R43, [R1+0x13d4] ;  /* 0x0013d400012b7983 */ /* 0x000f280000300800 */
[----:B--2---:R1:W-:Y:S04]  /*74900*/  STS.128 [R2], R4 ;  /* 0x0000000402007388 */ /* 0x0043e80000000c00 */
[----:B-1----:R-:W2:Y:S04]  /*74910*/  LDL.LU R4, [R1+0x13e8] ;  /* 0x0013e80001047983 */ /* 0x002ea80000300800 */
[----:B------:R-:W2:Y:S04]  /*74920*/  LDL.LU R5, [R1+0x13ec] ;  /* 0x0013ec0001057983 */ /* 0x000ea80000300800 */
[----:B------:R-:W2:Y:S04]  /*74930*/  LDL.LU R6, [R1+0x13d8] ;  /* 0x0013d80001067983 */ /* 0x000ea80000300800 */
[----:B------:R-:W2:Y:S04]  /*74940*/  LDL.LU R7, [R1+0x13dc] ;  /* 0x0013dc0001077983 */ /* 0x000ea80000300800 */
[----:B------:R-:W-:Y:S04]  /*74950*/  STS.128 [R2+0x80], R36 ;  /* 0x0000802402007388 */ /* 0x000fe80000000c00 */
[----:B---3--:R1:W-:Y:S04]  /*74960*/  STS.128 [R2+0x200], R32 ;  /* 0x0002002002007388 */ /* 0x0083e80000000c00 */
        /* <DEDUP_REMOVED lines=16> */
[----:B----4-:R-:W-:Y:S04]  /*74a70*/  STS.128 [R2+0x280], R44 ;  /* 0x0002802c02007388 */ /* 0x010fe80000000c00 */
[----:B------:R-:W-:Y:S04]  /*74a80*/  STS.128 [R2+0x400], R40 ;  /* 0x0004002802007388 */ /* 0x000fe80000000c00 */
[----:B---3--:R-:W-:Y:S04]  /*74a90*/  STS.128 [R2+0x600], R32 ;  /* 0x0006002002007388 */ /* 0x008fe80000000c00 */
[----:B------:R-:W3:Y:S04]  /*74aa0*/  LDL.LU R67, [R1+0x110c] ;  /* 0x00110c0001437983 */ /* 0x000ee80000300800 */
[----:B------:R-:W-:Y:S04]  /*74ab0*/  STS.128 [R2+0x680], R36 ;  /* 0x0006802402007388 */ /* 0x000fe80000000c00 */
[----:B------:R-:W4:Y:S04]  /*74ac0*/  LDL.LU R68, [R1+0x1560] ;  /* 0x0015600001447983 */ /* 0x000f280000300800 */
        /* <DEDUP_REMOVED lines=30> */
[----:B----4-:R1:W-:Y:S04]  /*74cb0*/  STS.128 [R2+0x200], R68 ;  /* 0x0002004402007388 */ /* 0x0103e80000000c00 */
[----:B------:R-:W3:Y:S04]  /*74cc0*/  LDL.LU R67, [R1+0x14a4] ;  /* 0x0014a40001437983 */ /* 0x000ee80000300800 */
[----:B-1----:R-:W4:Y:S04]  /*74cd0*/  LDL.LU R68, [R1+0x14b8] ;  /* 0x0014b80001447983 */ /* 0x002f280000300800 */
[----:B------:R-:W4:Y:S04]  /*74ce0*/  LDL.LU R69, [R1+0x14bc] ;  /* 0x0014bc0001457983 */ /* 0x000f280000300800 */
[----:B------:R-:W4:Y:S04]  /*74cf0*/  LDL.LU R70, [R1+0x14a8] ;  /* 0x0014a80001467983 */ /* 0x000f280000300800 */
[----:B------:R-:W4:Y:S04]  /*74d00*/  LDL.LU R71, [R1+0x14ac] ;  /* 0x0014ac0001477983 */ /* 0x000f280000300800 */
        /* <DEDUP_REMOVED lines=14> */
[----:B------:R-:W-:Y:S04]  /*74df0*/  STS.128 [R2+0x400], R72 ;  /* 0x0004004802007388 */ /* 0x000fe80000000c00 */
[----:B---3--:R-:W-:Y:S04]  /*74e00*/  STS.128 [R2+0x600], R64 ;  /* 0x0006004002007388 */ /* 0x008fe80000000c00 */
[----:B----4-:R-:W-:Y:S04]  /*74e10*/  STS.128 [R2+0x680], R68 ;  /* 0x0006804402007388 */ /* 0x010fe80000000c00 */
[----:B------:R-:W-:Y:S06]  /*74e20*/  BAR.SYNC.DEFER_BLOCKING 0x0 ;  /* 0x0000000000007b1d */ /* 0x000fec0000010000 */
[----:B------:R-:W3:Y:S04]  /*74e30*/  LDL.LU R108, [R1+0x2218] ;  /* 0x00221800016c7983 */ /* 0x000ee80000300800 */
[----:B------:R-:W3:Y:S04]  /*74e40*/  LDL.LU R109, [R1+0x221c] ;  /* 0x00221c00016d7983 */ /* 0x000ee80000300800 */
[----:B------:R-:W3:Y:S04]  /*74e50*/  LDL.LU R110, [R1+0x2208] ;  /* 0x00220800016e7983 */ /* 0x000ee80000300800 */
[----:B------:R-:W3:Y:S04]  /*74e60*/  LDL.LU R111, [R1+0x220c] ;  /* 0x00220c00016f7983 */ /* 0x000ee80000300800 */
        /* <DEDUP_REMOVED lines=18> */
[----:B------:R1:W-:Y:S04]  /*74f90*/  STS.128 [R2+0x80], R96 ;  /* 0x0000806002007388 */ /* 0x0003e80000000c00 */
[----:B------:R1:W-:Y:S04]  /*74fa0*/  STS.128 [R2+0x200], R100 ;  /* 0x0002006402007388 */ /* 0x0003e80000000c00 */
        /* <DEDUP_REMOVED lines=8> */
[----:B---3--:R-:W-:Y:S04]  /*75030*/  STS.128 [R2+0x280], R108 ;  /* 0x0002806c02007388 */ /* 0x008fe80000000c00 */
[----:B--2---:R1:W-:Y:S04]  /*75040*/  STS.128 [R2+0x480], R4 ;  /* 0x0004800402007388 */ /* 0x0043e80000000c00 */
[----:B-1----:R-:W2:Y:S04]  /*75050*/  LDL.LU R4, [R1+0x1eb0] ;  /* 0x001eb00001047983 */ /* 0x002ea80000300800 */
[----:B------:R-:W2:Y:S04]  /*75060*/  LDL.LU R5, [R1+0x1eb4] ;  /* 0x001eb40001057983 */ /* 0x000ea80000300800 */
[----:B------:R-:W2:Y:S04]  /*75070*/  LDL.LU R6, [R1+0x1ea0] ;  /* 0x001ea00001067983 */ /* 0x000ea80000300800 */
[----:B------:R-:W2:Y:S04]  /*75080*/  LDL.LU R7, [R1+0x1ea4] ;  /* 0x001ea40001077983 */ /* 0x000ea80000300800 */
[----:B----4-:R-:W-:Y:S04]  /*75090*/  STS.128 [R2+0x400], R104 ;  /* 0x0004006802007388 */ /* 0x010fe80000000c00 */
[----:B------:R-:W-:Y:S04]  /*750a0*/  STS.128 [R2+0x600], R96 ;  /* 0x0006006002007388 */ /* 0x000fe80000000c00 */
[----:B------:R-:W3:Y:S04]  /*750b0*/  LDL.LU R128, [R1+0x1eb8] ;  /* 0x001eb80001807983 */ /* 0x000ee80000300800 */
[----:B------:R-:W3:Y:S04]  /*750c0*/  LDL.LU R129, [R1+0x1ebc] ;  /* 0x001ebc0001817983 */ /* 0x000ee80000300800 */
[----:B------:R-:W-:Y:S04]  /*750d0*/  STS.128 [R2+0x680], R100 ;  /* 0x0006806402007388 */ /* 0x000fe80000000c00 */
[----:B------:R-:W-:Y:S06]  /*750e0*/  BAR.SYNC.DEFER_BLOCKING 0x0 ;  /* 0x0000000000007b1d */ /* 0x000fec0000010000 */
[----:B------:R-:W3:Y:S04]  /*750f0*/  LDL.LU R130, [R1+0x1ea8] ;  /* 0x001ea80001827983 */ /* 0x000ee80000300800 */
[----:B------:R-:W3:Y:S04]  /*75100*/  LDL.LU R131, [R1+0x1eac] ;  /* 0x001eac0001837983 */ /* 0x000ee80000300800 */
[----:B------:R-:W4:Y:S04]  /*75110*/  LDL.LU R132, [R1+0x1d40] ;  /* 0x001d400001847983 */ /* 0x000f280000300800 */
[----:B------:R-:W4:Y:S04]  /*75120*/  LDL.LU R133, [R1+0x1d44] ;  /* 0x001d440001857983 */ /* 0x000f280000300800 */
[----:B------:R-:W4:Y:S04]  /*75130*/  LDL.LU R134, [R1+0x1d30] ;  /* 0x001d300001867983 */ /* 0x000f280000300800 */
[----:B------:R-:W1:Y:S04]  /*75140*/  LDS.128 R96, [R240+0x800] ;  /* 0x00080000f0607984 */ /* 0x000e680000000c00 */
[----:B------:R-:W4:Y:S04]  /*75150*/  LDL.LU R135, [R1+0x1d34] ;  /* 0x001d340001877983 */ /* 0x000f280000300800 */
[----:B------:R-:W2:Y:S04]  /*75160*/  LDS.128 R124, [R0] ;  /* 0x00000000007c7984 */ /* 0x000ea80000000c00 */
[----:B------:R-:W-:Y:S04]  /*75170*/  LDS.128 R108, [R0+0x800] ;  /* 0x00080000006c7984 */ /* 0x000fe80000000c00 */
[----:B------:R-:W-:Y:S04]  /*75180*/  LDS.128 R120, [R3] ;  /* 0x0000000003787984 */ /* 0x000fe80000000c00 */
[----:B------:R-:W-:Y:S04]  /*75190*/  LDS.128 R104, [R3+0x800] ;  /* 0x0008000003687984 */ /* 0x000fe80000000c00 */
[----:B------:R-:W-:Y:S04]  /*751a0*/  LDS.128 R112, [R241] ;  /* 0x00000000f1707984 */ /* 0x000fe80000000c00 */
[----:B------:R-:W-:Y:S04]  /*751b0*/  LDS.128 R100, [R241+0x800] ;  /* 0x00080000f1647984 */ /* 0x000fe80000000c00 */
[----:B------:R-:W-:Y:S04]  /*751c0*/  LDS.128 R116, [R240] ;  /* 0x00000000f0747984 */ /* 0x000fe80000000c00 */
[----:B------:R-:W-:Y:S06]  /*751d0*/  BAR.SYNC.DEFER_BLOCKING 0x0 ;  /* 0x0000000000007b1d */ /* 0x000fec0000010000 */
[----:B-1----:R-:W-:Y:S04]  /*751e0*/  STL [R1+0x35f0], R99 ;  /* 0x0035f06301007387 */ /* 0x002fe80000100800 */
        /* <DEDUP_REMOVED lines=46> */
[----:B------:R-:W1:Y:S04]  /*754d0*/  LDS.128 R156, [R0] ;  /* 0x00000000009c7984 */ /* 0x000e680000000c00 */
        /* <DEDUP_REMOVED lines=12> */
[----:B--2---:R-:W2:Y:S04]  /*755a0*/  LDL.LU R4, [R1+0x13c8] ;  /* 0x0013c80001047983 */ /* 0x004ea80000300800 */
[----:B------:R-:W2:Y:S04]  /*755b0*/  LDL.LU R5, [R1+0x13cc] ;  /* 0x0013cc0001057983 */ /* 0x000ea80000300800 */
[----:B------:R-:W2:Y:S04]  /*755c0*/  LDL.LU R6, [R1+0x13b8] ;  /* 0x0013b80001067983 */ /* 0x000ea80000300800 */
[----:B------:R1:W-:Y:S04]  /*755d0*/  STS.128 [R2+0x80], R160 ;  /* 0x000080a002007388 */ /* 0x0003e80000000c00 */
[----:B------:R-:W2:Y:S04]  /*755e0*/  LDL.LU R7, [R1+0x13bc] ;  /* 0x0013bc0001077983 */ /* 0x000ea80000300800 */
[----:B------:R1:W-:Y:S04]  /*755f0*/  STS.128 [R2+0x200], R164 ;  /* 0x000200a402007388 */ /* 0x0003e80000000c00 */
        /* <DEDUP_REMOVED lines=8> */
[----:B---3--:R-:W-:Y:S04]  /*75680*/  STS.128 [R2+0x280], R172 ;  /* 0x000280ac02007388 */ /* 0x008fe80000000c00 */
[----:B----4-:R-:W-:Y:S04]  /*75690*/  STS.128 [R2+0x400], R168 ;  /* 0x000400a802007388 */ /* 0x010fe80000000c00 */
[----:B--2---:R1:W-:Y:S04]  /*756a0*/  STS.128 [R2+0x480], R4 ;  /* 0x0004800402007388 */ /* 0x0043e80000000c00 */
[----:B-1----:R-:W2:Y:S04]  /*756b0*/  LDL.LU R4, [R1+0xf50] ;  /* 0x000f500001047983 */ /* 0x002ea80000300800 */
[----:B------:R-:W2:Y:S04]  /*756c0*/  LDL.LU R5, [R1+0xf54] ;  /* 0x000f540001057983 */ /* 0x000ea80000300800 */
[----:B------:R-:W2:Y:S04]  /*756d0*/  LDL.LU R6, [R1+0x10d0] ;  /* 0x0010d00001067983 */ /* 0x000ea80000300800 */
[----:B------:R-:W2:Y:S04]  /*756e0*/  LDL.LU R7, [R1+0x10d4] ;  /* 0x0010d40001077983 */ /* 0x000ea80000300800 */
[----:B------:R-:W-:Y:S04]  /*756f0*/  STS.128 [R2+0x600], R160 ;  /* 0x000600a002007388 */ /* 0x000fe80000000c00 */
[----:B------:R1:W-:Y:S04]  /*75700*/  STS.128 [R2+0x680], R164 ;  /* 0x000680a402007388 */ /* 0x0003e80000000c00 */
[----:B------:R-:W-:Y:S06]  /*75710*/  BAR.SYNC.DEFER_BLOCKING 0x0 ;  /* 0x0000000000007b1d */ /* 0x000fec0000010000 */
[----:B-1----:R-:W3:Y:S04]  /*75720*/  LDL.LU R164, [R1+0xf58] ;  /* 0x000f580001a47983 */ /* 0x002ee80000300800 */
        /* <DEDUP_REMOVED lines=24> */
[----:B--2---:R2:W-:Y:S04]  /*758b0*/  STS.128 [R2], R4 ;  /* 0x0000000402007388 */ /* 0x0045e80000000c00 */
[----:B--2---:R-:W2:Y:S04]  /*758c0*/  LDL.LU R4, [R1+0x17b8] ;  /* 0x0017b80001047983 */ /* 0x004ea80000300800 */
[----:B------:R-:W2:Y:S04]  /*758d0*/  LDL.LU R5, [R1+0x17bc] ;  /* 0x0017bc0001057983 */ /* 0x000ea80000300800 */
[----:B------:R-:W2:Y:S04]  /*758e0*/  LDL.LU R6, [R1+0x17a8] ;  /* 0x0017a80001067983 */ /* 0x000ea80000300800 */
[----:B------:R-:W2:Y:S04]  /*758f0*/  LDL.LU R7, [R1+0x17ac] ;  /* 0x0017ac0001077983 */ /* 0x000ea80000300800 */
[----:B---3--:R-:W-:Y:S04]  /*75900*/  STS.128 [R2+0x80], R164 ;  /* 0x000080a402007388 */ /* 0x008fe80000000c00 */
[----:B----4-:R3:W-:Y:S04]  /*75910*/  STS.128 [R2+0x200], R160 ;  /* 0x000200a002007388 */ /* 0x0107e80000000c00 */
[----:B---3--:R-:W3:Y:S04]  /*75920*/  LDL.LU R160, [R1+0x1490] ;  /* 0x0014900001a07983 */ /* 0x008ee80000300800 */
[----:B------:R-:W3:Y:S04]  /*75930*/  LDL.LU R161, [R1+0x1494] ;  /* 0x0014940001a17983 */ /* 0x000ee80000300800 */
[----:B------:R-:W3:Y:S04]  /*75940*/  LDL.LU R162, [R1+0x1480] ;  /* 0x0014800001a27983 */ /* 0x000ee80000300800 */
[----:B------:R-:W3:Y:S04]  /*75950*/  LDL.LU R163, [R1+0x1484] ;  /* 0x0014840001a37983 */ /* 0x000ee80000300800 */
[----:B------:R-:W4:Y:S04]  /*75960*/  LDL.LU R164, [R1+0x1498] ;  /* 0x0014980001a47983 */ /* 0x000f280000300800 */
[----:B------:R1:W-:Y:S04]  /*75970*/  STS.128 [R2+0x400], R172 ;  /* 0x000400ac02007388 */ /* 0x0003e80000000c00 */
[----:B------:R-:W4:Y:S04]  /*75980*/  LDL.LU R165, [R1+0x149c] ;  /* 0x00149c0001a57983 */ /* 0x000f280000300800 */
[----:B------:R1:W-:Y:S04]  /*75990*/  STS.128 [R2+0x280], R168 ;  /* 0x000280a802007388 */ /* 0x0003e80000000c00 */
[----:B-1----:R-:W4:Y:S04]  /*759a0*/  LDL.LU R174, [R1+0x18a0] ;  /* 0x0018a00001ae7983 */ /* 0x002f280000300800 */
        /* <DEDUP_REMOVED lines=17> */
[C---:B------:R-:W-:Y:S01]  /*75ac0*/  IMAD R3, R243.reuse, c[0x0][0x194], RZ ;  /* 0x00006500f3037a24 */ /* 0x040fe200078e02ff */
[----:B------:R-:W-:-:S02]  /*75ad0*/  ISETP.GE.AND P2, PT, R243, c[0x0][0x178], PT ;  /* 0x00005e00f3007a0c */ /* 0x000fc40003f46270 */
[C---:B------:R-:W-:Y:S02]  /*75ae0*/  ISETP.GE.AND P3, PT, R242.reuse, c[0x0][0x17c], PT ;  /* 0x00005f00f2007a0c */ /* 0x040fe40003f66270 */
[C---:B------:R-:W-:Y:S01]  /*75af0*/  ISETP.LT.AND P2, PT, R242.reuse, c[0x0][0x17c], !P2 ;  /* 0x00005f00f2007a0c */ /* 0x040fe20005741270 */
[----:B------:R-:W-:Y:S01]  /*75b00*/  IMAD R168, R242, c[0x0][0x198], RZ ;  /* 0x00006600f2a87a24 */ /* 0x000fe200078e02ff */
[----:B--2---:R1:W-:Y:S02]  /*75b10*/  STS.128 [R2+0x480], R4 ;  /* 0x0004800402007388 */ /* 0x0043e40000000c00 */
[----:B-1----:R-:W-:-:S04]  /*75b20*/  IMAD.MOV.U32 R5, RZ, RZ, c[0x0][0x194] ;  /* 0x00006500ff057624 */ /* 0x002fc800078e00ff */
[----:B------:R-:W-:Y:S01]  /*75b30*/  IMAD R4, R5, 0x80, R3 ;  /* 0x0000008005047824 */ /* 0x000fe200078e0203 */
[----:B---3--:R1:W-:Y:S02]  /*75b40*/  STS.128 [R2+0x600], R160 ;  /* 0x000600a002007388 */ /* 0x0083e40000000c00 */
[C---:B-1----:R-:W-:Y:S02]  /*75b50*/  LEA R162, P5, R3.reuse, c[0x0][0x170], 0x2 ;  /* 0x00005c0003a27a11 */ /* 0x042fe400078a10ff */
[----:B------:R-:W-:Y:S02]  /*75b60*/  LEA R160, P6, R4, c[0x0][0x170], 0x2 ;  /* 0x00005c0004a07a11 */ /* 0x000fe400078c10ff */
[----:B------:R-:W-:Y:S01]  /*75b70*/  LEA.HI.X.SX32 R163, R3, c[0x0][0x174], 0x2, P5 ;  /* 0x00005d0003a37a11 */ /* 0x000fe200028f16ff */
[----:B----4-:R1:W-:Y:S04]  /*75b80*/  STS.128 [R2+0x680], R164 ;  /* 0x000680a402007388 */ /* 0x0103e80000000c00 */
[----:B------:R-:W-:Y:S01]  /*75b90*/  BAR.SYNC.DEFER_BLOCKING 0x0 ;  /* 0x0000000000007b1d */ /* 0x000fe20000010000 */
[----:B------:R-:W-:-:S02]  /*75ba0*/  ISETP.LT.AND P4, PT, R174, c[0x0][0x178], !P3 ;  /* 0x00005e00ae007a0c */ /* 0x000fc40005f81270 */
[----:B------:R-:W-:Y:S01]  /*75bb0*/  LEA.HI.X.SX32 R161, R4, c[0x0][0x174], 0x2, P6 ;  /* 0x00005d0004a17a11 */ /* 0x000fe200030f16ff */
[----:B-1----:R-:W-:-:S04]  /*75bc0*/  IMAD R2, R5, 0x80, R4 ;  /* 0x0000008005027824 */ /* 0x002fc800078e0204 */
[----:B------:R-:W-:Y:S01]  /*75bd0*/  IMAD R5, R5, 0x80, R2 ;  /* 0x0000008005057824 */ /* 0x000fe200078e0202 */
[----:B------:R-:W-:Y:S01]  /*75be0*/  LEA R6, P6, R2, c[0x0][0x170], 0x2 ;  /* 0x00005c0002067a11 */ /* 0x000fe200078c10ff */
[----:B------:R-:W-:-:S03]  /*75bf0*/  IMAD.WIDE R164, R168, 0x4, R160 ;  /* 0x00000004a8a47825 */ /* 0x000fc600078e02a0 */
[----:B------:R-:W-:Y:S01]  /*75c00*/  LEA.HI.X.SX32 R7, R2, c[0x0][0x174], 0x2, P6 ;  /* 0x00005d0002077a11 */ /* 0x000fe200030f16ff */
[----:B------:R-:W-:Y:S01]  /*75c10*/  IMAD.WIDE R2, R168, 0x4, R162 ;  /* 0x00000004a8027825 */ /* 0x000fe200078e02a2 */
[----:B------:R-:W-:-:S03]  /*75c20*/  LEA R4, P6, R5, c[0x0][0x170], 0x2 ;  /* 0x00005c0005047a11 */ /* 0x000fc600078c10ff */
[----:B------:R-:W-:Y:S01]  /*75c30*/  IMAD.WIDE R166, R168, 0x4, R6 ;  /* 0x00000004a8a67825 */ /* 0x000fe200078e0206 */
[----:B------:R-:W-:Y:S01]  /*75c40*/  LEA.HI.X.SX32 R5, R5, c[0x0][0x174], 0x2, P6 ;  /* 0x00005d0005057a11 */ /* 0x000fe200030f16ff */
[----:B------:R1:W-:Y:S01]  /*75c50*/  @P2 STG.E [R2.64], R173 ;  /* 0x000000ad02002986 */ /* 0x0003e2000c101904 */
[C---:B------:R-:W-:Y:S02]  /*75c60*/  ISETP.LT.AND P2, PT, R252.reuse, c[0x0][0x178], !P1 ;  /* 0x00005e00fc007a0c */ /* 0x040fe40004f41270 */
[----:B------:R-:W-:Y:S02]  /*75c70*/  ISETP.LT.AND P5, PT, R99, c[0x0][0x178], !P3 ;  /* 0x00005e0063007a0c */ /* 0x000fe40005fa1270 */
[----:B------:R-:W-:Y:S01]  /*75c80*/  ISETP.LT.AND P3, PT, R252, c[0x0][0x178], !P3 ;  /* 0x00005e00fc007a0c */ /* 0x000fe20005f61270 */
[----:B-1----:R-:W-:-:S12]  /*75c90*/  IMAD.WIDE R2, R168, 0x4, R4 ;  /* 0x00000004a8027825 */ /* 0x002fd800078e0204 */
[----:B------:R1:W-:Y:S01]  /*75ca0*/  @P3 STG.E [R164.64], R169 ;  /* 0x000000a9a4003986 */ /* 0x0003e2000c101904 */
[----:B------:R-:W-:-:S03]  /*75cb0*/  ISETP.LT.AND P3, PT, R243, c[0x0][0x178], !P1 ;  /* 0x00005e00f3007a0c */ /* 0x000fc60004f61270 */
[----:B------:R-:W-:Y:S01]  /*75cc0*/  @P5 STG.E [R166.64], R170 ;  /* 0x000000aaa6005986 */ /* 0x000fe2000c101904 */
[----:B------:R-:W-:Y:S02]  /*75cd0*/  ISETP.LT.AND P5, PT, R99, c[0x0][0x178], !P1 ;  /* 0x00005e0063007a0c */ /* 0x000fe40004fa1270 */
[----:B------:R-:W-:Y:S01]  /*75ce0*/  ISETP.LT.AND P1, PT, R174, c[0x0][0x178], !P1 ;  /* 0x00005e00ae007a0c */ /* 0x000fe20004f21270 */
[----:B------:R2:W-:Y:S01]  /*75cf0*/  @P4 STG.E [R2.64], R171 ;  /* 0x000000ab02004986 */ /* 0x0005e2000c101904 */
[----:B-1----:R-:W-:Y:S02]  /*75d00*/  IADD3 R164, R168, c[0x0][0x198], RZ ;  /* 0x00006600a8a47a10 */ /* 0x002fe40007ffe0ff */
[----:B------:R-:W-:-:S03]  /*75d10*/  IADD3 R165, R242, 0x3, RZ ;  /* 0x00000003f2a57810 */ /* 0x000fc60007ffe0ff */
[----:B------:R-:W-:Y:S01]  /*75d20*/  IMAD.WIDE R168, R164, 0x4, R160 ;  /* 0x00000004a4a87825 */ /* 0x000fe200078e02a0 */
[----:B------:R-:W-:-:S03]  /*75d30*/  ISETP.GE.AND P4, PT, R165, c[0x0][0x17c], PT ;  /* 0x00005f00a5007a0c */ /* 0x000fc60003f86270 */
[C---:B--2---:R-:W-:Y:S01]  /*75d40*/  IMAD.WIDE R170, R164.reuse, 0x4, R162 ;  /* 0x00000004a4aa7825 */ /* 0x044fe200078e02a2 */
[----:B------:R-:W-:-:S03]  /*75d50*/  IADD3 R2, R164, c[0x0][0x198], RZ ;  /* 0x00006600a4027a10 */ /* 0x000fc60007ffe0ff */
[C---:B------:R-:W-:Y:S01]  /*75d60*/  IMAD.WIDE R166, R164.reuse, 0x4, R6 ;  /* 0x00000004a4a67825 */ /* 0x040fe200078e0206 */
[----:B------:R-:W-:Y:S03]  /*75d70*/  @P3 STG.E [R170.64], R175 ;  /* 0x000000afaa003986 */ /* 0x000fe6000c101904 */
[----:B------:R-:W-:Y:S01]  /*75d80*/  IMAD.WIDE R164, R164, 0x4, R4 ;  /* 0x00000004a4a47825 */ /* 0x000fe200078e0204 */
[----:B------:R-:W-:Y:S04]  /*75d90*/  @P2 STG.E [R168.64], R239 ;  /* 0x000000efa8002986 */ /* 0x000fe8000c101904 */
[----:B------:R1:W-:Y:S04]  /*75da0*/  @P5 STG.E [R166.64], R250 ;  /* 0x000000faa6005986 */ /* 0x0003e8000c101904 */
[----:B------:R2:W-:Y:S04]  /*75db0*/  @P1 STG.E [R164.64], R248 ;  /* 0x000000f8a4001986 */ /* 0x0005e8000c101904 */
[----:B-1----:R-:W3:Y:S04]  /*75dc0*/  LDL.LU R250, [R1+0x5a4] ;  /* 0x0005a40001fa7983 */ /* 0x002ee80000300800 */
[----:B--2---:R-:W2:Y:S01]  /*75dd0*/  LDL.LU R248, [R1+0x24] ;  /* 0x0000240001f87983 */ /* 0x004ea20000300800 */
[----:B------:R-:W-:-:S02]  /*75de0*/  ISETP.LT.AND P6, PT, R243, c[0x0][0x178], !P0 ;  /* 0x00005e00f3007a0c */ /* 0x000fc400047c1270 */
[----:B------:R-:W-:Y:S01]  /*75df0*/  ISETP.LT.AND P1, PT, R252, c[0x0][0x178], !P0 ;  /* 0x00005e00fc007a0c */ /* 0x000fe20004721270 */
[----:B------:R-:W-:Y:S01]  /*75e00*/  IMAD.WIDE R170, R2, 0x4, R162 ;  /* 0x0000000402aa7825 */ /* 0x000fe200078e02a2 */
[----:B------:R-:W-:Y:S01]  /*75e10*/  ISETP.LT.AND P3, PT, R99, c[0x0][0x178], !P0 ;  /* 0x00005e0063007a0c */ /* 0x000fe20004761270 */
[----:B------:R-:W4:Y:S01]  /*75e20*/  LDL.LU R173, [R1+0xa60] ;  /* 0x000a600001ad7983 */ /* 0x000f220000300800 */
[----:B------:R-:W-:Y:S01]  /*75e30*/  ISETP.LT.AND P0, PT, R174, c[0x0][0x178], !P0 ;  /* 0x00005e00ae007a0c */ /* 0x000fe20004701270 */
[----:B------:R-:W-:Y:S01]  /*75e40*/  IMAD.WIDE R166, R2, 0x4, R160 ;  /* 0x0000000402a67825 */ /* 0x000fe200078e02a0 */
[----:B------:R-:W-:Y:S02]  /*75e50*/  ISETP.LT.AND P5, PT, R252, c[0x0][0x178], !P4 ;  /* 0x00005e00fc007a0c */ /* 0x000fe400067a1270 */
[----:B------:R-:W-:Y:S01]  /*75e60*/  IADD3 R3, R242, 0x4, RZ ;  /* 0x00000004f2037810 */ /* 0x000fe20007ffe0ff */
[----:B------:R-:W-:Y:S02]  /*75e70*/  IMAD.WIDE R164, R2, 0x4, R6 ;  /* 0x0000000402a47825 */ /* 0x000fe400078e0206 */
[----:B------:R1:W-:Y:S01]  /*75e80*/  @P6 STG.E [R170.64], R247 ;  /* 0x000000f7aa006986 */ /* 0x0003e2000c101904 */
[----:B------:R-:W-:-:S02]  /*75e90*/  ISETP.LT.AND P6, PT, R243, c[0x0][0x178], !P4 ;  /* 0x00005e00f3007a0c */ /* 0x000fc400067c1270 */
[----:B------:R-:W-:Y:S01]  /*75ea0*/  ISETP.GE.AND P2, PT, R3, c[0x0][0x17c], PT ;  /* 0x00005f0003007a0c */ /* 0x000fe20003f46270 */
[----:B------:R-:W-:Y:S04]  /*75eb0*/  @P1 STG.E [R166.64], R246 ;  /* 0x000000f6a6001986 */ /* 0x000fe8000c101904 */
[----:B------:R1:W-:Y:S02]  /*75ec0*/  @P3 STG.E [R164.64], R245 ;  /* 0x000000f5a4003986 */ /* 0x0003e4000c101904 */
[C---:B-1----:R-:W-:Y:S02]  /*75ed0*/  IADD3 R170, R2.reuse, c[0x0][0x198], RZ ;  /* 0x0000660002aa7a10 */ /* 0x042fe40007ffe0ff */
[----:B------:R-:W4:Y:S01]  /*75ee0*/  LDL.LU R247, [R1+0x990] ;  /* 0x0009900001f77983 */ /* 0x000f220000300800 */
[----:B------:R-:W-:-:S04]  /*75ef0*/  IMAD.WIDE R2, R2, 0x4, R4 ;  /* 0x0000000402027825 */ /* 0x000fc800078e0204 */
[C---:B------:R-:W-:Y:S01]  /*75f00*/  IMAD.WIDE R168, R170.reuse, 0x4, R162 ;  /* 0x00000004aaa87825 */ /* 0x040fe200078e02a2 */
[----:B------:R-:W4:Y:S03]  /*75f10*/  LDL.LU R245, [R1+0x7d0] ;  /* 0x0007d00001f57983 */ /* 0x000f260000300800 */
[----:B------:R-:W-:Y:S01]  /*75f20*/  IMAD.WIDE R166, R170, 0x4, R160 ;  /* 0x00000004aaa67825 */ /* 0x000fe200078e02a0 */
[----:B------:R1:W-:Y:S04]  /*75f30*/  @P0 STG.E [R2.64], R244 ;  /* 0x000000f402000986 */ /* 0x0003e8000c101904 */
[----:B------:R1:W-:Y:S04]  /*75f40*/  @P6 STG.E [R168.64], R251 ;  /* 0x000000fba8006986 */ /* 0x0003e8000c101904 */
[----:B------:R1:W-:Y:S04]  /*75f50*/  @P5 STG.E [R166.64], R249 ;  /* 0x000000f9a6005986 */ /* 0x0003e8000c101904 */
[----:B-1----:R-:W4:Y:S04]  /*75f60*/  LDL.LU R244, [R1+0x60] ;  /* 0x0000600001f47983 */ /* 0x002f280000300800 */
[----:B------:R-:W4:Y:S04]  /*75f70*/  LDL.LU R251, [R1+0xa64] ;  /* 0x000a640001fb7983 */ /* 0x000f280000300800 */
[----:B------:R-:W4:Y:S01]  /*75f80*/  LDL.LU R249, [R1+0x994] ;  /* 0x0009940001f97983 */ /* 0x000f220000300800 */
[----:B------:R-:W-:-:S02]  /*75f90*/  ISETP.LT.AND P6, PT, R99, c[0x0][0x178], !P4 ;  /* 0x00005e0063007a0c */ /* 0x000fc400067c1270 */
[----:B------:R-:W-:Y:S01]  /*75fa0*/  ISETP.LT.AND P4, PT, R174, c[0x0][0x178], !P4 ;  /* 0x00005e00ae007a0c */ /* 0x000fe20006781270 */
[----:B------:R-:W-:-:S04]  /*75fb0*/  IMAD.WIDE R2, R170, 0x4, R6 ;  /* 0x00000004aa027825 */ /* 0x000fc800078e0206 */
[----:B------:R-:W-:-:S06]  /*75fc0*/  IMAD.WIDE R164, R170, 0x4, R4 ;  /* 0x00000004aaa47825 */ /* 0x000fcc00078e0204 */
[----:B---3--:R1:W-:Y:S04]  /*75fd0*/  @P6 STG.E [R2.64], R250 ;  /* 0x000000fa02006986 */ /* 0x0083e8000c101904 */
[----:B--2---:R2:W-:Y:S04]  /*75fe0*/  @P4 STG.E [R164.64], R248 ;  /* 0x000000f8a4004986 */ /* 0x0045e8000c101904 */
[----:B-1----:R-:W3:Y:S04]  /*75ff0*/  LDL.LU R250, [R1+0x7d4] ;  /* 0x0007d40001fa7983 */ /* 0x002ee80000300800 */
[----:B--2---:R-:W2:Y:S01]  /*76000*/  LDL.LU R248, [R1+0x64] ;  /* 0x0000640001f87983 */ /* 0x004ea20000300800 */
[----:B------:R-:W-:-:S02]  /*76010*/  ISETP.LT.AND P5, PT, R243, c[0x0][0x178], !P2 ;  /* 0x00005e00f3007a0c */ /* 0x000fc400057a1270 */
[----:B------:R-:W-:Y:S01]  /*76020*/  IADD3 R168, R170, c[0x0][0x198], RZ ;  /* 0x00006600aaa87a10 */ /* 0x000fe20007ffe0ff */
[----:B------:R-:W2:Y:S01]  /*76030*/  LDL.LU R175, [R1+0xab0] ;  /* 0x000ab00001af7983 */ /* 0x000ea20000300800 */
[----:B------:R-:W-:Y:S02]  /*76040*/  IADD3 R169, R242, 0x5, RZ ;  /* 0x00000005f2a97810 */ /* 0x000fe40007ffe0ff */
[----:B------:R-:W-:Y:S02]  /*76050*/  ISETP.LT.AND P3, PT, R252, c[0x0][0x178], !P2 ;  /* 0x00005e00fc007a0c */ /* 0x000fe40005761270 */
[----:B------:R-:W-:Y:S01]  /*76060*/  ISETP.LT.AND P0, PT, R99, c[0x0][0x178], !P2 ;  /* 0x00005e0063007a0c */ /* 0x000fe20005701270 */
[----:B------:R-:W-:Y:S01]  /*76070*/  IMAD.WIDE R166, R168, 0x4, R162 ;  /* 0x00000004a8a67825 */ /* 0x000fe200078e02a2 */
[----:B------:R-:W-:Y:S01]  /*76080*/  ISETP.GE.AND P6, PT, R169, c[0x0][0x17c], PT ;  /* 0x00005f00a9007a0c */ /* 0x000fe20003fc6270 */
[----:B------:R-:W2:Y:S01]  /*76090*/  LDL.LU R239, [R1+0xa50] ;  /* 0x000a500001ef7983 */ /* 0x000ea20000300800 */
[----:B------:R-:W-:Y:S01]  /*760a0*/  ISETP.LT.AND P2, PT, R174, c[0x0][0x178], !P2 ;  /* 0x00005e00ae007a0c */ /* 0x000fe20005741270 */
[----:B------:R-:W-:Y:S01]  /*760b0*/  IMAD.WIDE R164, R168, 0x4, R160 ;  /* 0x00000004a8a47825 */ /* 0x000fe200078e02a0 */
[----:B------:R-:W-:Y:S01]  /*760c0*/  ISETP.LT.AND P4, PT, R243, c[0x0][0x178], !P6 ;  /* 0x00005e00f3007a0c */ /* 0x000fe20007781270 */
[----:B----4-:R1:W-:Y:S01]  /*760d0*/  @P5 STG.E [R166.64], R173 ;  /* 0x000000ada6005986 */ /* 0x0103e2000c101904 */
[----:B------:R-:W-:Y:S01]  /*760e0*/  ISETP.LT.AND P5, PT, R252, c[0x0][0x178], !P6 ;  /* 0x00005e00fc007a0c */ /* 0x000fe200077a1270 */
[C---:B------:R-:W-:Y:S01]  /*760f0*/  IMAD.WIDE R2, R168.reuse, 0x4, R6 ;  /* 0x00000004a8027825 */ /* 0x040fe200078e0206 */
[----:B------:R-:W-:Y:S01]  /*76100*/  IADD3 R169, R168, c[0x0][0x198], RZ ;  /* 0x00006600a8a97a10 */ /* 0x000fe20007ffe0ff */
[----:B------:R4:W-:Y:S04]  /*76110*/  @P3 STG.E [R164.64], R247 ;  /* 0x000000f7a4003986 */ /* 0x0009e8000c101904 */
[----:B------:R4:W-:Y:S04]  /*76120*/  @P0 STG.E [R2.64], R245 ;  /* 0x000000f502000986 */ /* 0x0009e8000c101904 */
[----:B------:R-:W2:Y:S01]  /*76130*/  LDL.LU R246, [R1+0x930] ;  /* 0x0009300001f67983 */ /* 0x000ea20000300800 */
[----:B-1----:R-:W-:-:S04]  /*76140*/  IMAD.WIDE R166, R169, 0x4, R160 ;  /* 0x00000004a9a67825 */ /* 0x002fc800078e02a0 */
[----:B----4-:R-:W-:Y:S01]  /*76150*/  IMAD.WIDE R164, R169, 0x4, R162 ;  /* 0x00000004a9a47825 */ /* 0x010fe200078e02a2 */
[----:B------:R-:W4:Y:S03]  /*76160*/  LDL.LU R245, [R1+0x5e0] ;  /* 0x0005e00001f57983 */ /* 0x000f260000300800 */
[----:B------:R-:W-:-:S05]  /*76170*/  IMAD.WIDE R2, R168, 0x4, R4 ;  /* 0x00000004a8027825 */ /* 0x000fca00078e0204 */
[----:B------:R-:W-:Y:S04]  /*76180*/  @P2 STG.E [R2.64], R244 ;  /* 0x000000f402002986 */ /* 0x000fe8000c101904 */
[----:B------:R1:W-:Y:S04]  /*76190*/  @P4 STG.E [R164.64], R251 ;  /* 0x000000fba4004986 */ /* 0x0003e8000c101904 */
[----:B------:R1:W-:Y:S04]  /*761a0*/  @P5 STG.E [R166.64], R249 ;  /* 0x000000f9a6005986 */ /* 0x0003e8000c101904 */
[----:B-1----:R-:W4:Y:S04]  /*761b0*/  LDL.LU R251, [R1+0xab4] ;  /* 0x000ab40001fb7983 */ /* 0x002f280000300800 */
[----:B------:R-:W4:Y:S01]  /*761c0*/  LDL.LU R249, [R1+0xa54] ;  /* 0x000a540001f97983 */ /* 0x000f220000300800 */
[----:B------:R-:W-:-:S02]  /*761d0*/  ISETP.LT.AND P0, PT, R99, c[0x0][0x178], !P6 ;  /* 0x00005e0063007a0c */ /* 0x000fc40007701270 */
[----:B------:R-:W-:Y:S01]  /*761e0*/  ISETP.LT.AND P6, PT, R174, c[0x0][0x178], !P6 ;  /* 0x00005e00ae007a0c */ /* 0x000fe200077c1270 */
[----:B------:R-:W-:-:S04]  /*761f0*/  IMAD.WIDE R2, R169, 0x4, R6 ;  /* 0x00000004a9027825 */ /* 0x000fc800078e0206 */
[----:B------:R-:W-:-:S06]  /*76200*/  IMAD.WIDE R164, R169, 0x4, R4 ;  /* 0x00000004a9a47825 */ /* 0x000fcc00078e0204 */
[----:B---3--:R-:W-:Y:S04]  /*76210*/  @P0 STG.E [R2.64], R250 ;  /* 0x000000fa02000986 */ /* 0x008fe8000c101904 */
[----:B--2---:R1:W-:Y:S04]  /*76220*/  @P6 STG.E [R164.64], R248 ;  /* 0x000000f8a4006986 */ /* 0x0043e8000c101904 */
[----:B-1----:R-:W2:Y:S01]  /*76230*/  LDL.LU R248, [R1+0x934] ;  /* 0x0009340001f87983 */ /* 0x002ea20000300800 */
[C---:B------:R-:W-:Y:S02]  /*76240*/  IADD3 R170, R242.reuse, 0x6, RZ ;  /* 0x00000006f2aa7810 */ /* 0x040fe40007ffe0ff */
[----:B------:R-:W-:Y:S01]  /*76250*/  IADD3 R166, R242, 0x7, RZ ;  /* 0x00000007f2a67810 */ /* 0x000fe20007ffe0ff */
[----:B------:R-:W3:Y:S01]  /*76260*/  LDL.LU R250, [R1+0x5e4] ;  /* 0x0005e40001fa7983 */ /* 0x000ee20000300800 */
[----:B------:R-:W-:-:S02]  /*76270*/  ISETP.GE.AND P3, PT, R170, c[0x0][0x17c], PT ;  /* 0x00005f00aa007a0c */ /* 0x000fc40003f66270 */
[----:B------:R-:W-:Y:S01]  /*76280*/  IADD3 R168, R169, c[0x0][0x198], RZ ;  /* 0x00006600a9a87a10 */ /* 0x000fe20007ffe0ff */
[----:B------:R-:W3:Y:S01]  /*76290*/  LDL.LU R173, [R1+0xae0] ;  /* 0x000ae00001ad7983 */ /* 0x000ee20000300800 */
[----:B------:R-:W-:Y:S02]  /*762a0*/  ISETP.LT.AND P5, PT, R243, c[0x0][0x178], !P3 ;  /* 0x00005e00f3007a0c */ /* 0x000fe40005fa1270 */
[----:B------:R-:W-:Y:S02]  /*762b0*/  ISETP.LT.AND P2, PT, R252, c[0x0][0x178], !P3 ;  /* 0x00005e00fc007a0c */ /* 0x000fe40005f41270 */
[----:B------:R-:W-:Y:S02]  /*762c0*/  ISETP.LT.AND P4, PT, R99, c[0x0][0x178], !P3 ;  /* 0x00005e0063007a0c */ /* 0x000fe40005f81270 */
[----:B------:R-:W-:Y:S01]  /*762d0*/  ISETP.GE.AND P0, PT, R166, c[0x0][0x17c], PT ;  /* 0x00005f00a6007a0c */ /* 0x000fe20003f06270 */
[----:B------:R-:W-:Y:S01]  /*762e0*/  IMAD.WIDE R166, R168, 0x4, R162 ;  /* 0x00000004a8a67825 */ /* 0x000fe200078e02a2 */
[----:B------:R-:W-:Y:S01]  /*762f0*/  ISETP.LT.AND P3, PT, R174, c[0x0][0x178], !P3 ;  /* 0x00005e00ae007a0c */ /* 0x000fe20005f61270 */
[----:B------:R-:W3:Y:S01]  /*76300*/  LDL.LU R247, [R1+0xa90] ;  /* 0x000a900001f77983 */ /* 0x000ee20000300800 */
[----:B------:R-:W-:Y:S01]  /*76310*/  ISETP.LT.AND P6, PT, R243, c[0x0][0x178], !P0 ;  /* 0x00005e00f3007a0c */ /* 0x000fe200047c1270 */
[----:B------:R-:W-:-:S02]  /*76320*/  IMAD.WIDE R2, R168, 0x4, R160 ;  /* 0x00000004a8027825 */ /* 0x000fc400078e02a0 */
[----:B------:R1:W-:Y:S01]  /*76330*/  @P5 STG.E [R166.64], R175 ;  /* 0x000000afa6005986 */ /* 0x0003e2000c101904 */
[----:B------:R-:W-:Y:S01]  /*76340*/  ISETP.LT.AND P5, PT, R252, c[0x0][0x178], !P0 ;  /* 0x00005e00fc007a0c */ /* 0x000fe200047a1270 */
[C---:B------:R-:W-:Y:S01]  /*76350*/  IMAD.WIDE R164, R168.reuse, 0x4, R6 ;  /* 0x00000004a8a47825 */ /* 0x040fe200078e0206 */
[----:B------:R-:W-:Y:S01]  /*76360*/  IADD3 R169, R168, c[0x0][0x198], RZ ;  /* 0x00006600a8a97a10 */ /* 0x000fe20007ffe0ff */
[----:B------:R1:W-:Y:S04]  /*76370*/  @P2 STG.E [R2.64], R239 ;  /* 0x000000ef02002986 */ /* 0x0003e8000c101904 */
[----:B------:R4:W-:Y:S04]  /*76380*/  @P4 STG.E [R164.64], R246 ;  /* 0x000000f6a4004986 */ /* 0x0009e8000c101904 */
[----:B------:R-:W3:Y:S01]  /*76390*/  LDL.LU R244, [R1+0x9a0] ;  /* 0x0009a00001f47983 */ /* 0x000ee20000300800 */
[----:B-1----:R-:W-:-:S04]  /*763a0*/  IMAD.WIDE R166, R169, 0x4, R160 ;  /* 0x00000004a9a67825 */ /* 0x002fc800078e02a0 */
[----:B------:R-:W-:-:S04]  /*763b0*/  IMAD.WIDE R2, R168, 0x4, R4 ;  /* 0x00000004a8027825 */ /* 0x000fc800078e0204 */
[----:B----4-:R-:W-:Y:S01]  /*763c0*/  IMAD.WIDE R164, R169, 0x4, R162 ;  /* 0x00000004a9a47825 */ /* 0x010fe200078e02a2 */
[----:B------:R-:W-:Y:S04]  /*763d0*/  @P3 STG.E [R2.64], R245 ;  /* 0x000000f502003986 */ /* 0x000fe8000c101904 */
[----:B------:R1:W-:Y:S04]  /*763e0*/  @P6 STG.E [R164.64], R251 ;  /* 0x000000fba4006986 */ /* 0x0003e8000c101904 */
[----:B------:R4:W-:Y:S04]  /*763f0*/  @P5 STG.E [R166.64], R249 ;  /* 0x000000f9a6005986 */ /* 0x0009e8000c101904 */
[----:B-1----:R-:W3:Y:S04]  /*76400*/  LDL.LU R251, [R1+0x6e0] ;  /* 0x0006e00001fb7983 */ /* 0x002ee80000300800 */
[----:B----4-:R-:W4:Y:S01]  /*76410*/  LDL.LU R249, [R1+0xae4] ;  /* 0x000ae40001f97983 */ /* 0x010f220000300800 */
[----:B------:R-:W-:Y:S01]  /*76420*/  ISETP.LT.AND P2, PT, R99, c[0x0][0x178], !P0 ;  /* 0x00005e0063007a0c */ /* 0x000fe20004741270 */
[----:B------:R-:W-:-:S12]  /*76430*/  IMAD.WIDE R164, R169, 0x4, R6 ;  /* 0x00000004a9a47825 */ /* 0x000fd800078e0206 */
[----:B--2---:R1:W-:Y:S04]  /*76440*/  @P2 STG.E [R164.64], R248 ;  /* 0x000000f8a4002986 */ /* 0x0043e8000c101904 */
[----:B-1----:R-:W2:Y:S01]  /*76450*/  LDL.LU R248, [R1+0xa94] ;  /* 0x000a940001f87983 */ /* 0x002ea20000300800 */
[----:B------:R-:W-:Y:S02]  /*76460*/  IADD3 R170, R242, 0x8, RZ ;  /* 0x00000008f2aa7810 */ /* 0x000fe40007ffe0ff */
[----:B------:R-:W-:Y:S01]  /*76470*/  ISETP.LT.AND P0, PT, R174, c[0x0][0x178], !P0 ;  /* 0x00005e00ae007a0c */ /* 0x000fe20004701270 */
[----:B------:R-:W-:Y:S01]  /*76480*/  IMAD.WIDE R2, R169, 0x4, R4 ;  /* 0x00000004a9027825 */ /* 0x000fe200078e0204 */
[----:B------:R-:W-:Y:S01]  /*76490*/  ISETP.GE.AND P4, PT, R170, c[0x0][0x17c], PT ;  /* 0x00005f00aa007a0c */ /* 0x000fe20003f86270 */
[----:B------:R-:W2:Y:S03]  /*764a0*/  LDL.LU R246, [R1+0x9a4] ;  /* 0x0009a40001f67983 */ /* 0x000ea60000300800 */
[----:B------:R-:W-:-:S02]  /*764b0*/  ISETP.LT.AND P6, PT, R243, c[0x0][0x178], !P4 ;  /* 0x00005e00f3007a0c */ /* 0x000fc400067c1270 */
[----:B------:R-:W-:Y:S02]  /*764c0*/  IADD3 R168, R169, c[0x0][0x198], RZ ;  /* 0x00006600a9a87a10 */ /* 0x000fe40007ffe0ff */
[----:B------:R-:W-:Y:S02]  /*764d0*/  IADD3 R170, R242, 0x9, RZ ;  /* 0x00000009f2aa7810 */ /* 0x000fe40007ffe0ff */
[----:B------:R-:W-:Y:S01]  /*764e0*/  ISETP.LT.AND P3, PT, R252, c[0x0][0x178], !P4 ;  /* 0x00005e00fc007a0c */ /* 0x000fe20006761270 */
[----:B---3--:R1:W-:Y:S01]  /*764f0*/  @P0 STG.E [R2.64], R250 ;  /* 0x000000fa02000986 */ /* 0x0083e2000c101904 */
[----:B------:R-:W-:Y:S01]  /*76500*/  ISETP.LT.AND P5, PT, R99, c[0x0][0x178], !P4 ;  /* 0x00005e0063007a0c */ /* 0x000fe200067a1270 */
[----:B------:R-:W-:Y:S01]  /*76510*/  IMAD.WIDE R166, R168, 0x4, R162 ;  /* 0x00000004a8a67825 */ /* 0x000fe200078e02a2 */
[----:B------:R-:W-:Y:S02]  /*76520*/  ISETP.GE.AND P2, PT, R170, c[0x0][0x17c], PT ;  /* 0x00005f00aa007a0c */ /* 0x000fe40003f46270 */
[----:B------:R-:W-:Y:S01]  /*76530*/  ISETP.LT.AND P4, PT, R174, c[0x0][0x178], !P4 ;  /* 0x00005e00ae007a0c */ /* 0x000fe20006781270 */
[----:B-1----:R-:W3:Y:S01]  /*76540*/  LDL.LU R250, [R1+0x6e4] ;  /* 0x0006e40001fa7983 */ /* 0x002ee20000300800 */
[----:B------:R-:W-:Y:S01]  /*76550*/  ISETP.LT.AND P0, PT, R243, c[0x0][0x178], !P2 ;  /* 0x00005e00f3007a0c */ /* 0x000fe20005701270 */
[----:B------:R-:W-:-:S02]  /*76560*/  IMAD.WIDE R164, R168, 0x4, R160 ;  /* 0x00000004a8a47825 */ /* 0x000fc400078e02a0 */
[----:B------:R-:W3:Y:S02]  /*76570*/  LDL.LU R175, [R1+0xb00] ;  /* 0x000b000001af7983 */ /* 0x000ee40000300800 */
[C---:B------:R-:W-:Y:S02]  /*76580*/  IMAD.WIDE R2, R168.reuse, 0x4, R6 ;  /* 0x00000004a8027825 */ /* 0x040fe400078e0206 */
[----:B------:R-:W3:Y:S04]  /*76590*/  LDL.LU R239, [R1+0xac0] ;  /* 0x000ac00001ef7983 */ /* 0x000ee80000300800 */
[----:B------:R1:W-:Y:S04]  /*765a0*/  @P6 STG.E [R166.64], R173 ;  /* 0x000000ada6006986 */ /* 0x0003e8000c101904 */
[----:B------:R-:W3:Y:S04]  /*765b0*/  LDL.LU R245, [R1+0xa70] ;  /* 0x000a700001f57983 */ /* 0x000ee80000300800 */
[----:B------:R-:W-:Y:S01]  /*765c0*/  @P3 STG.E [R164.64], R247 ;  /* 0x000000f7a4003986 */ /* 0x000fe2000c101904 */
[C---:B-1----:R-:W-:Y:S01]  /*765d0*/  IMAD.WIDE R166, R168.reuse, 0x4, R4 ;  /* 0x00000004a8a67825 */ /* 0x042fe200078e0204 */
[----:B------:R-:W-:-:S02]  /*765e0*/  IADD3 R168, R168, c[0x0][0x198], RZ ;  /* 0x00006600a8a87a10 */ /* 0x000fc40007ffe0ff */
[----:B------:R1:W-:Y:S04]  /*765f0*/  @P5 STG.E [R2.64], R244 ;  /* 0x000000f402005986 */ /* 0x0003e8000c101904 */
[----:B------:R4:W-:Y:S01]  /*76600*/  @P4 STG.E [R166.64], R251 ;  /* 0x000000fba6004986 */ /* 0x0009e2000c101904 */
[----:B-1----:R-:W-:-:S03]  /*76610*/  IMAD.WIDE R2, R168, 0x4, R162 ;  /* 0x00000004a8027825 */ /* 0x002fc600078e02a2 */
[----:B------:R-:W3:Y:S04]  /*76620*/  LDL.LU R244, [R1+0x940] ;  /* 0x0009400001f47983 */ /* 0x000ee80000300800 */
[----:B----4-:R1:W-:Y:S04]  /*76630*/  @P0 STG.E [R2.64], R249 ;  /* 0x000000f902000986 */ /* 0x0103e8000c101904 */
[----:B------:R-:W4:Y:S04]  /*76640*/  LDL.LU R251, [R1+0xb04] ;  /* 0x000b040001fb7983 */ /* 0x000f280000300800 */
[----:B-1----:R-:W4:Y:S01]  /*76650*/  LDL.LU R249, [R1+0xac4] ;  /* 0x000ac40001f97983 */ /* 0x002f220000300800 */
[----:B------:R-:W-:Y:S01]  /*76660*/  ISETP.LT.AND P3, PT, R252, c[0x0][0x178], !P2 ;  /* 0x00005e00fc007a0c */ /* 0x000fe20005761270 */
[----:B------:R-:W-:-:S12]  /*76670*/  IMAD.WIDE R164, R168, 0x4, R160 ;  /* 0x00000004a8a47825 */ /* 0x000fd800078e02a0 */
[----:B--2---:R1:W-:Y:S04]  /*76680*/  @P3 STG.E [R164.64], R248 ;  /* 0x000000f8a4003986 */ /* 0x0043e8000c101904 */
[----:B-1----:R-:W2:Y:S01]  /*76690*/  LDL.LU R248, [R1+0xa74] ;  /* 0x000a740001f87983 */ /* 0x002ea20000300800 */
[----:B------:R-:W-:Y:S02]  /*766a0*/  IADD3 R171, R242, 0xa, RZ ;  /* 0x0000000af2ab7810 */ /* 0x000fe40007ffe0ff */
[----:B------:R-:W-:Y:S02]  /*766b0*/  ISETP.LT.AND P6, PT, R99, c[0x0][0x178], !P2 ;  /* 0x00005e0063007a0c */ /* 0x000fe400057c1270 */
[----:B------:R-:W-:Y:S02]  /*766c0*/  ISETP.LT.AND P2, PT, R174, c[0x0][0x178], !P2 ;  /* 0x00005e00ae007a0c */ /* 0x000fe40005741270 */
[----:B------:R-:W-:Y:S01]  /*766d0*/  ISETP.GE.AND P1, PT, R171, c[0x0][0x17c], PT ;  /* 0x00005f00ab007a0c */ /* 0x000fe20003f26270 */
[----:B------:R-:W-:-:S03]  /*766e0*/  IMAD.WIDE R2, R168, 0x4, R6 ;  /* 0x00000004a8027825 */ /* 0x000fc600078e0206 */
[----:B------:R-:W-:Y:S02]  /*766f0*/  ISETP.LT.AND P5, PT, R243, c[0x0][0x178], !P1 ;  /* 0x00005e00f3007a0c */ /* 0x000fe40004fa1270 */
[----:B------:R-:W-:Y:S01]  /*76700*/  ISETP.LT.AND P4, PT, R252, c[0x0][0x178], !P1 ;  /* 0x00005e00fc007a0c */ /* 0x000fe20004f81270 */
[----:B------:R-:W-:Y:S01]  /*76710*/  IMAD.WIDE R164, R168, 0x4, R4 ;  /* 0x00000004a8a47825 */ /* 0x000fe200078e0204 */
[----:B------:R-:W-:Y:S02]  /*76720*/  IADD3 R166, R242, 0xb, RZ ;  /* 0x0000000bf2a67810 */ /* 0x000fe40007ffe0ff */
[----:B------:R-:W-:Y:S02]  /*76730*/  IADD3 R170, R168, c[0x0][0x198], RZ ;  /* 0x00006600a8aa7a10 */ /* 0x000fe40007ffe0ff */
[----:B------:R-:W-:Y:S01]  /*76740*/  ISETP.LT.AND P3, PT, R99, c[0x0][0x178], !P1 ;  /* 0x00005e0063007a0c */ /* 0x000fe20004f61270 */
[----:B------:R1:W-:Y:S01]  /*76750*/  @P6 STG.E [R2.64], R246 ;  /* 0x000000f602006986 */ /* 0x0003e2000c101904 */
[----:B------:R-:W-:Y:S01]  /*76760*/  ISETP.GE.AND P0, PT, R166, c[0x0][0x17c], PT ;  /* 0x00005f00a6007a0c */ /* 0x000fe20003f06270 */
[----:B------:R-:W-:-:S02]  /*76770*/  IMAD.WIDE R166, R170, 0x4, R162 ;  /* 0x00000004aaa67825 */ /* 0x000fc400078e02a2 */
[----:B---3--:R3:W-:Y:S01]  /*76780*/  @P2 STG.E [R164.64], R250 ;  /* 0x000000faa4002986 */ /* 0x0087e2000c101904 */
[----:B------:R-:W-:Y:S01]  /*76790*/  ISETP.LT.AND P2, PT, R174, c[0x0][0x178], !P1 ;  /* 0x00005e00ae007a0c */ /* 0x000fe20004f41270 */
[C---:B------:R-:W-:Y:S01]  /*767a0*/  IMAD.WIDE R168, R170.reuse, 0x4, R160 ;  /* 0x00000004aaa87825 */ /* 0x040fe200078e02a0 */
[----:B------:R-:W-:Y:S01]  /*767b0*/  ISETP.LT.AND P6, PT, R243, c[0x0][0x178], !P0 ;  /* 0x00005e00f3007a0c */ /* 0x000fe200047c1270 */
[----:B------:R3:W-:Y:S02]  /*767c0*/  @P5 STG.E [R166.64], R175 ;  /* 0x000000afa6005986 */ /* 0x0007e4000c101904 */
[----:B-1----:R-:W-:Y:S02]  /*767d0*/  IMAD.WIDE R2, R170, 0x4, R6 ;  /* 0x00000004aa027825 */ /* 0x002fe400078e0206 */
[----:B------:R-:W-:Y:S01]  /*767e0*/  @P4 STG.E [R168.64], R239 ;  /* 0x000000efa8004986 */ /* 0x000fe2000c101904 */
[----:B------:R-:W-:-:S03]  /*767f0*/  ISETP.LT.AND P4, PT, R252, c[0x0][0x178], !P0 ;  /* 0x00005e00fc007a0c */ /* 0x000fc60004781270 */
[----:B---3--:R-:W3:Y:S01]  /*76800*/  LDL.LU R250, [R1+0x944] ;  /* 0x0009440001fa7983 */ /* 0x008ee20000300800 */
[----:B------:R-:W-:-:S03]  /*76810*/  IADD3 R164, R242, 0xd, RZ ;  /* 0x0000000df2a47810 */ /* 0x000fc60007ffe0ff */
[----:B------:R-:W3:Y:S01]  /*76820*/  LDL.LU R247, [R1+0xb40] ;  /* 0x000b400001f77983 */ /* 0x000ee20000300800 */
[----:B------:R-:W-:-:S03]  /*76830*/  IADD3 R171, R170, c[0x0][0x198], RZ ;  /* 0x00006600aaab7a10 */ /* 0x000fc60007ffe0ff */
[----:B------:R-:W3:Y:S01]  /*76840*/  LDL.LU R246, [R1+0xaf0] ;  /* 0x000af00001f67983 */ /* 0x000ee20000300800 */
[----:B------:R-:W-:-:S03]  /*76850*/  IADD3 R166, R242, 0xc, RZ ;  /* 0x0000000cf2a67810 */ /* 0x000fc60007ffe0ff */
[----:B------:R1:W-:Y:S01]  /*76860*/  @P3 STG.E [R2.64], R245 ;  /* 0x000000f502003986 */ /* 0x0003e2000c101904 */
[----:B------:R-:W-:Y:S01]  /*76870*/  ISETP.GE.AND P1, PT, R164, c[0x0][0x17c], PT ;  /* 0x00005f00a4007a0c */ /* 0x000fe20003f26270 */
[----:B------:R-:W-:Y:S01]  /*76880*/  IMAD.WIDE R164, R171, 0x4, R162 ;  /* 0x00000004aba47825 */ /* 0x000fe200078e02a2 */
[----:B------:R-:W-:-:S03]  /*76890*/  ISETP.GE.AND P3, PT, R166, c[0x0][0x17c], PT ;  /* 0x00005f00a6007a0c */ /* 0x000fc60003f66270 */
[----:B------:R-:W-:-:S04]  /*768a0*/  IMAD.WIDE R166, R171, 0x4, R160 ;  /* 0x00000004aba67825 */ /* 0x000fc800078e02a0 */
[----:B-1----:R-:W-:Y:S01]  /*768b0*/  IMAD.WIDE R2, R170, 0x4, R4 ;  /* 0x00000004aa027825 */ /* 0x002fe200078e0204 */
[----:B------:R-:W3:Y:S04]  /*768c0*/  LDL.LU R245, [R1+0xaa0] ;  /* 0x000aa00001f57983 */ /* 0x000ee80000300800 */
[----:B------:R1:W-:Y:S04]  /*768d0*/  @P2 STG.E [R2.64], R244 ;  /* 0x000000f402002986 */ /* 0x0003e8000c101904 */
[----:B----4-:R4:W-:Y:S04]  /*768e0*/  @P6 STG.E [R164.64], R251 ;  /* 0x000000fba4006986 */ /* 0x0109e8000c101904 */
[----:B-1----:R-:W3:Y:S04]  /*768f0*/  LDL.LU R244, [R1+0xa30] ;  /* 0x000a300001f47983 */ /* 0x002ee80000300800 */
[----:B----4-:R-:W4:Y:S04]  /*76900*/  LDL.LU R251, [R1+0xb44] ;  /* 0x000b440001fb7983 */ /* 0x010f280000300800 */
[----:B------:R1:W-:Y:S04]  /*76910*/  @P4 STG.E [R166.64], R249 ;  /* 0x000000f9a6004986 */ /* 0x0003e8000c101904 */
[----:B-1----:R-:W4:Y:S01]  /*76920*/  LDL.LU R249, [R1+0xaf4] ;  /* 0x000af40001f97983 */ /* 0x002f220000300800 */
[----:B------:R-:W-:Y:S01]  /*76930*/  ISETP.LT.AND P5, PT, R99, c[0x0][0x178], !P0 ;  /* 0x00005e0063007a0c */ /* 0x000fe200047a1270 */
[----:B------:R-:W-:-:S12]  /*76940*/  IMAD.WIDE R168, R171, 0x4, R6 ;  /* 0x00000004aba87825 */ /* 0x000fd800078e0206 */
[----:B--2---:R1:W-:Y:S04]  /*76950*/  @P5 STG.E [R168.64], R248 ;  /* 0x000000f8a8005986 */ /* 0x0043e8000c101904 */
[----:B-1----:R-:W2:Y:S01]  /*76960*/  LDL.LU R248, [R1+0xaa4] ;  /* 0x000aa40001f87983 */ /* 0x002ea20000300800 */
[----:B------:R-:W-:Y:S02]  /*76970*/  ISETP.LT.AND P0, PT, R174, c[0x0][0x178], !P0 ;  /* 0x00005e00ae007a0c */ /* 0x000fe40004701270 */
[----:B------:R-:W-:Y:S02]  /*76980*/  ISETP.LT.AND P4, PT, R243, c[0x0][0x178], !P3 ;  /* 0x00005e00f3007a0c */ /* 0x000fe40005f81270 */
[----:B------:R-:W-:Y:S02]  /*76990*/  ISETP.LT.AND P5, PT, R252, c[0x0][0x178], !P3 ;  /* 0x00005e00fc007a0c */ /* 0x000fe40005fa1270 */
[C---:B------:R-:W-:Y:S01]  /*769a0*/  IADD3 R169, R171.reuse, c[0x0][0x198], RZ ;  /* 0x00006600aba97a10 */ /* 0x040fe20007ffe0ff */
[----:B------:R-:W-:Y:S01]  /*769b0*/  IMAD.WIDE R166, R171, 0x4, R4 ;  /* 0x00000004aba67825 */ /* 0x000fe200078e0204 */
[----:B------:R-:W-:-:S02]  /*769c0*/  ISETP.LT.AND P2, PT, R174, c[0x0][0x178], !P3 ;  /* 0x00005e00ae007a0c */ /* 0x000fc40005f41270 */
[----:B------:R-:W-:Y:S01]  /*769d0*/  ISETP.LT.AND P3, PT, R99, c[0x0][0x178], !P3 ;  /* 0x00005e0063007a0c */ /* 0x000fe20005f61270 */
[----:B------:R-:W-:Y:S01]  /*769e0*/  IMAD.WIDE R2, R169, 0x4, R162 ;  /* 0x00000004a9027825 */ /* 0x000fe200078e02a2 */
[----:B------:R-:W-:-:S03]  /*769f0*/  IADD3 R168, R242, 0xe, RZ ;  /* 0x0000000ef2a87810 */ /* 0x000fc60007ffe0ff */
[----:B------:R-:W-:Y:S01]  /*76a00*/  IMAD.WIDE R164, R169, 0x4, R160 ;  /* 0x00000004a9a47825 */ /* 0x000fe200078e02a0 */
[----:B------:R-:W-:Y:S01]  /*76a10*/  ISETP.LT.AND P6, PT, R243, c[0x0][0x178], !P1 ;  /* 0x00005e00f3007a0c */ /* 0x000fe20004fc1270 */
[----:B---3--:R1:W-:Y:S01]  /*76a20*/  @P0 STG.E [R166.64], R250 ;  /* 0x000000faa6000986 */ /* 0x0083e2000c101904 */
[----:B------:R-:W-:-:S03]  /*76a30*/  ISETP.GE.AND P0, PT, R168, c[0x0][0x17c], PT ;  /* 0x00005f00a8007a0c */ /* 0x000fc60003f06270 */
[----:B------:R3:W-:Y:S01]  /*76a40*/  @P4 STG.E [R2.64], R247 ;  /* 0x000000f702004986 */ /* 0x0007e2000c101904 */
[----:B------:R-:W-:-:S03]  /*76a50*/  IADD3 R168, R169, c[0x0][0x198], RZ ;  /* 0x00006600a9a87a10 */ /* 0x000fc60007ffe0ff */
[----:B------:R3:W-:Y:S01]  /*76a60*/  @P5 STG.E [R164.64], R246 ;  /* 0x000000f6a4005986 */ /* 0x0007e2000c101904 */
[----:B------:R-:W-:-:S03]  /*76a70*/  ISETP.LT.AND P5, PT, R252, c[0x0][0x178], !P1 ;  /* 0x00005e00fc007a0c */ /* 0x000fc60004fa1270 */
[----:B-1----:R-:W2:Y:S04]  /*76a80*/  LDL.LU R250, [R1+0xa34] ;  /* 0x000a340001fa7983 */ /* 0x002ea80000300800 */
[----:B------:R-:W2:Y:S01]  /*76a90*/  LDL.LU R171, [R1+0xbf0] ;  /* 0x000bf00001ab7983 */ /* 0x000ea20000300800 */
[----:B---3--:R-:W-:-:S03]  /*76aa0*/  IMAD.WIDE R2, R169, 0x4, R6 ;  /* 0x00000004a9027825 */ /* 0x008fc600078e0206 */
[----:B------:R-:W3:Y:S01]  /*76ab0*/  LDL.LU R172, [R1+0xb10] ;  /* 0x000b100001ac7983 */ /* 0x000ee20000300800 */
[----:B------:R-:W-:-:S03]  /*76ac0*/  IMAD.WIDE R164, R169, 0x4, R4 ;  /* 0x00000004a9a47825 */ /* 0x000fc600078e0204 */
[----:B------:R-:W3:Y:S01]  /*76ad0*/  LDL.LU R173, [R1+0xad0] ;  /* 0x000ad00001ad7983 */ /* 0x000ee20000300800 */
[----:B------:R-:W-:-:S03]  /*76ae0*/  IMAD.WIDE R166, R168, 0x4, R162 ;  /* 0x00000004a8a67825 */ /* 0x000fc600078e02a2 */
[----:B------:R-:W-:Y:S04]  /*76af0*/  @P3 STG.E [R2.64], R245 ;  /* 0x000000f502003986 */ /* 0x000fe8000c101904 */
[----:B------:R-:W3:Y:S04]  /*76b00*/  LDL.LU R175, [R1+0xa80] ;  /* 0x000a800001af7983 */ /* 0x000ee80000300800 */
[----:B------:R-:W3:Y:S04]  /*76b10*/  LDL.LU R239, [R1+0xbf4] ;  /* 0x000bf40001ef7983 */ /* 0x000ee80000300800 */
[----:B------:R1:W-:Y:S04]  /*76b20*/  @P2 STG.E [R164.64], R244 ;  /* 0x000000f4a4002986 */ /* 0x0003e8000c101904 */
[----:B----4-:R4:W-:Y:S01]  /*76b30*/  @P6 STG.E [R166.64], R251 ;  /* 0x000000fba6006986 */ /* 0x0109e2000c101904 */
[----:B-1----:R-:W-:-:S03]  /*76b40*/  IMAD.WIDE R164, R168, 0x4, R160 ;  /* 0x00000004a8a47825 */ /* 0x002fc600078e02a0 */
        /* <DEDUP_REMOVED lines=10> */
[----:B------:R-:W-:-:S02]  /*76bf0*/  IADD3 R169, R168, c[0x0][0x198], RZ ;  /* 0x00006600a8a97a10 */ /* 0x000fc40007ffe0ff */
[----:B------:R-:W-:Y:S01]  /*76c00*/  IADD3 R166, R242, 0x11, RZ ;  /* 0x00000011f2a67810 */ /* 0x000fe20007ffe0ff */
[----:B------:R-:W-:Y:S01]  /*76c10*/  IMAD.WIDE R2, R168, 0x4, R4 ;  /* 0x00000004a8027825 */ /* 0x000fe200078e0204 */
[----:B------:R-:W-:Y:S01]  /*76c20*/  IADD3 R170, R242, 0xf, RZ ;  /* 0x0000000ff2aa7810 */ /* 0x000fe20007ffe0ff */
[----:B------:R-:W2:Y:S01]  /*76c30*/  LDL.LU R247, [R1+0x858] ;  /* 0x0008580001f77983 */ /* 0x000ea20000300800 */
[----:B------:R-:W-:Y:S01]  /*76c40*/  ISETP.GE.AND P1, PT, R166, c[0x0][0x17c], PT ;  /* 0x00005f00a6007a0c */ /* 0x000fe20003f26270 */
[----:B------:R-:W-:Y:S01]  /*76c50*/  IMAD.WIDE R164, R169, 0x4, R162 ;  /* 0x00000004a9a47825 */ /* 0x000fe200078e02a2 */
[----:B------:R-:W-:Y:S01]  /*76c60*/  ISETP.LT.AND P5, PT, R99, c[0x0][0x178], !P0 ;  /* 0x00005e0063007a0c */ /* 0x000fe200047a1270 */
[----:B------:R-:W2:Y:S01]  /*76c70*/  LDL.LU R246, [R1+0x6c8] ;  /* 0x0006c80001f67983 */ /* 0x000ea20000300800 */
[----:B------:R-:W-:Y:S01]  /*76c80*/  ISETP.GE.AND P4, PT, R170, c[0x0][0x17c], PT ;  /* 0x00005f00aa007a0c */ /* 0x000fe20003f86270 */
[----:B------:R-:W-:Y:S01]  /*76c90*/  IMAD.WIDE R166, R169, 0x4, R160 ;  /* 0x00000004a9a67825 */ /* 0x000fe200078e02a0 */
[----:B------:R-:W-:Y:S01]  /*76ca0*/  ISETP.LT.AND P0, PT, R174, c[0x0][0x178], !P0 ;  /* 0x00005e00ae007a0c */ /* 0x000fe20004701270 */
[----:B------:R-:W2:Y:S04]  /*76cb0*/  LDL.LU R245, [R1+0x48] ;  /* 0x0000480001f57983 */ /* 0x000ea80000300800 */
[----:B------:R1:W-:Y:S01]  /*76cc0*/  @P2 STG.E [R2.64], R250 ;  /* 0x000000fa02002986 */ /* 0x0003e2000c101904 */
[----:B------:R-:W-:-:S03]  /*76cd0*/  ISETP.LT.AND P2, PT, R99, c[0x0][0x178], !P4 ;  /* 0x00005e0063007a0c */ /* 0x000fc60006741270 */
[----:B------:R3:W-:Y:S01]  /*76ce0*/  @P6 STG.E [R164.64], R171 ;  /* 0x000000aba4006986 */ /* 0x0007e2000c101904 */
[----:B------:R-:W-:-:S03]  /*76cf0*/  ISETP.LT.AND P6, PT, R243, c[0x0][0x178], !P4 ;  /* 0x00005e00f3007a0c */ /* 0x000fc600067c1270 */
[----:B---3--:R3:W-:Y:S01]  /*76d00*/  @P3 STG.E [R166.64], R172 ;  /* 0x000000aca6003986 */ /* 0x0087e2000c101904 */
[----:B------:R-:W-:Y:S02]  /*76d10*/  ISETP.LT.AND P3, PT, R252, c[0x0][0x178], !P4 ;  /* 0x00005e00fc007a0c */ /* 0x000fe40006761270 */
[C---:B------:R-:W-:Y:S01]  /*76d20*/  IADD3 R170, R169.reuse, c[0x0][0x198], RZ ;  /* 0x00006600a9aa7a10 */ /* 0x040fe20007ffe0ff */
[----:B-1----:R-:W-:Y:S01]  /*76d30*/  IMAD.WIDE R2, R169, 0x4, R6 ;  /* 0x00000004a9027825 */ /* 0x002fe200078e0206 */
[----:B------:R-:W2:Y:S01]  /*76d40*/  LDL.LU R244, [R1+0x8] ;  /* 0x0000080001f47983 */ /* 0x000ea20000300800 */
[----:B------:R-:W-:-:S03]  /*76d50*/  IADD3 R164, R242, 0x10, RZ ;  /* 0x00000010f2a47810 */ /* 0x000fc60007ffe0ff */
[----:B------:R1:W-:Y:S01]  /*76d60*/  @P5 STG.E [R2.64], R173 ;  /* 0x000000ad02005986 */ /* 0x0003e2000c101904 */
[----:B------:R-:W-:Y:S01]  /*76d70*/  IMAD.WIDE R168, R169, 0x4, R4 ;  /* 0x00000004a9a87825 */ /* 0x000fe200078e0204 */
[----:B------:R-:W-:Y:S02]  /*76d80*/  ISETP.GE.AND P5, PT, R164, c[0x0][0x17c], PT ;  /* 0x00005f00a4007a0c */ /* 0x000fe40003fa6270 */
[----:B------:R-:W2:Y:S01]  /*76d90*/  LDL.LU R250, [R1+0x85c] ;  /* 0x00085c0001fa7983 */ /* 0x000ea20000300800 */
[----:B------:R-:W-:-:S04]  /*76da0*/  IMAD.WIDE R164, R170, 0x4, R160 ;  /* 0x00000004aaa47825 */ /* 0x000fc800078e02a0 */
[----:B---3--:R-:W-:-:S04]  /*76db0*/  IMAD.WIDE R166, R170, 0x4, R6 ;  /* 0x00000004aaa67825 */ /* 0x008fc800078e0206 */
[----:B-1----:R-:W-:Y:S01]  /*76dc0*/  IMAD.WIDE R2, R170, 0x4, R162 ;  /* 0x00000004aa027825 */ /* 0x002fe200078e02a2 */
[----:B------:R-:W-:Y:S04]  /*76dd0*/  @P0 STG.E [R168.64], R175 ;  /* 0x000000afa8000986 */ /* 0x000fe8000c101904 */
[----:B------:R-:W-:Y:S04]  /*76de0*/  @P6 STG.E [R2.64], R239 ;  /* 0x000000ef02006986 */ /* 0x000fe8000c101904 */
[----:B----4-:R1:W-:Y:S04]  /*76df0*/  @P3 STG.E [R164.64], R251 ;  /* 0x000000fba4003986 */ /* 0x0103e8000c101904 */
[----:B-1----:R-:W3:Y:S04]  /*76e00*/  LDL.LU R251, [R1+0x6cc] ;  /* 0x0006cc0001fb7983 */ /* 0x002ee80000300800 */
[----:B------:R1:W-:Y:S04]  /*76e10*/  @P2 STG.E [R166.64], R249 ;  /* 0x000000f9a6002986 */ /* 0x0003e8000c101904 */
[----:B-1----:R-:W4:Y:S01]  /*76e20*/  LDL.LU R249, [R1+0x4c] ;  /* 0x00004c0001f97983 */ /* 0x002f220000300800 */
[----:B------:R-:W-:Y:S01]  /*76e30*/  ISETP.LT.AND P4, PT, R174, c[0x0][0x178], !P4 ;  /* 0x00005e00ae007a0c */ /* 0x000fe20006781270 */
[----:B------:R-:W-:-:S12]  /*76e40*/  IMAD.WIDE R168, R170, 0x4, R4 ;  /* 0x00000004aaa87825 */ /* 0x000fd800078e0204 */
[----:B--2---:R1:W-:Y:S04]  /*76e50*/  @P4 STG.E [R168.64], R248 ;  /* 0x000000f8a8004986 */ /* 0x0043e8000c101904 */
[----:B-1----:R-:W2:Y:S01]  /*76e60*/  LDL.LU R248, [R1+0xc] ;  /* 0x00000c0001f87983 */ /* 0x002ea20000300800 */
[----:B------:R-:W-:Y:S02]  /*76e70*/  ISETP.LT.AND P2, PT, R243, c[0x0][0x178], !P5 ;  /* 0x00005e00f3007a0c */ /* 0x000fe40006f41270 */
[----:B------:R-:W-:Y:S01]  /*76e80*/  ISETP.LT.AND P4, PT, R252, c[0x0][0x178], !P5 ;  /* 0x00005e00fc007a0c */ /* 0x000fe20006f81270 */
[----:B------:R-:W2:Y:S01]  /*76e90*/  LDL.LU R172, [R1+0x9f8] ;  /* 0x0009f80001ac7983 */ /* 0x000ea20000300800 */
[----:B------:R-:W-:Y:S02]  /*76ea0*/  ISETP.LT.AND P3, PT, R99, c[0x0][0x178], !P5 ;  /* 0x00005e0063007a0c */ /* 0x000fe40006f61270 */
[----:B------:R-:W-:Y:S01]  /*76eb0*/  IADD3 R170, R170, c[0x0][0x198], RZ ;  /* 0x00006600aaaa7a10 */ /* 0x000fe20007ffe0ff */
[----:B------:R-:W2:Y:S01]  /*76ec0*/  LDL.LU R173, [R1+0x7f8] ;  /* 0x0007f80001ad7983 */ /* 0x000ea20000300800 */
[----:B------:R-:W-:-:S03]  /*76ed0*/  IADD3 R2, R242, 0x12, RZ ;  /* 0x00000012f2027810 */ /* 0x000fc60007ffe0ff */
[----:B------:R-:W-:Y:S01]  /*76ee0*/  IMAD.WIDE R166, R170, 0x4, R162 ;  /* 0x00000004aaa67825 */ /* 0x000fe200078e02a2 */
[----:B------:R-:W-:Y:S01]  /*76ef0*/  ISETP.GE.AND P0, PT, R2, c[0x0][0x17c], PT ;  /* 0x00005f0002007a0c */ /* 0x000fe20003f06270 */
[----:B------:R-:W2:Y:S01]  /*76f00*/  LDL.LU R239, [R1+0x5a8] ;  /* 0x0005a80001ef7983 */ /* 0x000ea20000300800 */
[----:B------:R-:W-:Y:S01]  /*76f10*/  ISETP.LT.AND P5, PT, R174, c[0x0][0x178], !P5 ;  /* 0x00005e00ae007a0c */ /* 0x000fe20006fa1270 */
[----:B------:R-:W-:Y:S01]  /*76f20*/  IMAD.WIDE R2, R170, 0x4, R160 ;  /* 0x00000004aa027825 */ /* 0x000fe200078e02a0 */
[----:B------:R-:W-:-:S03]  /*76f30*/  ISETP.LT.AND P6, PT, R243, c[0x0][0x178], !P1 ;  /* 0x00005e00f3007a0c */ /* 0x000fc60004fc1270 */
[C---:B------:R-:W-:Y:S01]  /*76f40*/  IMAD.WIDE R164, R170.reuse, 0x4, R6 ;  /* 0x00000004aaa47825 */ /* 0x040fe200078e0206 */
[----:B------:R1:W-:Y:S01]  /*76f50*/  @P2 STG.E [R166.64], R247 ;  /* 0x000000f7a6002986 */ /* 0x0003e2000c101904 */
[----:B------:R-:W-:-:S03]  /*76f60*/  IADD3 R168, R170, c[0x0][0x198], RZ ;  /* 0x00006600aaa87a10 */ /* 0x000fc60007ffe0ff */
[----:B------:R1:W-:Y:S01]  /*76f70*/  @P4 STG.E [R2.64], R246 ;  /* 0x000000f602004986 */ /* 0x0003e2000c101904 */
[----:B------:R-:W-:-:S03]  /*76f80*/  ISETP.LT.AND P4, PT, R99, c[0x0][0x178], !P1 ;  /* 0x00005e0063007a0c */ /* 0x000fc60004f81270 */
[----:B------:R1:W-:Y:S01]  /*76f90*/  @P3 STG.E [R164.64], R245 ;  /* 0x000000f5a4003986 */ /* 0x0003e2000c101904 */
[----:B------:R-:W-:Y:S01]  /*76fa0*/  ISETP.LT.AND P3, PT, R252, c[0x0][0x178], !P1 ;  /* 0x00005e00fc007a0c */ /* 0x000fe20004f61270 */
[----:B-1----:R-:W-:Y:S02]  /*76fb0*/  IMAD.WIDE R166, R170, 0x4, R4 ;  /* 0x00000004aaa67825 */ /* 0x002fe400078e0204 */
[----:B------:R-:W2:Y:S02]  /*76fc0*/  LDL.LU R247, [R1+0x28] ;  /* 0x0000280001f77983 */ /* 0x000ea40000300800 */
[C---:B------:R-:W-:Y:S02]  /*76fd0*/  IMAD.WIDE R2, R168.reuse, 0x4, R162 ;  /* 0x00000004a8027825 */ /* 0x040fe400078e02a2 */
[----:B------:R-:W-:Y:S02]  /*76fe0*/  @P5 STG.E [R166.64], R244 ;  /* 0x000000f4a6005986 */ /* 0x000fe4000c101904 */
[----:B------:R-:W-:-:S02]  /*76ff0*/  IMAD.WIDE R164, R168, 0x4, R160 ;  /* 0x00000004a8a47825 */ /* 0x000fc400078e02a0 */
[----:B------:R1:W-:Y:S04]  /*77000*/  @P6 STG.E [R2.64], R250 ;  /* 0x000000fa02006986 */ /* 0x0003e8000c101904 */
[----:B------:R-:W2:Y:S01]  /*77010*/  LDL.LU R246, [R1+0x9fc] ;  /* 0x0009fc0001f67983 */ /* 0x000ea20000300800 */
[----:B-1----:R-:W-:-:S03]  /*77020*/  IMAD.WIDE R2, R168, 0x4, R6 ;  /* 0x00000004a8027825 */ /* 0x002fc600078e0206 */
[----:B---3--:R-:W-:Y:S04]  /*77030*/  @P3 STG.E [R164.64], R251 ;  /* 0x000000fba4003986 */ /* 0x008fe8000c101904 */
[----:B----4-:R1:W-:Y:S04]  /*77040*/  @P4 STG.E [R2.64], R249 ;  /* 0x000000f902004986 */ /* 0x0103e8000c101904 */
[----:B-1----:R-:W3:Y:S04]  /*77050*/  LDL.LU R249, [R1+0x7fc] ;  /* 0x0007fc0001f97983 */ /* 0x002ee80000300800 */
[----:B------:R-:W4:Y:S01]  /*77060*/  LDL.LU R250, [R1+0x5ac] ;  /* 0x0005ac0001fa7983 */ /* 0x000f220000300800 */
[----:B------:R-:W-:-:S02]  /*77070*/  ISETP.LT.AND P5, PT, R174, c[0x0][0x178], !P1 ;  /* 0x00005e00ae007a0c */ /* 0x000fc40004fa1270 */
[----:B------:R-:W-:-:S04]  /*77080*/  IADD3 R166, R242, 0x13, RZ ;  /* 0x00000013f2a67810 */ /* 0x000fc80007ffe0ff */
[----:B------:R-:W-:Y:S01]  /*77090*/  ISETP.GE.AND P2, PT, R166, c[0x0][0x17c], PT ;  /* 0x00005f00a6007a0c */ /* 0x000fe20003f46270 */
[----:B------:R-:W-:-:S06]  /*770a0*/  IMAD.WIDE R166, R168, 0x4, R4 ;  /* 0x00000004a8a67825 */ /* 0x000fcc00078e0204 */
[----:B--2---:R1:W-:Y:S04]  /*770b0*/  @P5 STG.E [R166.64], R248 ;  /* 0x000000f8a6005986 */ /* 0x0043e8000c101904 */
[----:B-1----:R-:W2:Y:S01]  /*770c0*/  LDL.LU R248, [R1+0x2c] ;  /* 0x00002c0001f87983 */ /* 0x002ea20000300800 */
[----:B------:R-:W-:Y:S02]  /*770d0*/  ISETP.LT.AND P1, PT, R243, c[0x0][0x178], !P0 ;  /* 0x00005e00f3007a0c */ /* 0x000fe40004721270 */
[----:B------:R-:W-:Y:S01]  /*770e0*/  IADD3 R169, R168, c[0x0][0x198], RZ ;  /* 0x00006600a8a97a10 */ /* 0x000fe20007ffe0ff */
[----:B------:R-:W2:Y:S01]  /*770f0*/  LDL.LU R175, [R1+0xa68] ;  /* 0x000a680001af7983 */ /* 0x000ea20000300800 */
[----:B------:R-:W-:-:S03]  /*77100*/  ISETP.LT.AND P6, PT, R252, c[0x0][0x178], !P0 ;  /* 0x00005e00fc007a0c */ /* 0x000fc600047c1270 */
[----:B------:R-:W-:Y:S01]  /*77110*/  IMAD.WIDE R164, R169, 0x4, R162 ;  /* 0x00000004a9a47825 */ /* 0x000fe200078e02a2 */
[----:B------:R-:W-:Y:S01]  /*77120*/  ISETP.LT.AND P5, PT, R99, c[0x0][0x178], !P0 ;  /* 0x00005e0063007a0c */ /* 0x000fe200047a1270 */
[----:B------:R-:W2:Y:S02]  /*77130*/  LDL.LU R245, [R1+0x998] ;  /* 0x0009980001f57983 */ /* 0x000ea40000300800 */
[----:B------:R-:W-:Y:S02]  /*77140*/  IMAD.WIDE R2, R169, 0x4, R160 ;  /* 0x00000004a9027825 */ /* 0x000fe400078e02a0 */
[----:B------:R1:W-:Y:S01]  /*77150*/  @P1 STG.E [R164.64], R172 ;  /* 0x000000aca4001986 */ /* 0x0003e2000c101904 */
[----:B------:R-:W-:Y:S02]  /*77160*/  ISETP.LT.AND P1, PT, R174, c[0x0][0x178], !P0 ;  /* 0x00005e00ae007a0c */ /* 0x000fe40004721270 */
[----:B------:R-:W-:Y:S01]  /*77170*/  ISETP.LT.AND P4, PT, R243, c[0x0][0x178], !P2 ;  /* 0x00005e00f3007a0c */ /* 0x000fe20005781270 */
[----:B------:R1:W-:Y:S01]  /*77180*/  @P6 STG.E [R2.64], R173 ;  /* 0x000000ad02006986 */ /* 0x0003e2000c101904 */
[----:B------:R-:W-:-:S02]  /*77190*/  ISETP.LT.AND P6, PT, R252, c[0x0][0x178], !P2 ;  /* 0x00005e00fc007a0c */ /* 0x000fc400057c1270 */
[----:B------:R-:W-:Y:S01]  /*771a0*/  ISETP.LT.AND P3, PT, R99, c[0x0][0x178], !P2 ;  /* 0x00005e0063007a0c */ /* 0x000fe20005761270 */
[----:B------:R-:W2:Y:S01]  /*771b0*/  LDL.LU R244, [R1+0x7d8] ;  /* 0x0007d80001f47983 */ /* 0x000ea20000300800 */
[C---:B-1----:R-:W-:Y:S01]  /*771c0*/  IMAD.WIDE R164, R169.reuse, 0x4, R4 ;  /* 0x00000004a9a47825 */ /* 0x042fe200078e0204 */
[----:B------:R-:W-:Y:S02]  /*771d0*/  IADD3 R167, R242, 0x1b, RZ ;  /* 0x0000001bf2a77810 */ /* 0x000fe40007ffe0ff */
[----:B------:R-:W2:Y:S01]  /*771e0*/  LDL.LU R251, [R1+0x68] ;  /* 0x0000680001fb7983 */ /* 0x000ea20000300800 */
[C---:B------:R-:W-:Y:S01]  /*771f0*/  IMAD.WIDE R2, R169.reuse, 0x4, R6 ;  /* 0x00000004a9027825 */ /* 0x040fe200078e0206 */
[----:B------:R-:W-:-:S04]  /*77200*/  IADD3 R169, R169, c[0x0][0x198], RZ ;  /* 0x00006600a9a97a10 */ /* 0x000fc80007ffe0ff */
[----:B------:R1:W-:Y:S01]  /*77210*/  @P5 STG.E [R2.64], R239 ;  /* 0x000000ef02005986 */ /* 0x0003e2000c101904 */
[----:B------:R-:W-:-:S03]  /*77220*/  IADD3 R166, R242, 0x14, RZ ;  /* 0x00000014f2a67810 */ /* 0x000fc60007ffe0ff */
[----:B------:R1:W-:Y:S01]  /*77230*/  @P1 STG.E [R164.64], R247 ;  /* 0x000000f7a4001986 */ /* 0x0003e2000c101904 */
[----:B------:R-:W-:Y:S01]  /*77240*/  ISETP.GE.AND P0, PT, R167, c[0x0][0x17c], PT ;  /* 0x00005f00a7007a0c */ /* 0x000fe20003f06270 */
[----:B-1----:R-:W-:-:S04]  /*77250*/  IMAD.WIDE R2, R169, 0x4, R162 ;  /* 0x00000004a9027825 */ /* 0x002fc800078e02a2 */
[C---:B------:R-:W-:Y:S01]  /*77260*/  IMAD.WIDE R164, R169.reuse, 0x4, R160 ;  /* 0x00000004a9a47825 */ /* 0x040fe200078e02a0 */
[----:B------:R-:W-:Y:S01]  /*77270*/  @P4 STG.E [R2.64], R246 ;  /* 0x000000f602004986 */ /* 0x000fe2000c101904 */
[----:B------:R-:W-:Y:S02]  /*77280*/  ISETP.GE.AND P5, PT, R166, c[0x0][0x17c], PT ;  /* 0x00005f00a6007a0c */ /* 0x000fe40003fa6270 */
[C---:B------:R-:W-:Y:S01]  /*77290*/  IMAD.WIDE R166, R169.reuse, 0x4, R6 ;  /* 0x00000004a9a67825 */ /* 0x040fe200078e0206 */
[----:B------:R-:W-:Y:S01]  /*772a0*/  ISETP.LT.AND P2, PT, R174, c[0x0][0x178], !P2 ;  /* 0x00005e00ae007a0c */ /* 0x000fe20005741270 */
[----:B---3--:R1:W-:Y:S04]  /*772b0*/  @P6 STG.E [R164.64], R249 ;  /* 0x000000f9a4006986 */ /* 0x0083e8000c101904 */
[----:B----4-:R3:W-:Y:S04]  /*772c0*/  @P3 STG.E [R166.64], R250 ;  /* 0x000000faa6003986 */ /* 0x0107e8000c101904 */
[----:B-1----:R-:W4:Y:S04]  /*772d0*/  LDL.LU R249, [R1+0xa6c] ;  /* 0x000a6c0001f97983 */ /* 0x002f280000300800 */
[----:B------:R-:W4:Y:S04]  /*772e0*/  LDL.LU R239, [R1+0x99c] ;  /* 0x00099c0001ef7983 */ /* 0x000f280000300800 */
[----:B---3--:R-:W3:Y:S01]  /*772f0*/  LDL.LU R250, [R1+0x7dc] ;  /* 0x0007dc0001fa7983 */ /* 0x008ee20000300800 */
[----:B------:R-:W-:-:S05]  /*77300*/  IMAD.WIDE R2, R169, 0x4, R4 ;  /* 0x00000004a9027825 */ /* 0x000fca00078e0204 */
[----:B--2---:R1:W-:Y:S04]  /*77310*/  @P2 STG.E [R2.64], R248 ;  /* 0x000000f802002986 */ /* 0x0043e8000c101904 */
[----:B-1----:R-:W2:Y:S01]  /*77320*/  LDL.LU R248, [R1+0x6c] ;  /* 0x00006c0001f87983 */ /* 0x002ea20000300800 */
[----:B------:R-:W-:Y:S02]  /*77330*/  ISETP.LT.AND P1, PT, R243, c[0x0][0x178], !P5 ;  /* 0x00005e00f3007a0c */ /* 0x000fe40006f21270 */
[----:B------:R-:W-:Y:S01]  /*77340*/  IADD3 R168, R169, c[0x0][0x198], RZ ;  /* 0x00006600a9a87a10 */ /* 0x000fe20007ffe0ff */
[----:B------:R-:W2:Y:S01]  /*77350*/  LDL.LU R247, [R1+0xab8] ;  /* 0x000ab80001f77983 */ /* 0x000ea20000300800 */
[----:B------:R-:W-:Y:S02]  /*77360*/  ISETP.LT.AND P3, PT, R252, c[0x0][0x178], !P5 ;  /* 0x00005e00fc007a0c */ /* 0x000fe40006f61270 */
[----:B------:R-:W-:Y:S01]  /*77370*/  IADD3 R166, R242, 0x15, RZ ;  /* 0x00000015f2a67810 */ /* 0x000fe20007ffe0ff */
[----:B------:R-:W-:Y:S01]  /*77380*/  IMAD.WIDE R164, R168, 0x4, R162 ;  /* 0x00000004a8a47825 */ /* 0x000fe200078e02a2 */
[----:B------:R-:W-:Y:S01]  /*77390*/  ISETP.LT.AND P6, PT, R99, c[0x0][0x178], !P5 ;  /* 0x00005e0063007a0c */ /* 0x000fe20006fc1270 */
[----:B------:R-:W2:Y:S01]  /*773a0*/  LDL.LU R246, [R1+0xa58] ;  /* 0x000a580001f67983 */ /* 0x000ea20000300800 */
[----:B------:R-:W-:Y:S01]  /*773b0*/  ISETP.GE.AND P4, PT, R166, c[0x0][0x17c], PT ;  /* 0x00005f00a6007a0c */ /* 0x000fe20003f86270 */
[----:B------:R-:W-:Y:S01]  /*773c0*/  IMAD.WIDE R2, R168, 0x4, R6 ;  /* 0x00000004a8027825 */ /* 0x000fe200078e0206 */
[----:B------:R-:W-:Y:S01]  /*773d0*/  ISETP.LT.AND P5, PT, R174, c[0x0][0x178], !P5 ;  /* 0x00005e00ae007a0c */ /* 0x000fe20006fa1270 */
[----:B------:R1:W-:Y:S01]  /*773e0*/  @P1 STG.E [R164.64], R175 ;  /* 0x000000afa4001986 */ /* 0x0003e2000c101904 */
[----:B------:R-:W-:-:S02]  /*773f0*/  ISETP.LT.AND P1, PT, R243, c[0x0][0x178], !P4 ;  /* 0x00005e00f3007a0c */ /* 0x000fc40006721270 */
[----:B------:R-:W-:Y:S02]  /*77400*/  IADD3 R166, R242, 0x16, RZ ;  /* 0x00000016f2a67810 */ /* 0x000fe40007ffe0ff */
[C---:B------:R-:W-:Y:S01]  /*77410*/  IADD3 R169, R168.reuse, c[0x0][0x198], RZ ;  /* 0x00006600a8a97a10 */ /* 0x040fe20007ffe0ff */
[----:B-1----:R-:W-:Y:S01]  /*77420*/  IMAD.WIDE R164, R168, 0x4, R160 ;  /* 0x00000004a8a47825 */ /* 0x002fe200078e02a0 */
[----:B------:R-:W-:-:S04]  /*77430*/  ISETP.GE.AND P2, PT, R166, c[0x0][0x17c], PT ;  /* 0x00005f00a6007a0c */ /* 0x000fc80003f46270 */
[----:B------:R1:W-:Y:S01]  /*77440*/  @P3 STG.E [R164.64], R245 ;  /* 0x000000f5a4003986 */ /* 0x0003e2000c101904 */
[----:B------:R-:W-:Y:S01]  /*77450*/  ISETP.LT.AND P3, PT, R252, c[0x0][0x178], !P4 ;  /* 0x00005e00fc007a0c */ /* 0x000fe20006761270 */
[----:B------:R-:W-:Y:S02]  /*77460*/  IMAD.WIDE R166, R168, 0x4, R4 ;  /* 0x00000004a8a67825 */ /* 0x000fe400078e0204 */
[----:B------:R1:W-:Y:S01]  /*77470*/  @P6 STG.E [R2.64], R244 ;  /* 0x000000f402006986 */ /* 0x0003e2000c101904 */
[----:B------:R-:W-:-:S03]  /*77480*/  ISETP.LT.AND P6, PT, R99, c[0x0][0x178], !P4 ;  /* 0x00005e0063007a0c */ /* 0x000fc600067c1270 */
[----:B-1----:R-:W2:Y:S04]  /*77490*/  LDL.LU R245, [R1+0x938] ;  /* 0x0009380001f57983 */ /* 0x002ea80000300800 */
[----:B------:R-:W2:Y:S01]  /*774a0*/  LDL.LU R244, [R1+0x5e8] ;  /* 0x0005e80001f47983 */ /* 0x000ea20000300800 */
[----:B------:R-:W-:-:S03]  /*774b0*/  IMAD.WIDE R2, R169, 0x4, R162 ;  /* 0x00000004a9027825 */ /* 0x000fc600078e02a2 */
[----:B------:R1:W-:Y:S01]  /*774c0*/  @P5 STG.E [R166.64], R251 ;  /* 0x000000fba6005986 */ /* 0x0003e2000c101904 */
[----:B------:R-:W-:-:S03]  /*774d0*/  IMAD.WIDE R164, R169, 0x4, R160 ;  /* 0x00000004a9a47825 */ /* 0x000fc600078e02a0 */
[----:B-1----:R-:W2:Y:S01]  /*774e0*/  LDL.LU R251, [R1+0xabc] ;  /* 0x000abc0001fb7983 */ /* 0x002ea20000300800 */
[----:B------:R-:W-:-:S03]  /*774f0*/  ISETP.LT.AND P4, PT, R174, c[0x0][0x178], !P4 ;  /* 0x00005e00ae007a0c */ /* 0x000fc60006781270 */
[----:B----4-:R1:W-:Y:S04]  /*77500*/  @P1 STG.E [R2.64], R249 ;  /* 0x000000f902001986 */ /* 0x0103e8000c101904 */
[----:B------:R-:W-:Y:S04]  /*77510*/  @P3 STG.E [R164.64], R239 ;  /* 0x000000efa4003986 */ /* 0x000fe8000c101904 */
[----:B-1----:R-:W4:Y:S01]  /*77520*/  LDL.LU R249, [R1+0xa5c] ;  /* 0x000a5c0001f97983 */ /* 0x002f220000300800 */
[----:B------:R-:W-:-:S05]  /*77530*/  IMAD.WIDE R2, R169, 0x4, R6 ;  /* 0x00000004a9027825 */ /* 0x000fca00078e0206 */
[----:B---3--:R1:W-:Y:S04]  /*77540*/  @P6 STG.E [R2.64], R250 ;  /* 0x000000fa02006986 */ /* 0x0083e8000c101904 */
[----:B-1----:R-:W3:Y:S01]  /*77550*/  LDL.LU R250, [R1+0x93c] ;  /* 0x00093c0001fa7983 */ /* 0x002ee20000300800 */
[----:B------:R-:W-:-:S04]  /*77560*/  IADD3 R166, R242, 0x17, RZ ;  /* 0x00000017f2a67810 */ /* 0x000fc80007ffe0ff */
[----:B------:R-:W-:Y:S01]  /*77570*/  ISETP.GE.AND P1, PT, R166, c[0x0][0x17c], PT ;  /* 0x00005f00a6007a0c */ /* 0x000fe20003f26270 */
[----:B------:R-:W-:-:S05]  /*77580*/  IMAD.WIDE R166, R169, 0x4, R4 ;  /* 0x00000004a9a67825 */ /* 0x000fca00078e0204 */
[----:B--2---:R1:W-:Y:S04]  /*77590*/  @P4 STG.E [R166.64], R248 ;  /* 0x000000f8a6004986 */ /* 0x0043e8000c101904 */
[----:B-1----:R-:W2:Y:S01]  /*775a0*/  LDL.LU R248, [R1+0x5ec] ;  /* 0x0005ec0001f87983 */ /* 0x002ea20000300800 */
[----:B------:R-:W-:Y:S02]  /*775b0*/  ISETP.LT.AND P5, PT, R243, c[0x0][0x178], !P2 ;  /* 0x00005e00f3007a0c */ /* 0x000fe400057a1270 */
[----:B------:R-:W-:Y:S01]  /*775c0*/  IADD3 R168, R169, c[0x0][0x198], RZ ;  /* 0x00006600a9a87a10 */ /* 0x000fe20007ffe0ff */
[----:B------:R-:W2:Y:S01]  /*775d0*/  LDL.LU R172, [R1+0xa98] ;  /* 0x000a980001ac7983 */ /* 0x000ea20000300800 */
[----:B------:R-:W-:Y:S02]  /*775e0*/  ISETP.LT.AND P3, PT, R252, c[0x0][0x178], !P2 ;  /* 0x00005e00fc007a0c */ /* 0x000fe40005761270 */
[----:B------:R-:W-:Y:S01]  /*775f0*/  ISETP.LT.AND P4, PT, R99, c[0x0][0x178], !P2 ;  /* 0x00005e0063007a0c */ /* 0x000fe20005781270 */
[----:B------:R-:W-:Y:S01]  /*77600*/  IMAD.WIDE R164, R168, 0x4, R162 ;  /* 0x00000004a8a47825 */ /* 0x000fe200078e02a2 */
[----:B------:R-:W-:Y:S01]  /*77610*/  ISETP.LT.AND P2, PT, R174, c[0x0][0x178], !P2 ;  /* 0x00005e00ae007a0c */ /* 0x000fe20005741270 */
[----:B------:R-:W2:Y:S01]  /*77620*/  LDL.LU R173, [R1+0x9a8] ;  /* 0x0009a80001ad7983 */ /* 0x000ea20000300800 */
[----:B------:R-:W-:Y:S01]  /*77630*/  ISETP.LT.AND P6, PT, R252, c[0x0][0x178], !P1 ;  /* 0x00005e00fc007a0c */ /* 0x000fe20004fc1270 */
[----:B------:R-:W-:-:S02]  /*77640*/  IMAD.WIDE R2, R168, 0x4, R6 ;  /* 0x00000004a8027825 */ /* 0x000fc400078e0206 */
[----:B------:R1:W-:Y:S01]  /*77650*/  @P5 STG.E [R164.64], R247 ;  /* 0x000000f7a4005986 */ /* 0x0003e2000c101904 */
[----:B------:R-:W-:Y:S01]  /*77660*/  ISETP.LT.AND P5, PT, R243, c[0x0][0x178], !P1 ;  /* 0x00005e00f3007a0c */ /* 0x000fe20004fa1270 */
[C---:B------:R-:W-:Y:S01]  /*77670*/  IMAD.WIDE R166, R168.reuse, 0x4, R4 ;  /* 0x00000004a8a67825 */ /* 0x040fe200078e0204 */
[----:B------:R-:W-:-:S03]  /*77680*/  IADD3 R169, R168, c[0x0][0x198], RZ ;  /* 0x00006600a8a97a10 */ /* 0x000fc60007ffe0ff */
[----:B-1----:R-:W-:Y:S01]  /*77690*/  IMAD.WIDE R164, R168, 0x4, R160 ;  /* 0x00000004a8a47825 */ /* 0x002fe200078e02a0 */
[----:B------:R-:W2:Y:S04]  /*776a0*/  LDL.LU R247, [R1+0x6e8] ;  /* 0x0006e80001f77983 */ /* 0x000ea80000300800 */
[----:B------:R1:W-:Y:S04]  /*776b0*/  @P3 STG.E [R164.64], R246 ;  /* 0x000000f6a4003986 */ /* 0x0003e8000c101904 */
[----:B------:R1:W-:Y:S04]  /*776c0*/  @P4 STG.E [R2.64], R245 ;  /* 0x000000f502004986 */ /* 0x0003e8000c101904 */
[----:B------:R-:W-:Y:S01]  /*776d0*/  @P2 STG.E [R166.64], R244 ;  /* 0x000000f4a6002986 */ /* 0x000fe2000c101904 */
[----:B------:R-:W-:Y:S01]  /*776e0*/  ISETP.LT.AND P2, PT, R99, c[0x0][0x178], !P1 ;  /* 0x00005e0063007a0c */ /* 0x000fe20004f41270 */
[----:B-1----:R-:W-:-:S02]  /*776f0*/  IMAD.WIDE R164, R169, 0x4, R162 ;  /* 0x00000004a9a47825 */ /* 0x002fc400078e02a2 */
[----:B------:R-:W2:Y:S02]  /*77700*/  LDL.LU R246, [R1+0xaec] ;  /* 0x000aec0001f67983 */ /* 0x000ea40000300800 */
[----:B------:R-:W-:Y:S02]  /*77710*/  IMAD.WIDE R2, R169, 0x4, R160 ;  /* 0x00000004a9027825 */ /* 0x000fe400078e02a0 */
[----:B------:R1:W-:Y:S04]  /*77720*/  @P5 STG.E [R164.64], R251 ;  /* 0x000000fba4005986 */ /* 0x0003e8000c101904 */
[----:B-1----:R-:W2:Y:S01]  /*77730*/  LDL.LU R251, [R1+0xa9c] ;  /* 0x000a9c0001fb7983 */ /* 0x002ea20000300800 */
[----:B------:R-:W-:-:S03]  /*77740*/  ISETP.LT.AND P1, PT, R174, c[0x0][0x178], !P1 ;  /* 0x00005e00ae007a0c */ /* 0x000fc60004f21270 */
[----:B----4-:R1:W-:Y:S02]  /*77750*/  @P6 STG.E [R2.64], R249 ;  /* 0x000000f902006986 */ /* 0x0103e4000c101904 */
[C---:B-1----:R-:W-:Y:S02]  /*77760*/  IMAD.WIDE R2, R169.reuse, 0x4, R6 ;  /* 0x00000004a9027825 */ /* 0x042fe400078e0206 */
[----:B------:R-:W4:Y:S04]  /*77770*/  LDL.LU R249, [R1+0x9ac] ;  /* 0x0009ac0001f97983 */ /* 0x000f280000300800 */
[----:B---3--:R1:W-:Y:S04]  /*77780*/  @P2 STG.E [R2.64], R250 ;  /* 0x000000fa02002986 */ /* 0x0083e8000c101904 */
[----:B-1----:R-:W3:Y:S01]  /*77790*/  LDL.LU R3, [R1+0xae8] ;  /* 0x000ae80001037983 */ /* 0x002ee20000300800 */
[----:B------:R-:W-:-:S05]  /*777a0*/  IMAD.WIDE R164, R169, 0x4, R4 ;  /* 0x00000004a9a47825 */ /* 0x000fca00078e0204 */
[----:B--2---:R1:W-:Y:S04]  /*777b0*/  @P1 STG.E [R164.64], R248 ;  /* 0x000000f8a4001986 */ /* 0x0043e8000c101904 */
[----:B-1----:R-:W2:Y:S01]  /*777c0*/  LDL.LU R248, [R1+0x6ec] ;  /* 0x0006ec0001f87983 */ /* 0x002ea20000300800 */
[C---:B------:R-:W-:Y:S02]  /*777d0*/  IADD3 R170, R242.reuse, 0x18, RZ ;  /* 0x00000018f2aa7810 */ /* 0x040fe40007ffe0ff */
[----:B------:R-:W-:Y:S01]  /*777e0*/  IADD3 R171, R242, 0x19, RZ ;  /* 0x00000019f2ab7810 */ /* 0x000fe20007ffe0ff */
[----:B------:R-:W2:Y:S01]  /*777f0*/  LDL.LU R175, [R1+0xb08] ;  /* 0x000b080001af7983 */ /* 0x000ea20000300800 */
[----:B------:R-:W-:Y:S02]  /*77800*/  ISETP.GE.AND P3, PT, R170, c[0x0][0x17c], PT ;  /* 0x00005f00aa007a0c */ /* 0x000fe40003f66270 */
[----:B------:R-:W-:Y:S01]  /*77810*/  ISETP.GE.AND P2, PT, R171, c[0x0][0x17c], PT ;  /* 0x00005f00ab007a0c */ /* 0x000fe20003f46270 */
[----:B------:R-:W2:Y:S01]  /*77820*/  LDL.LU R239, [R1+0xac8] ;  /* 0x000ac80001ef7983 */ /* 0x000ea20000300800 */
[----:B------:R-:W-:-:S02]  /*77830*/  ISETP.LT.AND P5, PT, R243, c[0x0][0x178], !P3 ;  /* 0x00005e00f3007a0c */ /* 0x000fc40005fa1270 */
[----:B------:R-:W-:Y:S01]  /*77840*/  ISETP.LT.AND P4, PT, R252, c[0x0][0x178], !P3 ;  /* 0x00005e00fc007a0c */ /* 0x000fe20005f81270 */
[----:B------:R-:W2:Y:S01]  /*77850*/  LDL.LU R245, [R1+0xa78] ;  /* 0x000a780001f57983 */ /* 0x000ea20000300800 */
[----:B------:R-:W-:Y:S02]  /*77860*/  IADD3 R170, R169, c[0x0][0x198], RZ ;  /* 0x00006600a9aa7a10 */ /* 0x000fe40007ffe0ff */
[----:B------:R-:W-:Y:S01]  /*77870*/  ISETP.LT.AND P6, PT, R99, c[0x0][0x178], !P3 ;  /* 0x00005e0063007a0c */ /* 0x000fe20005fc1270 */
[----:B------:R-:W2:Y:S02]  /*77880*/  LDL.LU R244, [R1+0x948] ;  /* 0x0009480001f47983 */ /* 0x000ea40000300800 */
[----:B------:R-:W-:-:S04]  /*77890*/  IMAD.WIDE R166, R170, 0x4, R162 ;  /* 0x00000004aaa67825 */ /* 0x000fc800078e02a2 */
[----:B------:R-:W-:Y:S01]  /*778a0*/  IMAD.WIDE R168, R170, 0x4, R160 ;  /* 0x00000004aaa87825 */ /* 0x000fe200078e02a0 */
[----:B------:R-:W-:Y:S01]  /*778b0*/  ISETP.LT.AND P3, PT, R174, c[0x0][0x178], !P3 ;  /* 0x00005e00ae007a0c */ /* 0x000fe20005f61270 */
[----:B------:R-:W2:Y:S01]  /*778c0*/  LDL.LU R250, [R1+0xb0c] ;  /* 0x000b0c0001fa7983 */ /* 0x000ea20000300800 */
[----:B------:R-:W-:Y:S02]  /*778d0*/  IADD3 R171, R170, c[0x0][0x198], RZ ;  /* 0x00006600aaab7a10 */ /* 0x000fe40007ffe0ff */
[----:B------:R-:W-:-:S03]  /*778e0*/  ISETP.LT.AND P1, PT, R99, c[0x0][0x178], !P2 ;  /* 0x00005e0063007a0c */ /* 0x000fc60005721270 */
[----:B------:R-:W-:Y:S01]  /*778f0*/  IMAD.WIDE R164, R171, 0x4, R162 ;  /* 0x00000004aba47825 */ /* 0x000fe200078e02a2 */
[----:B---3--:R1:W-:Y:S01]  /*77900*/  @P5 STG.E [R166.64], R3 ;  /* 0x00000003a6005986 */ /* 0x0083e2000c101904 */
[----:B------:R-:W-:-:S03]  /*77910*/  ISETP.LT.AND P5, PT, R243, c[0x0][0x178], !P2 ;  /* 0x00005e00f3007a0c */ /* 0x000fc600057a1270 */
[----:B------:R3:W-:Y:S01]  /*77920*/  @P4 STG.E [R168.64], R172 ;  /* 0x000000aca8004986 */ /* 0x0007e2000c101904 */
[----:B------:R-:W-:Y:S01]  /*77930*/  ISETP.LT.AND P4, PT, R252, c[0x0][0x178], !P2 ;  /* 0x00005e00fc007a0c */ /* 0x000fe20005781270 */
[----:B-1----:R-:W-:-:S05]  /*77940*/  IMAD.WIDE R2, R170, 0x4, R6 ;  /* 0x00000004aa027825 */ /* 0x002fca00078e0206 */
[----:B------:R1:W-:Y:S01]  /*77950*/  @P6 STG.E [R2.64], R173 ;  /* 0x000000ad02006986 */ /* 0x0003e2000c101904 */
[----:B------:R-:W-:Y:S01]  /*77960*/  IMAD.WIDE R166, R171, 0x4, R160 ;  /* 0x00000004aba67825 */ /* 0x000fe200078e02a0 */
[----:B------:R-:W-:-:S03]  /*77970*/  ISETP.LT.AND P2, PT, R174, c[0x0][0x178], !P2 ;  /* 0x00005e00ae007a0c */ /* 0x000fc60005741270 */
[----:B---3--:R-:W-:-:S04]  /*77980*/  IMAD.WIDE R168, R171, 0x4, R6 ;  /* 0x00000004aba87825 */ /* 0x008fc800078e0206 */
[----:B-1----:R-:W-:-:S05]  /*77990*/  IMAD.WIDE R2, R170, 0x4, R4 ;  /* 0x00000004aa027825 */ /* 0x002fca00078e0204 */
[----:B------:R1:W-:Y:S04]  /*779a0*/  @P3 STG.E [R2.64], R247 ;  /* 0x000000f702003986 */ /* 0x0003e8000c101904 */
[----:B------:R-:W-:Y:S04]  /*779b0*/  @P5 STG.E [R164.64], R246 ;  /* 0x000000f6a4005986 */ /* 0x000fe8000c101904 */
[----:B------:R3:W-:Y:S04]  /*779c0*/  @P4 STG.E [R166.64], R251 ;  /* 0x000000fba6004986 */ /* 0x0007e8000c101904 */
[----:B----4-:R4:W-:Y:S01]  /*779d0*/  @P1 STG.E [R168.64], R249 ;  /* 0x000000f9a8001986 */ /* 0x0109e2000c101904 */
[----:B-1----:R-:W-:-:S03]  /*779e0*/  IMAD.WIDE R2, R171, 0x4, R4 ;  /* 0x00000004ab027825 */ /* 0x002fc600078e0204 */
[----:B---3--:R-:W3:Y:S04]  /*779f0*/  LDL.LU R251, [R1+0xacc] ;  /* 0x000acc0001fb7983 */ /* 0x008ee80000300800 */
[----:B----4-:R-:W4:Y:S04]  /*77a00*/  LDL.LU R249, [R1+0xa7c] ;  /* 0x000a7c0001f97983 */ /* 0x010f280000300800 */
[----:B--2---:R1:W-:Y:S04]  /*77a10*/  @P2 STG.E [R2.64], R248 ;  /* 0x000000f802002986 */ /* 0x0043e8000c101904 */
[----:B-1----:R-:W2:Y:S01]  /*77a20*/  LDL.LU R248, [R1+0x94c] ;  /* 0x00094c0001f87983 */ /* 0x002ea20000300800 */
[----:B------:R-:W-:-:S02]  /*77a30*/  IADD3 R172, R242, 0x1a, RZ ;  /* 0x0000001af2ac7810 */ /* 0x000fc40007ffe0ff */
[----:B------:R-:W-:Y:S01]  /*77a40*/  IADD3 R164, R171, c[0x0][0x198], RZ ;  /* 0x00006600aba47a10 */ /* 0x000fe20007ffe0ff */
[----:B------:R-:W2:Y:S01]  /*77a50*/  LDL.LU R247, [R1+0xb48] ;  /* 0x000b480001f77983 */ /* 0x000ea20000300800 */
[----:B------:R-:W-:Y:S02]  /*77a60*/  ISETP.GE.AND P6, PT, R172, c[0x0][0x17c], PT ;  /* 0x00005f00ac007a0c */ /* 0x000fe40003fc6270 */
[C---:B------:R-:W-:Y:S01]  /*77a70*/  ISETP.LT.AND P2, PT, R243.reuse, c[0x0][0x178], !P0 ;  /* 0x00005e00f3007a0c */ /* 0x040fe20004741270 */
[----:B------:R-:W-:Y:S01]  /*77a80*/  IMAD.WIDE R170, R164, 0x4, R162 ;  /* 0x00000004a4aa7825 */ /* 0x000fe200078e02a2 */
[----:B------:R-:W-:Y:S01]  /*77a90*/  ISETP.LT.AND P3, PT, R243, c[0x0][0x178], !P6 ;  /* 0x00005e00f3007a0c */ /* 0x000fe20007761270 */
[----:B------:R-:W2:Y:S01]  /*77aa0*/  LDL.LU R246, [R1+0xaf8] ;  /* 0x000af80001f67983 */ /* 0x000ea20000300800 */
[----:B------:R-:W-:Y:S02]  /*77ab0*/  ISETP.LT.AND P1, PT, R252, c[0x0][0x178], !P6 ;  /* 0x00005e00fc007a0c */ /* 0x000fe40007721270 */
[----:B------:R-:W-:-:S02]  /*77ac0*/  ISETP.LT.AND P5, PT, R99, c[0x0][0x178], !P6 ;  /* 0x00005e0063007a0c */ /* 0x000fc400077a1270 */
[----:B------:R-:W-:Y:S02]  /*77ad0*/  ISETP.LT.AND P6, PT, R174, c[0x0][0x178], !P6 ;  /* 0x00005e00ae007a0c */ /* 0x000fe400077c1270 */
[----:B------:R-:W-:Y:S02]  /*77ae0*/  IADD3 R165, R242, 0x1c, RZ ;  /* 0x0000001cf2a57810 */ /* 0x000fe40007ffe0ff */
[C---:B------:R-:W-:Y:S01]  /*77af0*/  IADD3 R2, R164.reuse, c[0x0][0x198], RZ ;  /* 0x00006600a4027a10 */ /* 0x040fe20007ffe0ff */
[C---:B------:R-:W-:Y:S01]  /*77b00*/  IMAD.WIDE R168, R164.reuse, 0x4, R160 ;  /* 0x00000004a4a87825 */ /* 0x040fe200078e02a0 */
[----:B------:R-:W-:Y:S01]  /*77b10*/  ISETP.GE.AND P4, PT, R165, c[0x0][0x17c], PT ;  /* 0x00005f00a5007a0c */ /* 0x000fe20003f86270 */
[----:B------:R1:W-:Y:S02]  /*77b20*/  @P3 STG.E [R170.64], R175 ;  /* 0x000000afaa003986 */ /* 0x0003e4000c101904 */
[----:B------:R-:W-:Y:S01]  /*77b30*/  IMAD.WIDE R166, R164, 0x4, R6 ;  /* 0x00000004a4a67825 */ /* 0x000fe200078e0206 */
[----:B------:R-:W-:-:S03]  /*77b40*/  ISETP.LT.AND P3, PT, R252, c[0x0][0x178], !P0 ;  /* 0x00005e00fc007a0c */ /* 0x000fc60004761270 */
[----:B------:R-:W-:Y:S01]  /*77b50*/  IMAD.WIDE R164, R164, 0x4, R4 ;  /* 0x00000004a4a47825 */ /* 0x000fe200078e0204 */
[----:B------:R-:W-:Y:S03]  /*77b60*/  @P1 STG.E [R168.64], R239 ;  /* 0x000000efa8001986 */ /* 0x000fe6000c101904 */
[----:B-1----:R-:W-:Y:S01]  /*77b70*/  IMAD.WIDE R170, R2, 0x4, R162 ;  /* 0x0000000402aa7825 */ /* 0x002fe200078e02a2 */
[----:B------:R1:W-:Y:S04]  /*77b80*/  @P5 STG.E [R166.64], R245 ;  /* 0x000000f5a6005986 */ /* 0x0003e8000c101904 */
[----:B------:R1:W-:Y:S04]  /*77b90*/  @P6 STG.E [R164.64], R244 ;  /* 0x000000f4a4006986 */ /* 0x0003e8000c101904 */
[----:B------:R1:W-:Y:S01]  /*77ba0*/  @P2 STG.E [R170.64], R250 ;  /* 0x000000faaa002986 */ /* 0x0003e2000c101904 */
[----:B------:R-:W-:-:S03]  /*77bb0*/  ISETP.LT.AND P2, PT, R99, c[0x0][0x178], !P0 ;  /* 0x00005e0063007a0c */ /* 0x000fc60004741270 */
[----:B-1----:R-:W2:Y:S01]  /*77bc0*/  LDL.LU R245, [R1+0xaa8] ;  /* 0x000aa80001f57983 */ /* 0x002ea20000300800 */
[----:B------:R-:W-:Y:S01]  /*77bd0*/  IMAD.WIDE R166, R2, 0x4, R160 ;  /* 0x0000000402a67825 */ /* 0x000fe200078e02a0 */
[----:B------:R-:W-:Y:S02]  /*77be0*/  ISETP.LT.AND P0, PT, R174, c[0x0][0x178], !P0 ;  /* 0x00005e00ae007a0c */ /* 0x000fe40004701270 */
[----:B------:R-:W2:Y:S01]  /*77bf0*/  LDL.LU R244, [R1+0xa38] ;  /* 0x000a380001f47983 */ /* 0x000ea20000300800 */
[----:B------:R-:W-:Y:S01]  /*77c00*/  IMAD.WIDE R164, R2, 0x4, R6 ;  /* 0x0000000402a47825 */ /* 0x000fe200078e0206 */
[----:B------:R-:W-:Y:S02]  /*77c10*/  IADD3 R3, R242, 0x1d, RZ ;  /* 0x0000001df2037810 */ /* 0x000fe40007ffe0ff */
[----:B------:R-:W2:Y:S01]  /*77c20*/  LDL.LU R250, [R1+0xb4c] ;  /* 0x000b4c0001fa7983 */ /* 0x000ea20000300800 */
[C---:B------:R-:W-:Y:S02]  /*77c30*/  IADD3 R170, R2.reuse, c[0x0][0x198], RZ ;  /* 0x0000660002aa7a10 */ /* 0x040fe40007ffe0ff */
[----:B------:R-:W-:Y:S01]  /*77c40*/  ISETP.GE.AND P1, PT, R3, c[0x0][0x17c], PT ;  /* 0x00005f0003007a0c */ /* 0x000fe20003f26270 */
[----:B------:R-:W-:Y:S01]  /*77c50*/  IMAD.WIDE R2, R2, 0x4, R4 ;  /* 0x0000000402027825 */ /* 0x000fe200078e0204 */
[----:B---3--:R1:W-:Y:S04]  /*77c60*/  @P3 STG.E [R166.64], R251 ;  /* 0x000000fba6003986 */ /* 0x0083e8000c101904 */
[----:B----4-:R3:W-:Y:S04]  /*77c70*/  @P2 STG.E [R164.64], R249 ;  /* 0x000000f9a4002986 */ /* 0x0107e8000c101904 */
[----:B-1----:R-:W4:Y:S04]  /*77c80*/  LDL.LU R251, [R1+0xafc] ;  /* 0x000afc0001fb7983 */ /* 0x002f280000300800 */
[----:B---3--:R-:W3:Y:S04]  /*77c90*/  LDL.LU R249, [R1+0xaac] ;  /* 0x000aac0001f97983 */ /* 0x008ee80000300800 */
[----:B--2---:R1:W-:Y:S04]  /*77ca0*/  @P0 STG.E [R2.64], R248 ;  /* 0x000000f802000986 */ /* 0x0043e8000c101904 */
[----:B-1----:R-:W2:Y:S01]  /*77cb0*/  LDL.LU R248, [R1+0xa3c] ;  /* 0x000a3c0001f87983 */ /* 0x002ea20000300800 */
[----:B------:R-:W-:-:S02]  /*77cc0*/  ISETP.LT.AND P6, PT, R243, c[0x0][0x178], !P4 ;  /* 0x00005e00f3007a0c */ /* 0x000fc400067c1270 */
[----:B------:R-:W-:Y:S01]  /*77cd0*/  ISETP.LT.AND P5, PT, R252, c[0x0][0x178], !P4 ;  /* 0x00005e00fc007a0c */ /* 0x000fe200067a1270 */
[C---:B------:R-:W-:Y:S01]  /*77ce0*/  IMAD.WIDE R168, R170.reuse, 0x4, R162 ;  /* 0x00000004aaa87825 */ /* 0x040fe200078e02a2 */
[----:B------:R-:W2:Y:S03]  /*77cf0*/  LDL.LU R173, [R1+0xbf8] ;  /* 0x000bf80001ad7983 */ /* 0x000ea60000300800 */
[----:B------:R-:W-:Y:S01]  /*77d00*/  IMAD.WIDE R166, R170, 0x4, R160 ;  /* 0x00000004aaa67825 */ /* 0x000fe200078e02a0 */
[----:B------:R-:W2:Y:S05]  /*77d10*/  LDL.LU R239, [R1+0xb18] ;  /* 0x000b180001ef7983 */ /* 0x000eaa0000300800 */
[----:B------:R1:W-:Y:S01]  /*77d20*/  @P6 STG.E [R168.64], R247 ;  /* 0x000000f7a8006986 */ /* 0x0003e2000c101904 */
[----:B------:R-:W-:-:S02]  /*77d30*/  ISETP.LT.AND P6, PT, R99, c[0x0][0x178], !P4 ;  /* 0x00005e0063007a0c */ /* 0x000fc400067c1270 */
[----:B------:R-:W-:Y:S01]  /*77d40*/  ISETP.LT.AND P4, PT, R174, c[0x0][0x178], !P4 ;  /* 0x00005e00ae007a0c */ /* 0x000fe20006781270 */
[----:B------:R1:W-:Y:S01]  /*77d50*/  @P5 STG.E [R166.64], R246 ;  /* 0x000000f6a6005986 */ /* 0x0003e2000c101904 */
[----:B------:R-:W-:Y:S02]  /*77d60*/  ISETP.LT.AND P5, PT, R243, c[0x0][0x178], !P1 ;  /* 0x00005e00f3007a0c */ /* 0x000fe40004fa1270 */
[----:B------:R-:W-:Y:S01]  /*77d70*/  ISETP.LT.AND P3, PT, R252, c[0x0][0x178], !P1 ;  /* 0x00005e00fc007a0c */ /* 0x000fe20004f61270 */
[C---:B------:R-:W-:Y:S01]  /*77d80*/  IMAD.WIDE R2, R170.reuse, 0x4, R6 ;  /* 0x00000004aa027825 */ /* 0x040fe200078e0206 */
[----:B------:R-:W-:Y:S02]  /*77d90*/  ISETP.LT.AND P0, PT, R99, c[0x0][0x178], !P1 ;  /* 0x00005e0063007a0c */ /* 0x000fe40004f01270 */
[C---:B-1----:R-:W-:Y:S01]  /*77da0*/  IADD3 R168, R170.reuse, c[0x0][0x198], RZ ;  /* 0x00006600aaa87a10 */ /* 0x042fe20007ffe0ff */
[----:B------:R-:W-:Y:S01]  /*77db0*/  IMAD.WIDE R164, R170, 0x4, R4 ;  /* 0x00000004aaa47825 */ /* 0x000fe200078e0204 */
[----:B------:R-:W2:Y:S03]  /*77dc0*/  LDL.LU R247, [R1+0xad8] ;  /* 0x000ad80001f77983 */ /* 0x000ea60000300800 */
[----:B------:R-:W-:Y:S01]  /*77dd0*/  IMAD.WIDE R166, R168, 0x4, R162 ;  /* 0x00000004a8a67825 */ /* 0x000fe200078e02a2 */
[----:B------:R-:W2:Y:S04]  /*77de0*/  LDL.LU R246, [R1+0xa88] ;  /* 0x000a880001f67983 */ /* 0x000ea80000300800 */
[----:B------:R1:W-:Y:S01]  /*77df0*/  @P6 STG.E [R2.64], R245 ;  /* 0x000000f502006986 */ /* 0x0003e2000c101904 */
[----:B------:R-:W-:-:S03]  /*77e00*/  ISETP.LT.AND P1, PT, R174, c[0x0][0x178], !P1 ;  /* 0x00005e00ae007a0c */ /* 0x000fc60004f21270 */
[----:B------:R1:W-:Y:S04]  /*77e10*/  @P4 STG.E [R164.64], R244 ;  /* 0x000000f4a4004986 */ /* 0x0003e8000c101904 */
[----:B------:R-:W-:Y:S01]  /*77e20*/  @P5 STG.E [R166.64], R250 ;  /* 0x000000faa6005986 */ /* 0x000fe2000c101904 */
[----:B-1----:R-:W-:-:S04]  /*77e30*/  IMAD.WIDE R2, R168, 0x4, R160 ;  /* 0x00000004a8027825 */ /* 0x002fc800078e02a0 */
[C---:B------:R-:W-:Y:S01]  /*77e40*/  IMAD.WIDE R164, R168.reuse, 0x4, R6 ;  /* 0x00000004a8a47825 */ /* 0x040fe200078e0206 */
[----:B----4-:R1:W-:Y:S04]  /*77e50*/  @P3 STG.E [R2.64], R251 ;  /* 0x000000fb02003986 */ /* 0x0103e8000c101904 */
[----:B---3--:R3:W-:Y:S04]  /*77e60*/  @P0 STG.E [R164.64], R249 ;  /* 0x000000f9a4000986 */ /* 0x0087e8000c101904 */
[----:B-1----:R-:W4:Y:S01]  /*77e70*/  LDL.LU R251, [R1+0xbfc] ;  /* 0x000bfc0001fb7983 */ /* 0x002f220000300800 */
[----:B------:R-:W-:-:S03]  /*77e80*/  IMAD.WIDE R2, R168, 0x4, R4 ;  /* 0x00000004a8027825 */ /* 0x000fc600078e0204 */
[----:B---3--:R-:W3:Y:S04]  /*77e90*/  LDL.LU R249, [R1+0xb1c] ;  /* 0x000b1c0001f97983 */ /* 0x008ee80000300800 */
[----:B------:R-:W3:Y:S04]  /*77ea0*/  LDL.LU R250, [R1+0xadc] ;  /* 0x000adc0001fa7983 */ /* 0x000ee80000300800 */
[----:B--2---:R1:W-:Y:S04]  /*77eb0*/  @P1 STG.E [R2.64], R248 ;  /* 0x000000f802001986 */ /* 0x0043e8000c101904 */
[----:B-1----:R-:W2:Y:S01]  /*77ec0*/  LDL.LU R248, [R1+0xa8c] ;  /* 0x000a8c0001f87983 */ /* 0x002ea20000300800 */
[----:B------:R-:W-:-:S02]  /*77ed0*/  IADD3 R169, R242, 0x1e, RZ ;  /* 0x0000001ef2a97810 */ /* 0x000fc40007ffe0ff */
[----:B------:R-:W-:Y:S01]  /*77ee0*/  IADD3 R170, R242, 0x1f, RZ ;  /* 0x0000001ff2aa7810 */ /* 0x000fe20007ffe0ff */
[----:B------:R-:W2:Y:S01]  /*77ef0*/  LDL.LU R175, [R1+0xb50] ;  /* 0x000b500001af7983 */ /* 0x000ea20000300800 */
[----:B------:R-:W-:Y:S02]  /*77f00*/  ISETP.GE.AND P6, PT, R169, c[0x0][0x17c], PT ;  /* 0x00005f00a9007a0c */ /* 0x000fe40003fc6270 */
[----:B------:R-:W-:Y:S01]  /*77f10*/  ISETP.GE.AND P3, PT, R170, c[0x0][0x17c], PT ;  /* 0x00005f00aa007a0c */ /* 0x000fe20003f66270 */
[----:B------:R-:W2:Y:S01]  /*77f20*/  LDL.LU R245, [R1+0x5d0] ;  /* 0x0005d00001f57983 */ /* 0x000ea20000300800 */
[----:B------:R-:W-:Y:S02]  /*77f30*/  ISETP.LT.AND P4, PT, R243, c[0x0][0x178], !P6 ;  /* 0x00005e00f3007a0c */ /* 0x000fe40007781270 */
[----:B------:R-:W-:Y:S01]  /*77f40*/  ISETP.LT.AND P5, PT, R252, c[0x0][0x178], !P6 ;  /* 0x00005e00fc007a0c */ /* 0x000fe200077a1270 */
[----:B------:R-:W2:Y:S01]  /*77f50*/  LDL.LU R244, [R1+0x50] ;  /* 0x0000500001f47983 */ /* 0x000ea20000300800 */
[----:B------:R-:W-:-:S02]  /*77f60*/  IADD3 R169, R168, c[0x0][0x198], RZ ;  /* 0x00006600a8a97a10 */ /* 0x000fc40007ffe0ff */
[----:B------:R-:W-:-:S03]  /*77f70*/  ISETP.LT.AND P0, PT, R99, c[0x0][0x178], !P6 ;  /* 0x00005e0063007a0c */ /* 0x000fc60007701270 */
[----:B------:R-:W-:-:S04]  /*77f80*/  IMAD.WIDE R164, R169, 0x4, R162 ;  /* 0x00000004a9a47825 */ /* 0x000fc800078e02a2 */
[----:B------:R-:W-:Y:S01]  /*77f90*/  IMAD.WIDE R166, R169, 0x4, R160 ;  /* 0x00000004a9a67825 */ /* 0x000fe200078e02a0 */
[----:B------:R-:W-:Y:S01]  /*77fa0*/  ISETP.LT.AND P6, PT, R174, c[0x0][0x178], !P6 ;  /* 0x00005e00ae007a0c */ /* 0x000fe200077c1270 */
[----:B------:R1:W-:Y:S04]  /*77fb0*/  @P4 STG.E [R164.64], R173 ;  /* 0x000000ada4004986 */ /* 0x0003e8000c101904 */
[----:B------:R1:W-:Y:S01]  /*77fc0*/  @P5 STG.E [R166.64], R239 ;  /* 0x000000efa6005986 */ /* 0x0003e2000c101904 */
[----:B------:R-:W-:Y:S01]  /*77fd0*/  ISETP.LT.AND P5, PT, R243, c[0x0][0x178], !P3 ;  /* 0x00005e00f3007a0c */ /* 0x000fe20005fa1270 */
[----:B------:R-:W-:Y:S01]  /*77fe0*/  IMAD.WIDE R2, R169, 0x4, R6 ;  /* 0x00000004a9027825 */ /* 0x000fe200078e0206 */
[----:B------:R-:W-:-:S03]  /*77ff0*/  ISETP.LT.AND P1, PT, R252, c[0x0][0x178], !P3 ;  /* 0x00005e00fc007a0c */ /* 0x000fc60005f21270 */
[C---:B-1----:R-:W-:Y:S01]  /*78000*/  IMAD.WIDE R164, R169.reuse, 0x4, R4 ;  /* 0x00000004a9a47825 */ /* 0x042fe200078e0204 */
[----:B------:R-:W-:Y:S01]  /*78010*/  IADD3 R169, R169, c[0x0][0x198], RZ ;  /* 0x00006600a9a97a10 */ /* 0x000fe20007ffe0ff */
[----:B------:R1:W-:Y:S01]  /*78020*/  @P0 STG.E [R2.64], R247 ;  /* 0x000000f702000986 */ /* 0x0003e2000c101904 */
[----:B------:R-:W-:Y:S02]  /*78030*/  ISETP.LT.AND P4, PT, R99, c[0x0][0x178], !P3 ;  /* 0x00005e0063007a0c */ /* 0x000fe40005f81270 */
[----:B------:R-:W-:Y:S01]  /*78040*/  IADD3 R166, R242, 0x23, RZ ;  /* 0x00000023f2a67810 */ /* 0x000fe20007ffe0ff */
[----:B------:R1:W-:Y:S01]  /*78050*/  @P6 STG.E [R164.64], R246 ;  /* 0x000000f6a4006986 */ /* 0x0003e2000c101904 */
[----:B------:R-:W-:Y:S02]  /*78060*/  ISETP.LT.AND P3, PT, R174, c[0x0][0x178], !P3 ;  /* 0x00005e00ae007a0c */ /* 0x000fe40005f61270 */
[----:B------:R-:W-:Y:S01]  /*78070*/  ISETP.GE.AND P0, PT, R166, c[0x0][0x17c], PT ;  /* 0x00005f00a6007a0c */ /* 0x000fe20003f06270 */
[----:B-1----:R-:W-:-:S04]  /*78080*/  IMAD.WIDE R2, R169, 0x4, R162 ;  /* 0x00000004a9027825 */ /* 0x002fc800078e02a2 */
[----:B------:R-:W-:-:S04]  /*78090*/  IMAD.WIDE R164, R169, 0x4, R160 ;  /* 0x00000004a9a47825 */ /* 0x000fc800078e02a0 */
[C---:B------:R-:W-:Y:S01]  /*780a0*/  IMAD.WIDE R166, R169.reuse, 0x4, R6 ;  /* 0x00000004a9a67825 */ /* 0x040fe200078e0206 */
[----:B----4-:R1:W-:Y:S04]  /*780b0*/  @P5 STG.E [R2.64], R251 ;  /* 0x000000fb02005986 */ /* 0x0103e8000c101904 */
[----:B---3--:R3:W-:Y:S04]  /*780c0*/  @P1 STG.E [R164.64], R249 ;  /* 0x000000f9a4001986 */ /* 0x0087e8000c101904 */
[----:B-1----:R-:W4:Y:S01]  /*780d0*/  LDL.LU R251, [R1+0x10] ;  /* 0x0000100001fb7983 */ /* 0x002f220000300800 */
[----:B------:R-:W-:-:S03]  /*780e0*/  IMAD.WIDE R2, R169, 0x4, R4 ;  /* 0x00000004a9027825 */ /* 0x000fc600078e0204 */
[----:B---3--:R-:W3:Y:S04]  /*780f0*/  LDL.LU R249, [R1+0xb54] ;  /* 0x000b540001f97983 */ /* 0x008ee80000300800 */
[----:B------:R1:W-:Y:S04]  /*78100*/  @P4 STG.E [R166.64], R250 ;  /* 0x000000faa6004986 */ /* 0x0003e8000c101904 */
[----:B------:R-:W3:Y:S04]  /*78110*/  LDL.LU R247, [R1+0x5d4] ;  /* 0x0005d40001f77983 */ /* 0x000ee80000300800 */
[----:B-1----:R-:W3:Y:S04]  /*78120*/  LDL.LU R250, [R1+0x54] ;  /* 0x0000540001fa7983 */ /* 0x002ee80000300800 */
[----:B--2---:R1:W-:Y:S04]  /*78130*/  @P3 STG.E [R2.64], R248 ;  /* 0x000000f802003986 */ /* 0x0043e8000c101904 */
[----:B-1----:R-:W2:Y:S01]  /*78140*/  LDL.LU R248, [R1+0x14] ;  /* 0x0000140001f87983 */ /* 0x002ea20000300800 */
[----:B------:R-:W-:-:S02]  /*78150*/  IADD3 R171, R242, 0x20, RZ ;  /* 0x00000020f2ab7810 */ /* 0x000fc40007ffe0ff */
[----:B------:R-:W-:Y:S01]  /*78160*/  IADD3 R168, R169, c[0x0][0x198], RZ ;  /* 0x00006600a9a87a10 */ /* 0x000fe20007ffe0ff */
[----:B------:R-:W2:Y:S01]  /*78170*/  LDL.LU R239, [R1+0xb60] ;  /* 0x000b600001ef7983 */ /* 0x000ea20000300800 */
[----:B------:R-:W-:Y:S02]  /*78180*/  ISETP.GE.AND P2, PT, R171, c[0x0][0x17c], PT ;  /* 0x00005f00ab007a0c */ /* 0x000fe40003f46270 */
[----:B------:R-:W-:Y:S01]  /*78190*/  IADD3 R170, R242, 0x21, RZ ;  /* 0x00000021f2aa7810 */ /* 0x000fe20007ffe0ff */
[----:B------:R-:W-:Y:S01]  /*781a0*/  IMAD.WIDE R164, R168, 0x4, R162 ;  /* 0x00000004a8a47825 */ /* 0x000fe200078e02a2 */
[----:B------:R-:W-:Y:S01]  /*781b0*/  ISETP.LT.AND P6, PT, R243, c[0x0][0x178], !P2 ;  /* 0x00005e00f3007a0c */ /* 0x000fe200057c1270 */
[----:B------:R-:W2:Y:S01]  /*781c0*/  LDL.LU R246, [R1+0x600] ;  /* 0x0006000001f67983 */ /* 0x000ea20000300800 */
[----:B------:R-:W-:Y:S02]  /*781d0*/  ISETP.LT.AND P5, PT, R252, c[0x0][0x178], !P2 ;  /* 0x00005e00fc007a0c */ /* 0x000fe400057a1270 */
[----:B------:R-:W-:Y:S01]  /*781e0*/  ISETP.LT.AND P1, PT, R99, c[0x0][0x178], !P2 ;  /* 0x00005e0063007a0c */ /* 0x000fe20005721270 */
[----:B------:R-:W-:Y:S01]  /*781f0*/  IMAD.WIDE R166, R168, 0x4, R160 ;  /* 0x00000004a8a67825 */ /* 0x000fe200078e02a0 */
[----:B------:R-:W-:-:S02]  /*78200*/  ISETP.GE.AND P4, PT, R170, c[0x0][0x17c], PT ;  /* 0x00005f00aa007a0c */ /* 0x000fc40003f86270 */
[----:B------:R-:W-:Y:S01]  /*78210*/  ISETP.LT.AND P2, PT, R174, c[0x0][0x178], !P2 ;  /* 0x00005e00ae007a0c */ /* 0x000fe20005741270 */
[----:B------:R-:W-:Y:S01]  /*78220*/  IMAD.WIDE R2, R168, 0x4, R6 ;  /* 0x00000004a8027825 */ /* 0x000fe200078e0206 */
[----:B------:R-:W-:-:S03]  /*78230*/  ISETP.LT.AND P3, PT, R252, c[0x0][0x178], !P4 ;  /* 0x00005e00fc007a0c */ /* 0x000fc60006761270 */
[----:B------:R1:W-:Y:S01]  /*78240*/  @P6 STG.E [R164.64], R175 ;  /* 0x000000afa4006986 */ /* 0x0003e2000c101904 */
[----:B------:R-:W-:-:S03]  /*78250*/  ISETP.LT.AND P6, PT, R243, c[0x0][0x178], !P4 ;  /* 0x00005e00f3007a0c */ /* 0x000fc600067c1270 */
[----:B------:R1:W-:Y:S01]  /*78260*/  @P5 STG.E [R166.64], R245 ;  /* 0x000000f5a6005986 */ /* 0x0003e2000c101904 */
[----:B------:R-:W-:Y:S02]  /*78270*/  ISETP.LT.AND P5, PT, R99, c[0x0][0x178], !P4 ;  /* 0x00005e0063007a0c */ /* 0x000fe400067a1270 */
[C---:B------:R-:W-:Y:S01]  /*78280*/  IADD3 R169, R168.reuse, c[0x0][0x198], RZ ;  /* 0x00006600a8a97a10 */ /* 0x040fe20007ffe0ff */
[----:B------:R1:W-:Y:S02]  /*78290*/  @P1 STG.E [R2.64], R244 ;  /* 0x000000f402001986 */ /* 0x0003e4000c101904 */
[----:B-1----:R-:W-:Y:S01]  /*782a0*/  IMAD.WIDE R164, R168, 0x4, R4 ;  /* 0x00000004a8a47825 */ /* 0x002fe200078e0204 */
[----:B------:R-:W-:Y:S01]  /*782b0*/  IADD3 R166, R242, 0x22, RZ ;  /* 0x00000022f2a67810 */ /* 0x000fe20007ffe0ff */
[----:B------:R-:W2:Y:S01]  /*782c0*/  LDL.LU R245, [R1+0xc0] ;  /* 0x0000c00001f57983 */ /* 0x000ea20000300800 */
[----:B------:R-:W-:Y:S01]  /*782d0*/  ISETP.LT.AND P4, PT, R174, c[0x0][0x178], !P4 ;  /* 0x00005e00ae007a0c */ /* 0x000fe20006781270 */
[C---:B------:R-:W-:Y:S01]  /*782e0*/  IMAD.WIDE R2, R169.reuse, 0x4, R162 ;  /* 0x00000004a9027825 */ /* 0x040fe200078e02a2 */
[----:B------:R-:W-:Y:S01]  /*782f0*/  ISETP.GE.AND P1, PT, R166, c[0x0][0x17c], PT ;  /* 0x00005f00a6007a0c */ /* 0x000fe20003f26270 */
[----:B------:R-:W2:Y:S02]  /*78300*/  LDL.LU R244, [R1+0x30] ;  /* 0x0000300001f47983 */ /* 0x000ea40000300800 */
[----:B------:R-:W-:-:S02]  /*78310*/  IMAD.WIDE R166, R169, 0x4, R160 ;  /* 0x00000004a9a67825 */ /* 0x000fc400078e02a0 */
[----:B----4-:R1:W-:Y:S04]  /*78320*/  @P2 STG.E [R164.64], R251 ;  /* 0x000000fba4002986 */ /* 0x0103e8000c101904 */
[----:B---3--:R3:W-:Y:S01]  /*78330*/  @P6 STG.E [R2.64], R249 ;  /* 0x000000f902006986 */ /* 0x0087e2000c101904 */
[----:B-1----:R-:W-:-:S03]  /*78340*/  IMAD.WIDE R164, R169, 0x4, R6 ;  /* 0x00000004a9a47825 */ /* 0x002fc600078e0206 */
[----:B------:R-:W4:Y:S04]  /*78350*/  LDL.LU R251, [R1+0xb64] ;  /* 0x000b640001fb7983 */ /* 0x000f280000300800 */
[----:B------:R-:W-:Y:S01]  /*78360*/  @P3 STG.E [R166.64], R247 ;  /* 0x000000f7a6003986 */ /* 0x000fe2000c101904 */
[----:B---3--:R-:W-:-:S03]  /*78370*/  IMAD.WIDE R2, R169, 0x4, R4 ;  /* 0x00000004a9027825 */ /* 0x008fc600078e0204 */
[----:B------:R-:W3:Y:S04]  /*78380*/  LDL.LU R249, [R1+0x604] ;  /* 0x0006040001f97983 */ /* 0x000ee80000300800 */
[----:B------:R1:W-:Y:S04]  /*78390*/  @P5 STG.E [R164.64], R250 ;  /* 0x000000faa4005986 */ /* 0x0003e8000c101904 */
[----:B-1----:R-:W3:Y:S04]  /*783a0*/  LDL.LU R250, [R1+0xc4] ;  /* 0x0000c40001fa7983 */ /* 0x002ee80000300800 */
[----:B--2---:R1:W-:Y:S04]  /*783b0*/  @P4 STG.E [R2.64], R248 ;  /* 0x000000f802004986 */ /* 0x0043e8000c101904 */
[----:B-1----:R-:W2:Y:S01]  /*783c0*/  LDL.LU R248, [R1+0x34] ;  /* 0x0000340001f87983 */ /* 0x002ea20000300800 */
[----:B------:R-:W-:-:S02]  /*783d0*/  ISETP.LT.AND P2, PT, R243, c[0x0][0x178], !P1 ;  /* 0x00005e00f3007a0c */ /* 0x000fc40004f41270 */
[----:B------:R-:W-:Y:S01]  /*783e0*/  ISETP.LT.AND P3, PT, R252, c[0x0][0x178], !P1 ;  /* 0x00005e00fc007a0c */ /* 0x000fe20004f61270 */
[----:B------:R-:W2:Y:S01]  /*783f0*/  LDL.LU R173, [R1+0xc00] ;  /* 0x000c000001ad7983 */ /* 0x000ea20000300800 */
[----:B------:R-:W-:Y:S02]  /*78400*/  IADD3 R166, R169, c[0x0][0x198], RZ ;  /* 0x00006600a9a67a10 */ /* 0x000fe40007ffe0ff */
[----:B------:R-:W-:Y:S01]  /*78410*/  ISETP.LT.AND P4, PT, R99, c[0x0][0x178], !P1 ;  /* 0x00005e0063007a0c */ /* 0x000fe20004f81270 */
[----:B------:R-:W2:Y:S01]  /*78420*/  LDL.LU R175, [R1+0x700] ;  /* 0x0007000001af7983 */ /* 0x000ea20000300800 */
[----:B------:R-:W-:Y:S01]  /*78430*/  ISETP.LT.AND P1, PT, R174, c[0x0][0x178], !P1 ;  /* 0x00005e00ae007a0c */ /* 0x000fe20004f21270 */
[C---:B------:R-:W-:Y:S01]  /*78440*/  IMAD.WIDE R2, R166.reuse, 0x4, R162 ;  /* 0x00000004a6027825 */ /* 0x040fe200078e02a2 */
[----:B------:R-:W-:Y:S01]  /*78450*/  ISETP.LT.AND P6, PT, R243, c[0x0][0x178], !P0 ;  /* 0x00005e00f3007a0c */ /* 0x000fe200047c1270 */
[----:B------:R-:W2:Y:S02]  /*78460*/  LDL.LU R247, [R1+0xe0] ;  /* 0x0000e00001f77983 */ /* 0x000ea40000300800 */
[----:B------:R-:W-:Y:S01]  /*78470*/  IMAD.WIDE R164, R166, 0x4, R160 ;  /* 0x00000004a6a47825 */ /* 0x000fe200078e02a0 */
[----:B------:R-:W-:Y:S01]  /*78480*/  ISETP.LT.AND P5, PT, R252, c[0x0][0x178], !P0 ;  /* 0x00005e00fc007a0c */ /* 0x000fe200047a1270 */
[----:B------:R1:W-:Y:S01]  /*78490*/  @P2 STG.E [R2.64], R239 ;  /* 0x000000ef02002986 */ /* 0x0003e2000c101904 */
[----:B------:R-:W-:-:S03]  /*784a0*/  IADD3 R167, R242, 0x24, RZ ;  /* 0x00000024f2a77810 */ /* 0x000fc60007ffe0ff */
[----:B------:R1:W-:Y:S01]  /*784b0*/  @P3 STG.E [R164.64], R246 ;  /* 0x000000f6a4003986 */ /* 0x0003e2000c101904 */
[----:B------:R-:W-:Y:S02]  /*784c0*/  ISETP.LT.AND P3, PT, R99, c[0x0][0x178], !P0 ;  /* 0x00005e0063007a0c */ /* 0x000fe40004761270 */
[C---:B------:R-:W-:Y:S01]  /*784d0*/  IADD3 R170, R166.reuse, c[0x0][0x198], RZ ;  /* 0x00006600a6aa7a10 */ /* 0x040fe20007ffe0ff */
[----:B-1----:R-:W-:-:S04]  /*784e0*/  IMAD.WIDE R2, R166, 0x4, R6 ;  /* 0x00000004a6027825 */ /* 0x002fc800078e0206 */
[----:B------:R-:W-:Y:S01]  /*784f0*/  IMAD.WIDE R164, R166, 0x4, R4 ;  /* 0x00000004a6a47825 */ /* 0x000fe200078e0204 */
[----:B------:R1:W-:Y:S01]  /*78500*/  @P4 STG.E [R2.64], R245 ;  /* 0x000000f502004986 */ /* 0x0003e2000c101904 */
[----:B------:R-:W-:Y:S02]  /*78510*/  ISETP.GE.AND P2, PT, R167, c[0x0][0x17c], PT ;  /* 0x00005f00a7007a0c */ /* 0x000fe40003f46270 */
[----:B------:R-:W-:Y:S01]  /*78520*/  IMAD.WIDE R166, R170, 0x4, R162 ;  /* 0x00000004aaa67825 */ /* 0x000fe200078e02a2 */
[----:B------:R1:W-:Y:S01]  /*78530*/  @P1 STG.E [R164.64], R244 ;  /* 0x000000f4a4001986 */ /* 0x0003e2000c101904 */
[----:B------:R-:W-:Y:S02]  /*78540*/  ISETP.LT.AND P1, PT, R174, c[0x0][0x178], !P0 ;  /* 0x00005e00ae007a0c */ /* 0x000fe40004721270 */
[----:B------:R-:W-:-:S04]  /*78550*/  IMAD.WIDE R168, R170, 0x4, R160 ;  /* 0x00000004aaa87825 */ /* 0x000fc800078e02a0 */
[C---:B-1----:R-:W-:Y:S01]  /*78560*/  IMAD.WIDE R2, R170.reuse, 0x4, R6 ;  /* 0x00000004aa027825 */ /* 0x042fe200078e0206 */
[----:B------:R-:W2:Y:S04]  /*78570*/  LDL.LU R244, [R1+0x80] ;  /* 0x0000800001f47983 */ /* 0x000ea80000300800 */
[----:B----4-:R1:W-:Y:S04]  /*78580*/  @P6 STG.E [R166.64], R251 ;  /* 0x000000fba6006986 */ /* 0x0103e8000c101904 */
[----:B---3--:R3:W-:Y:S04]  /*78590*/  @P5 STG.E [R168.64], R249 ;  /* 0x000000f9a8005986 */ /* 0x0087e8000c101904 */
[----:B-1----:R-:W4:Y:S04]  /*785a0*/  LDL.LU R251, [R1+0xc04] ;  /* 0x000c040001fb7983 */ /* 0x002f280000300800 */
[----:B---3--:R-:W3:Y:S04]  /*785b0*/  LDL.LU R249, [R1+0x704] ;  /* 0x0007040001f97983 */ /* 0x008ee80000300800 */
[----:B------:R1:W-:Y:S02]  /*785c0*/  @P3 STG.E [R2.64], R250 ;  /* 0x000000fa02003986 */ /* 0x0003e4000c101904 */
[----:B-1----:R-:W-:-:S02]  /*785d0*/  IMAD.WIDE R2, R170, 0x4, R4 ;  /* 0x00000004aa027825 */ /* 0x002fc400078e0204 */
[----:B------:R-:W3:Y:S04]  /*785e0*/  LDL.LU R250, [R1+0xe4] ;  /* 0x0000e40001fa7983 */ /* 0x000ee80000300800 */
[----:B--2---:R1:W-:Y:S04]  /*785f0*/  @P1 STG.E [R2.64], R248 ;  /* 0x000000f802001986 */ /* 0x0043e8000c101904 */
[----:B-1----:R-:W2:Y:S01]  /*78600*/  LDL.LU R248, [R1+0x84] ;  /* 0x0000840001f87983 */ /* 0x002ea20000300800 */
[----:B------:R-:W-:Y:S02]  /*78610*/  ISETP.LT.AND P6, PT, R243, c[0x0][0x178], !P2 ;  /* 0x00005e00f3007a0c */ /* 0x000fe400057c1270 */
[----:B------:R-:W-:Y:S01]  /*78620*/  ISETP.LT.AND P5, PT, R252, c[0x0][0x178], !P2 ;  /* 0x00005e00fc007a0c */ /* 0x000fe200057a1270 */
[----:B------:R-:W2:Y:S01]  /*78630*/  LDL.LU R239, [R1+0xc60] ;  /* 0x000c600001ef7983 */ /* 0x000ea20000300800 */
[----:B------:R-:W-:-:S02]  /*78640*/  ISETP.LT.AND P4, PT, R99, c[0x0][0x178], !P2 ;  /* 0x00005e0063007a0c */ /* 0x000fc40005781270 */
[----:B------:R-:W-:Y:S01]  /*78650*/  IADD3 R164, R242, 0x26, RZ ;  /* 0x00000026f2a47810 */ /* 0x000fe20007ffe0ff */
[----:B------:R-:W2:Y:S01]  /*78660*/  LDL.LU R246, [R1+0x950] ;  /* 0x0009500001f67983 */ /* 0x000ea20000300800 */
[----:B------:R-:W-:Y:S02]  /*78670*/  IADD3 R171, R170, c[0x0][0x198], RZ ;  /* 0x00006600aaab7a10 */ /* 0x000fe40007ffe0ff */
[----:B------:R-:W-:Y:S01]  /*78680*/  IADD3 R166, R242, 0x25, RZ ;  /* 0x00000025f2a67810 */ /* 0x000fe20007ffe0ff */
[----:B------:R-:W2:Y:S01]  /*78690*/  LDL.LU R245, [R1+0x120] ;  /* 0x0001200001f57983 */ /* 0x000ea20000300800 */
[----:B------:R-:W-:Y:S01]  /*786a0*/  ISETP.GE.AND P0, PT, R164, c[0x0][0x17c], PT ;  /* 0x00005f00a4007a0c */ /* 0x000fe20003f06270 */
[----:B------:R-:W-:Y:S01]  /*786b0*/  IMAD.WIDE R164, R171, 0x4, R162 ;  /* 0x00000004aba47825 */ /* 0x000fe200078e02a2 */
[----:B------:R-:W-:-:S03]  /*786c0*/  ISETP.GE.AND P3, PT, R166, c[0x0][0x17c], PT ;  /* 0x00005f00a6007a0c */ /* 0x000fc60003f66270 */
[C---:B------:R-:W-:Y:S01]  /*786d0*/  IMAD.WIDE R166, R171.reuse, 0x4, R160 ;  /* 0x00000004aba67825 */ /* 0x040fe200078e02a0 */
[----:B------:R-:W-:Y:S03]  /*786e0*/  @P6 STG.E [R164.64], R173 ;  /* 0x000000ada4006986 */ /* 0x000fe6000c101904 */
[----:B------:R-:W-:Y:S01]  /*786f0*/  IMAD.WIDE R168, R171, 0x4, R6 ;  /* 0x00000004aba87825 */ /* 0x000fe200078e0206 */
[----:B------:R1:W-:Y:S01]  /*78700*/  @P5 STG.E [R166.64], R175 ;  /* 0x000000afa6005986 */ /* 0x0003e2000c101904 */
[----:B------:R-:W-:-:S03]  /*78710*/  ISETP.LT.AND P2, PT, R174, c[0x0][0x178], !P2 ;  /* 0x00005e00ae007a0c */ /* 0x000fc60005741270 */
[----:B------:R1:W-:Y:S01]  /*78720*/  @P4 STG.E [R168.64], R247 ;  /* 0x000000f7a8004986 */ /* 0x0003e2000c101904 */
[----:B------:R-:W-:Y:S02]  /*78730*/  ISETP.LT.AND P4, PT, R243, c[0x0][0x178], !P3 ;  /* 0x00005e00f3007a0c */ /* 0x000fe40005f81270 */
[----:B------:R-:W-:Y:S02]  /*78740*/  ISETP.LT.AND P6, PT, R252, c[0x0][0x178], !P3 ;  /* 0x00005e00fc007a0c */ /* 0x000fe40005fc1270 */
[----:B------:R-:W-:Y:S02]  /*78750*/  ISETP.LT.AND P1, PT, R174, c[0x0][0x178], !P3 ;  /* 0x00005e00ae007a0c */ /* 0x000fe40005f21270 */
[----:B------:R-:W-:Y:S01]  /*78760*/  ISETP.LT.AND P3, PT, R99, c[0x0][0x178], !P3 ;  /* 0x00005e0063007a0c */ /* 0x000fe20005f61270 */
[C---:B-1----:R-:W-:Y:S01]  /*78770*/  IMAD.WIDE R166, R171.reuse, 0x4, R4 ;  /* 0x00000004aba67825 */ /* 0x042fe200078e0204 */
[----:B------:R-:W-:-:S04]  /*78780*/  IADD3 R169, R171, c[0x0][0x198], RZ ;  /* 0x00006600aba97a10 */ /* 0x000fc80007ffe0ff */
[----:B------:R1:W-:Y:S01]  /*78790*/  @P2 STG.E [R166.64], R244 ;  /* 0x000000f4a6002986 */ /* 0x0003e2000c101904 */
[----:B------:R-:W-:-:S04]  /*787a0*/  IMAD.WIDE R2, R169, 0x4, R162 ;  /* 0x00000004a9027825 */ /* 0x000fc800078e02a2 */
[C---:B------:R-:W-:Y:S01]  /*787b0*/  IMAD.WIDE R164, R169.reuse, 0x4, R160 ;  /* 0x00000004a9a47825 */ /* 0x040fe200078e02a0 */
[----:B-1----:R-:W2:Y:S04]  /*787c0*/  LDL.LU R244, [R1+0xa0] ;  /* 0x0000a00001f47983 */ /* 0x002ea80000300800 */
[----:B----4-:R1:W-:Y:S04]  /*787d0*/  @P4 STG.E [R2.64], R251 ;  /* 0x000000fb02004986 */ /* 0x0103e8000c101904 */
[----:B---3--:R3:W-:Y:S04]  /*787e0*/  @P6 STG.E [R164.64], R249 ;  /* 0x000000f9a4006986 */ /* 0x0087e8000c101904 */
[----:B-1----:R-:W4:Y:S01]  /*787f0*/  LDL.LU R251, [R1+0xc64] ;  /* 0x000c640001fb7983 */ /* 0x002f220000300800 */
[----:B------:R-:W-:-:S04]  /*78800*/  IMAD.WIDE R2, R169, 0x4, R6 ;  /* 0x00000004a9027825 */ /* 0x000fc800078e0206 */
[----:B---3--:R-:W-:Y:S01]  /*78810*/  IMAD.WIDE R164, R169, 0x4, R4 ;  /* 0x00000004a9a47825 */ /* 0x008fe200078e0204 */
[----:B------:R-:W3:Y:S04]  /*78820*/  LDL.LU R249, [R1+0x954] ;  /* 0x0009540001f97983 */ /* 0x000ee80000300800 */
[----:B------:R-:W-:Y:S04]  /*78830*/  @P3 STG.E [R2.64], R250 ;  /* 0x000000fa02003986 */ /* 0x000fe8000c101904 */
[----:B--2---:R1:W-:Y:S04]  /*78840*/  @P1 STG.E [R164.64], R248 ;  /* 0x000000f8a4001986 */ /* 0x0043e8000c101904 */
[----:B-1----:R-:W2:Y:S01]  /*78850*/  LDL.LU R248, [R1+0x124] ;  /* 0x0001240001f87983 */ /* 0x002ea20000300800 */
[----:B------:R-:W-:-:S02]  /*78860*/  IADD3 R168, R242, 0x27, RZ ;  /* 0x00000027f2a87810 */ /* 0x000fc40007ffe0ff */
[----:B------:R-:W-:Y:S01]  /*78870*/  ISETP.LT.AND P5, PT, R243, c[0x0][0x178], !P0 ;  /* 0x00005e00f3007a0c */ /* 0x000fe200047a1270 */
[----:B------:R-:W2:Y:S01]  /*78880*/  LDL.LU R250, [R1+0xa4] ;  /* 0x0000a40001fa7983 */ /* 0x000ea20000300800 */
[----:B------:R-:W-:Y:S02]  /*78890*/  ISETP.LT.AND P6, PT, R252, c[0x0][0x178], !P0 ;  /* 0x00005e00fc007a0c */ /* 0x000fe400047c1270 */
[----:B------:R-:W-:Y:S01]  /*788a0*/  ISETP.GE.AND P2, PT, R168, c[0x0][0x17c], PT ;  /* 0x00005f00a8007a0c */ /* 0x000fe20003f46270 */
[----:B------:R-:W2:Y:S01]  /*788b0*/  LDL.LU R171, [R1+0xca0] ;  /* 0x000ca00001ab7983 */ /* 0x000ea20000300800 */
[----:B------:R-:W-:Y:S02]  /*788c0*/  ISETP.LT.AND P4, PT, R99, c[0x0][0x178], !P0 ;  /* 0x00005e0063007a0c */ /* 0x000fe40004781270 */
[----:B------:R-:W-:Y:S01]  /*788d0*/  IADD3 R168, R169, c[0x0][0x198], RZ ;  /* 0x00006600a9a87a10 */ /* 0x000fe20007ffe0ff */
[----:B------:R-:W2:Y:S01]  /*788e0*/  LDL.LU R172, [R1+0xc30] ;  /* 0x000c300001ac7983 */ /* 0x000ea20000300800 */
[----:B------:R-:W-:-:S03]  /*788f0*/  ISETP.LT.AND P1, PT, R174, c[0x0][0x178], !P0 ;  /* 0x00005e00ae007a0c */ /* 0x000fc60004721270 */
[C---:B------:R-:W-:Y:S01]  /*78900*/  IMAD.WIDE R166, R168.reuse, 0x4, R162 ;  /* 0x00000004a8a67825 */ /* 0x040fe200078e02a2 */
[----:B------:R-:W-:Y:S01]  /*78910*/  ISETP.LT.AND P3, PT, R243, c[0x0][0x178], !P2 ;  /* 0x00005e00f3007a0c */ /* 0x000fe20005761270 */
[----:B------:R-:W2:Y:S02]  /*78920*/  LDL.LU R247, [R1+0x810] ;  /* 0x0008100001f77983 */ /* 0x000ea40000300800 */
[----:B------:R-:W-:-:S04]  /*78930*/  IMAD.WIDE R164, R168, 0x4, R160 ;  /* 0x00000004a8a47825 */ /* 0x000fc800078e02a0 */
[C---:B------:R-:W-:Y:S01]  /*78940*/  IMAD.WIDE R2, R168.reuse, 0x4, R6 ;  /* 0x00000004a8027825 */ /* 0x040fe200078e0206 */
[----:B------:R1:W-:Y:S01]  /*78950*/  @P5 STG.E [R166.64], R239 ;  /* 0x000000efa6005986 */ /* 0x0003e2000c101904 */
[----:B------:R-:W-:-:S03]  /*78960*/  IADD3 R169, R168, c[0x0][0x198], RZ ;  /* 0x00006600a8a97a10 */ /* 0x000fc60007ffe0ff */
[----:B------:R1:W-:Y:S01]  /*78970*/  @P6 STG.E [R164.64], R246 ;  /* 0x000000f6a4006986 */ /* 0x0003e2000c101904 */
[----:B------:R-:W-:-:S03]  /*78980*/  ISETP.LT.AND P5, PT, R252, c[0x0][0x178], !P2 ;  /* 0x00005e00fc007a0c */ /* 0x000fc600057a1270 */
[----:B------:R1:W-:Y:S01]  /*78990*/  @P4 STG.E [R2.64], R245 ;  /* 0x000000f502004986 */ /* 0x0003e2000c101904 */
[----:B------:R-:W-:Y:S02]  /*789a0*/  ISETP.LT.AND P6, PT, R99, c[0x0][0x178], !P2 ;  /* 0x00005e0063007a0c */ /* 0x000fe400057c1270 */
[----:B-1----:R-:W-:Y:S01]  /*789b0*/  IADD3 R166, R242, 0x2a, RZ ;  /* 0x0000002af2a67810 */ /* 0x002fe20007ffe0ff */
[----:B------:R-:W-:Y:S01]  /*789c0*/  IMAD.WIDE R164, R169, 0x4, R162 ;  /* 0x00000004a9a47825 */ /* 0x000fe200078e02a2 */
[----:B------:R-:W2:Y:S03]  /*789d0*/  LDL.LU R245, [R1+0x100] ;  /* 0x0001000001f57983 */ /* 0x000ea60000300800 */
[----:B------:R-:W-:Y:S01]  /*789e0*/  IMAD.WIDE R2, R168, 0x4, R4 ;  /* 0x00000004a8027825 */ /* 0x000fe200078e0204 */
[----:B------:R-:W-:-:S04]  /*789f0*/  ISETP.GE.AND P0, PT, R166, c[0x0][0x17c], PT ;  /* 0x00005f00a6007a0c */ /* 0x000fc80003f06270 */
[----:B------:R1:W-:Y:S01]  /*78a00*/  @P1 STG.E [R2.64], R244 ;  /* 0x000000f402001986 */ /* 0x0003e2000c101904 */
[----:B------:R-:W-:-:S04]  /*78a10*/  IMAD.WIDE R166, R169, 0x4, R160 ;  /* 0x00000004a9a67825 */ /* 0x000fc800078e02a0 */
[----:B-1----:R-:W-:Y:S01]  /*78a20*/  IMAD.WIDE R2, R169, 0x4, R6 ;  /* 0x00000004a9027825 */ /* 0x002fe200078e0206 */
[----:B----4-:R1:W-:Y:S04]  /*78a30*/  @P3 STG.E [R164.64], R251 ;  /* 0x000000fba4003986 */ /* 0x0103e8000c101904 */
[----:B-1----:R-:W4:Y:S04]  /*78a40*/  LDL.LU R251, [R1+0xca4] ;  /* 0x000ca40001fb7983 */ /* 0x002f280000300800 */
[----:B---3--:R1:W-:Y:S04]  /*78a50*/  @P5 STG.E [R166.64], R249 ;  /* 0x000000f9a6005986 */ /* 0x0083e8000c101904 */
[----:B------:R-:W3:Y:S04]  /*78a60*/  LDL.LU R244, [R1+0xc34] ;  /* 0x000c340001f47983 */ /* 0x000ee80000300800 */
[----:B-1----:R-:W3:Y:S04]  /*78a70*/  LDL.LU R249, [R1+0x814] ;  /* 0x0008140001f97983 */ /* 0x002ee80000300800 */
[----:B--2---:R1:W-:Y:S04]  /*78a80*/  @P6 STG.E [R2.64], R248 ;  /* 0x000000f802006986 */ /* 0x0043e8000c101904 */
[----:B-1----:R-:W2:Y:S01]  /*78a90*/  LDL.LU R248, [R1+0x104] ;  /* 0x0001040001f87983 */ /* 0x002ea20000300800 */
[----:B------:R-:W-:-:S02]  /*78aa0*/  IADD3 R170, R242, 0x28, RZ ;  /* 0x00000028f2aa7810 */ /* 0x000fc40007ffe0ff */
[----:B------:R-:W-:Y:S01]  /*78ab0*/  ISETP.LT.AND P2, PT, R174, c[0x0][0x178], !P2 ;  /* 0x00005e00ae007a0c */ /* 0x000fe20005741270 */
[----:B------:R-:W2:Y:S01]  /*78ac0*/  LDL.LU R173, [R1+0xcc0] ;  /* 0x000cc00001ad7983 */ /* 0x000ea20000300800 */
[----:B------:R-:W-:Y:S02]  /*78ad0*/  ISETP.GE.AND P4, PT, R170, c[0x0][0x17c], PT ;  /* 0x00005f00aa007a0c */ /* 0x000fe40003f86270 */
[----:B------:R-:W-:Y:S01]  /*78ae0*/  IADD3 R164, R242, 0x29, RZ ;  /* 0x00000029f2a47810 */ /* 0x000fe20007ffe0ff */
[----:B------:R-:W2:Y:S01]  /*78af0*/  LDL.LU R175, [R1+0xc80] ;  /* 0x000c800001af7983 */ /* 0x000ea20000300800 */
[----:B------:R-:W-:Y:S02]  /*78b00*/  ISETP.LT.AND P5, PT, R243, c[0x0][0x178], !P4 ;  /* 0x00005e00f3007a0c */ /* 0x000fe400067a1270 */
[----:B------:R-:W-:Y:S01]  /*78b10*/  ISETP.LT.AND P3, PT, R252, c[0x0][0x178], !P4 ;  /* 0x00005e00fc007a0c */ /* 0x000fe20006761270 */
[----:B------:R-:W2:Y:S01]  /*78b20*/  LDL.LU R239, [R1+0x970] ;  /* 0x0009700001ef7983 */ /* 0x000ea20000300800 */
[----:B------:R-:W-:-:S02]  /*78b30*/  ISETP.LT.AND P1, PT, R99, c[0x0][0x178], !P4 ;  /* 0x00005e0063007a0c */ /* 0x000fc40006721270 */
[C---:B------:R-:W-:Y:S01]  /*78b40*/  IADD3 R170, R169.reuse, c[0x0][0x198], RZ ;  /* 0x00006600a9aa7a10 */ /* 0x040fe20007ffe0ff */
[----:B------:R-:W2:Y:S01]  /*78b50*/  LDL.LU R246, [R1+0x6d0] ;  /* 0x0006d00001f67983 */ /* 0x000ea20000300800 */
[----:B------:R-:W-:Y:S01]  /*78b60*/  ISETP.LT.AND P4, PT, R174, c[0x0][0x178], !P4 ;  /* 0x00005e00ae007a0c */ /* 0x000fe20006781270 */
[----:B------:R-:W-:Y:S01]  /*78b70*/  IMAD.WIDE R168, R169, 0x4, R4 ;  /* 0x00000004a9a87825 */ /* 0x000fe200078e0204 */
[----:B------:R-:W-:-:S03]  /*78b80*/  ISETP.GE.AND P6, PT, R164, c[0x0][0x17c], PT ;  /* 0x00005f00a4007a0c */ /* 0x000fc60003fc6270 */
[C---:B------:R-:W-:Y:S01]  /*78b90*/  IMAD.WIDE R2, R170.reuse, 0x4, R162 ;  /* 0x00000004aa027825 */ /* 0x040fe200078e02a2 */
[----:B------:R1:W-:Y:S03]  /*78ba0*/  @P2 STG.E [R168.64], R250 ;  /* 0x000000faa8002986 */ /* 0x0003e6000c101904 */
[----:B------:R-:W-:Y:S01]  /*78bb0*/  IMAD.WIDE R164, R170, 0x4, R160 ;  /* 0x00000004aaa47825 */ /* 0x000fe200078e02a0 */
[----:B------:R-:W-:-:S03]  /*78bc0*/  ISETP.LT.AND P2, PT, R243, c[0x0][0x178], !P6 ;  /* 0x00005e00f3007a0c */ /* 0x000fc60007741270 */
[C---:B------:R-:W-:Y:S01]  /*78bd0*/  IMAD.WIDE R166, R170.reuse, 0x4, R6 ;  /* 0x00000004aaa67825 */ /* 0x040fe200078e0206 */
[----:B------:R1:W-:Y:S03]  /*78be0*/  @P5 STG.E [R2.64], R171 ;  /* 0x000000ab02005986 */ /* 0x0003e6000c101904 */
[C---:B-1----:R-:W-:Y:S01]  /*78bf0*/  IMAD.WIDE R168, R170.reuse, 0x4, R4 ;  /* 0x00000004aaa87825 */ /* 0x042fe200078e0204 */
[----:B------:R-:W-:Y:S01]  /*78c00*/  @P3 STG.E [R164.64], R172 ;  /* 0x000000aca4003986 */ /* 0x000fe2000c101904 */
[----:B------:R-:W-:-:S03]  /*78c10*/  IADD3 R170, R170, c[0x0][0x198], RZ ;  /* 0x00006600aaaa7a10 */ /* 0x000fc60007ffe0ff */
[----:B------:R1:W-:Y:S01]  /*78c20*/  @P1 STG.E [R166.64], R247 ;  /* 0x000000f7a6001986 */ /* 0x0003e2000c101904 */
[----:B------:R-:W-:-:S03]  /*78c30*/  ISETP.LT.AND P3, PT, R99, c[0x0][0x178], !P6 ;  /* 0x00005e0063007a0c */ /* 0x000fc60007761270 */
[----:B------:R-:W-:Y:S01]  /*78c40*/  @P4 STG.E [R168.64], R245 ;  /* 0x000000f5a8004986 */ /* 0x000fe2000c101904 */
[----:B------:R-:W-:Y:S02]  /*78c50*/  ISETP.LT.AND P4, PT, R252, c[0x0][0x178], !P6 ;  /* 0x00005e00fc007a0c */ /* 0x000fe40007781270 */
[----:B------:R-:W-:Y:S01]  /*78c60*/  ISETP.LT.AND P6, PT, R174, c[0x0][0x178], !P6 ;  /* 0x00005e00ae007a0c */ /* 0x000fe200077c1270 */
[----:B------:R-:W2:Y:S01]  /*78c70*/  LDL.LU R250, [R1+0xcc4] ;  /* 0x000cc40001fa7983 */ /* 0x000ea20000300800 */
[----:B------:R-:W-:Y:S01]  /*78c80*/  IADD3 R2, R242, 0x2b, RZ ;  /* 0x0000002bf2027810 */ /* 0x000fe20007ffe0ff */
[----:B-1----:R-:W-:-:S03]  /*78c90*/  IMAD.WIDE R166, R170, 0x4, R162 ;  /* 0x00000004aaa67825 */ /* 0x002fc600078e02a2 */
[----:B------:R-:W-:Y:S01]  /*78ca0*/  ISETP.GE.AND P1, PT, R2, c[0x0][0x17c], PT ;  /* 0x00005f0002007a0c */ /* 0x000fe20003f26270 */
[----:B------:R-:W-:-:S04]  /*78cb0*/  IMAD.WIDE R2, R170, 0x4, R160 ;  /* 0x00000004aa027825 */ /* 0x000fc800078e02a0 */
[C---:B------:R-:W-:Y:S01]  /*78cc0*/  IMAD.WIDE R164, R170.reuse, 0x4, R6 ;  /* 0x00000004aaa47825 */ /* 0x040fe200078e0206 */
[----:B----4-:R1:W-:Y:S04]  /*78cd0*/  @P2 STG.E [R166.64], R251 ;  /* 0x000000fba6002986 */ /* 0x0103e8000c101904 */
[----:B---3--:R-:W-:Y:S04]  /*78ce0*/  @P4 STG.E [R2.64], R244 ;  /* 0x000000f402004986 */ /* 0x008fe8000c101904 */
[----:B-1----:R-:W3:Y:S01]  /*78cf0*/  LDL.LU R251, [R1+0xc84] ;  /* 0x000c840001fb7983 */ /* 0x002ee20000300800 */
[----:B------:R-:W-:-:S03]  /*78d00*/  IMAD.WIDE R166, R170, 0x4, R4 ;  /* 0x00000004aaa67825 */ /* 0x000fc600078e0204 */
[----:B------:R1:W-:Y:S04]  /*78d10*/  @P3 STG.E [R164.64], R249 ;  /* 0x000000f9a4003986 */ /* 0x0003e8000c101904 */
[----:B-1----:R-:W4:Y:S04]  /*78d20*/  LDL.LU R249, [R1+0x974] ;  /* 0x0009740001f97983 */ /* 0x002f280000300800 */
[----:B--2---:R1:W-:Y:S04]  /*78d30*/  @P6 STG.E [R166.64], R248 ;  /* 0x000000f8a6006986 */ /* 0x0043e8000c101904 */
[----:B-1----:R-:W2:Y:S01]  /*78d40*/  LDL.LU R248, [R1+0x6d4] ;  /* 0x0006d40001f87983 */ /* 0x002ea20000300800 */
[----:B------:R-:W-:-:S02]  /*78d50*/  ISETP.LT.AND P5, PT, R243, c[0x0][0x178], !P0 ;  /* 0x00005e00f3007a0c */ /* 0x000fc400047a1270 */
[----:B------:R-:W-:Y:S01]  /*78d60*/  IADD3 R168, R170, c[0x0][0x198], RZ ;  /* 0x00006600aaa87a10 */ /* 0x000fe20007ffe0ff */
[----:B------:R-:W2:Y:S04]  /*78d70*/  LDL.LU R247, [R1+0xce0] ;  /* 0x000ce00001f77983 */ /* 0x000ea80000300800 */
[----:B------:R-:W-:Y:S01]  /*78d80*/  IMAD.WIDE R2, R168, 0x4, R162 ;  /* 0x00000004a8027825 */ /* 0x000fe200078e02a2 */
[----:B------:R-:W-:Y:S01]  /*78d90*/  ISETP.LT.AND P3, PT, R252, c[0x0][0x178], !P0 ;  /* 0x00005e00fc007a0c */ /* 0x000fe20004761270 */
[----:B------:R-:W2:Y:S01]  /*78da0*/  LDL.LU R245, [R1+0xcb0] ;  /* 0x000cb00001f57983 */ /* 0x000ea20000300800 */
[----:B------:R-:W-:-:S03]  /*78db0*/  ISETP.LT.AND P4, PT, R99, c[0x0][0x178], !P0 ;  /* 0x00005e0063007a0c */ /* 0x000fc60004781270 */
[----:B------:R1:W-:Y:S01]  /*78dc0*/  @P5 STG.E [R2.64], R173 ;  /* 0x000000ad02005986 */ /* 0x0003e2000c101904 */
[----:B------:R-:W-:Y:S02]  /*78dd0*/  ISETP.LT.AND P5, PT, R174, c[0x0][0x178], !P0 ;  /* 0x00005e00ae007a0c */ /* 0x000fe400047a1270 */
[----:B------:R-:W-:Y:S01]  /*78de0*/  IADD3 R166, R242, 0x2c, RZ ;  /* 0x0000002cf2a67810 */ /* 0x000fe20007ffe0ff */
[----:B------:R-:W-:Y:S01]  /*78df0*/  IMAD.WIDE R164, R168, 0x4, R160 ;  /* 0x00000004a8a47825 */ /* 0x000fe200078e02a0 */
[----:B------:R-:W-:Y:S01]  /*78e00*/  ISETP.LT.AND P6, PT, R243, c[0x0][0x178], !P1 ;  /* 0x00005e00f3007a0c */ /* 0x000fe20004fc1270 */
[----:B------:R-:W2:Y:S01]  /*78e10*/  LDL.LU R244, [R1+0xc50] ;  /* 0x000c500001f47983 */ /* 0x000ea20000300800 */
[----:B------:R-:W-:Y:S01]  /*78e20*/  ISETP.GE.AND P2, PT, R166, c[0x0][0x17c], PT ;  /* 0x00005f00a6007a0c */ /* 0x000fe20003f46270 */
[----:B------:R-:W-:Y:S01]  /*78e30*/  IMAD.WIDE R166, R168, 0x4, R4 ;  /* 0x00000004a8a67825 */ /* 0x000fe200078e0204 */
[----:B------:R-:W-:-:S03]  /*78e40*/  ISETP.LT.AND P0, PT, R252, c[0x0][0x178], !P1 ;  /* 0x00005e00fc007a0c */ /* 0x000fc60004f01270 */
[C---:B-1----:R-:W-:Y:S01]  /*78e50*/  IMAD.WIDE R2, R168.reuse, 0x4, R6 ;  /* 0x00000004a8027825 */ /* 0x042fe200078e0206 */
[----:B------:R-:W-:Y:S01]  /*78e60*/  IADD3 R169, R168, c[0x0][0x198], RZ ;  /* 0x00006600a8a97a10 */ /* 0x000fe20007ffe0ff */
[----:B------:R1:W-:Y:S04]  /*78e70*/  @P3 STG.E [R164.64], R175 ;  /* 0x000000afa4003986 */ /* 0x0003e8000c101904 */
[----:B------:R1:W-:Y:S04]  /*78e80*/  @P4 STG.E [R2.64], R239 ;  /* 0x000000ef02004986 */ /* 0x0003e8000c101904 */
[----:B------:R-:W-:Y:S01]  /*78e90*/  @P5 STG.E [R166.64], R246 ;  /* 0x000000f6a6005986 */ /* 0x000fe2000c101904 */
[----:B------:R-:W-:-:S02]  /*78ea0*/  ISETP.LT.AND P5, PT, R99, c[0x0][0x178], !P1 ;  /* 0x00005e0063007a0c */ /* 0x000fc40004fa1270 */
[----:B------:R-:W-:Y:S01]  /*78eb0*/  ISETP.LT.AND P1, PT, R174, c[0x0][0x178], !P1 ;  /* 0x00005e00ae007a0c */ /* 0x000fe20004f21270 */
[----:B-1----:R-:W-:-:S04]  /*78ec0*/  IMAD.WIDE R164, R169, 0x4, R162 ;  /* 0x00000004a9a47825 */ /* 0x002fc800078e02a2 */
[C---:B------:R-:W-:Y:S01]  /*78ed0*/  IMAD.WIDE R2, R169.reuse, 0x4, R160 ;  /* 0x00000004a9027825 */ /* 0x040fe200078e02a0 */
[----:B------:R1:W-:Y:S04]  /*78ee0*/  @P6 STG.E [R164.64], R250 ;  /* 0x000000faa4006986 */ /* 0x0003e8000c101904 */
[----:B-1----:R-:W2:Y:S01]  /*78ef0*/  LDL.LU R250, [R1+0x820] ;  /* 0x0008200001fa7983 */ /* 0x002ea20000300800 */
[----:B------:R-:W-:-:S03]  /*78f00*/  IMAD.WIDE R164, R169, 0x4, R4 ;  /* 0x00000004a9a47825 */ /* 0x000fc600078e0204 */
[----:B---3--:R1:W-:Y:S04]  /*78f10*/  @P0 STG.E [R2.64], R251 ;  /* 0x000000fb02000986 */ /* 0x0083e8000c101904 */
[----:B-1----:R-:W3:Y:S01]  /*78f20*/  LDL.LU R251, [R1+0xce4] ;  /* 0x000ce40001fb7983 */ /* 0x002ee20000300800 */
[----:B------:R-:W-:-:S03]  /*78f30*/  IMAD.WIDE R2, R169, 0x4, R6 ;  /* 0x00000004a9027825 */ /* 0x000fc600078e0206 */
[----:B------:R-:W3:Y:S04]  /*78f40*/  LDL.LU R246, [R1+0xcb4] ;  /* 0x000cb40001f67983 */ /* 0x000ee80000300800 */
[----:B----4-:R1:W-:Y:S04]  /*78f50*/  @P5 STG.E [R2.64], R249 ;  /* 0x000000f902005986 */ /* 0x0103e8000c101904 */
[----:B-1----:R-:W4:Y:S04]  /*78f60*/  LDL.LU R249, [R1+0xc54] ;  /* 0x000c540001f97983 */ /* 0x002f280000300800 */
[----:B--2---:R1:W-:Y:S04]  /*78f70*/  @P1 STG.E [R164.64], R248 ;  /* 0x000000f8a4001986 */ /* 0x0043e8000c101904 */
[----:B-1----:R-:W2:Y:S01]  /*78f80*/  LDL.LU R248, [R1+0x824] ;  /* 0x0008240001f87983 */ /* 0x002ea20000300800 */
[----:B------:R-:W-:-:S02]  /*78f90*/  ISETP.LT.AND P4, PT, R243, c[0x0][0x178], !P2 ;  /* 0x00005e00f3007a0c */ /* 0x000fc40005781270 */
[----:B------:R-:W-:Y:S01]  /*78fa0*/  ISETP.LT.AND P6, PT, R252, c[0x0][0x178], !P2 ;  /* 0x00005e00fc007a0c */ /* 0x000fe200057c1270 */
[----:B------:R-:W2:Y:S01]  /*78fb0*/  LDL.LU R175, [R1+0xcf0] ;  /* 0x000cf00001af7983 */ /* 0x000ea20000300800 */
[----:B------:R-:W-:Y:S02]  /*78fc0*/  ISETP.LT.AND P3, PT, R99, c[0x0][0x178], !P2 ;  /* 0x00005e0063007a0c */ /* 0x000fe40005761270 */
[C---:B------:R-:W-:Y:S02]  /*78fd0*/  IADD3 R166, R242.reuse, 0x2d, RZ ;  /* 0x0000002df2a67810 */ /* 0x040fe40007ffe0ff */
[----:B------:R-:W-:Y:S02]  /*78fe0*/  IADD3 R168, R169, c[0x0][0x198], RZ ;  /* 0x00006600a9a87a10 */ /* 0x000fe40007ffe0ff */
[----:B------:R-:W-:Y:S02]  /*78ff0*/  IADD3 R167, R242, 0x34, RZ ;  /* 0x00000034f2a77810 */ /* 0x000fe40007ffe0ff */
[----:B------:R-:W-:Y:S01]  /*79000*/  ISETP.GE.AND P5, PT, R166, c[0x0][0x17c], PT ;  /* 0x00005f00a6007a0c */ /* 0x000fe20003fa6270 */
[----:B------:R-:W-:Y:S01]  /*79010*/  IMAD.WIDE R2, R168, 0x4, R162 ;  /* 0x00000004a8027825 */ /* 0x000fe200078e02a2 */
[----:B------:R-:W-:-:S02]  /*79020*/  ISETP.GE.AND P0, PT, R167, c[0x0][0x17c], PT ;  /* 0x00005f00a7007a0c */ /* 0x000fc40003f06270 */
        /* <DEDUP_REMOVED lines=9> */
[----:B------:R-:W-:Y:S02]  /*790c0*/  ISETP.LT.AND P3, PT, R252, c[0x0][0x178], !P5 ;  /* 0x00005e00fc007a0c */ /* 0x000fe40006f61270 */
[----:B------:R-:W-:Y:S01]  /*790d0*/  ISETP.LT.AND P5, PT, R174, c[0x0][0x178], !P5 ;  /* 0x00005e00ae007a0c */ /* 0x000fe20006fa1270 */
[----:B-1----:R-:W-:Y:S01]  /*790e0*/  IMAD.WIDE R2, R168, 0x4, R4 ;  /* 0x00000004a8027825 */ /* 0x002fe200078e0204 */
[----:B------:R-:W2:Y:S03]  /*790f0*/  LDL.LU R245, [R1+0xcd0] ;  /* 0x000cd00001f57983 */ /* 0x000ea60000300800 */
[----:B------:R-:W-:Y:S01]  /*79100*/  IMAD.WIDE R164, R169, 0x4, R162 ;  /* 0x00000004a9a47825 */ /* 0x000fe200078e02a2 */
[----:B------:R-:W-:Y:S01]  /*79110*/  IADD3 R166, R242, 0x2e, RZ ;  /* 0x0000002ef2a67810 */ /* 0x000fe20007ffe0ff */
[----:B------:R-:W2:Y:S03]  /*79120*/  LDL.LU R244, [R1+0xc90] ;  /* 0x000c900001f47983 */ /* 0x000ea60000300800 */
[----:B------:R-:W-:Y:S01]  /*79130*/  ISETP.GE.AND P4, PT, R166, c[0x0][0x17c], PT ;  /* 0x00005f00a6007a0c */ /* 0x000fe20003f86270 */
[----:B------:R1:W-:Y:S01]  /*79140*/  @P2 STG.E [R2.64], R250 ;  /* 0x000000fa02002986 */ /* 0x0003e2000c101904 */
[----:B------:R-:W-:-:S04]  /*79150*/  IADD3 R166, R242, 0x2f, RZ ;  /* 0x0000002ff2a67810 */ /* 0x000fc80007ffe0ff */
[----:B------:R-:W-:Y:S01]  /*79160*/  ISETP.GE.AND P2, PT, R166, c[0x0][0x17c], PT ;  /* 0x00005f00a6007a0c */ /* 0x000fe20003f46270 */
[C---:B------:R-:W-:Y:S01]  /*79170*/  IMAD.WIDE R166, R169.reuse, 0x4, R4 ;  /* 0x00000004a9a67825 */ /* 0x040fe200078e0204 */
[----:B-1----:R-:W2:Y:S03]  /*79180*/  LDL.LU R250, [R1+0xc40] ;  /* 0x000c400001fa7983 */ /* 0x002ea60000300800 */
[C---:B------:R-:W-:Y:S01]  /*79190*/  IMAD.WIDE R2, R169.reuse, 0x4, R160 ;  /* 0x00000004a9027825 */ /* 0x040fe200078e02a0 */
[----:B---3--:R1:W-:Y:S04]  /*791a0*/  @P1 STG.E [R164.64], R251 ;  /* 0x000000fba4001986 */ /* 0x0083e8000c101904 */
[----:B------:R-:W-:Y:S01]  /*791b0*/  @P3 STG.E [R2.64], R246 ;  /* 0x000000f602003986 */ /* 0x000fe2000c101904 */
[----:B-1----:R-:W-:-:S03]  /*791c0*/  IMAD.WIDE R164, R169, 0x4, R6 ;  /* 0x00000004a9a47825 */ /* 0x002fc600078e0206 */
[----:B------:R-:W3:Y:S04]  /*791d0*/  LDL.LU R251, [R1+0xcf4] ;  /* 0x000cf40001fb7983 */ /* 0x000ee80000300800 */
[----:B----4-:R-:W-:Y:S04]  /*791e0*/  @P6 STG.E [R164.64], R249 ;  /* 0x000000f9a4006986 */ /* 0x010fe8000c101904 */
[----:B--2---:R1:W-:Y:S04]  /*791f0*/  @P5 STG.E [R166.64], R248 ;  /* 0x000000f8a6005986 */ /* 0x0043e8000c101904 */
[----:B-1----:R-:W2:Y:S04]  /*79200*/  LDL.LU R248, [R1+0xcd4] ;  /* 0x000cd40001f87983 */ /* 0x002ea80000300800 */
[----:B------:R-:W4:Y:S04]  /*79210*/  LDL.LU R239, [R1+0xc94] ;  /* 0x000c940001ef7983 */ /* 0x000f280000300800 */
[----:B------:R-:W4:Y:S01]  /*79220*/  LDL.LU R249, [R1+0xc44] ;  /* 0x000c440001f97983 */ /* 0x000f220000300800 */
[----:B------:R-:W-:-:S02]  /*79230*/  ISETP.LT.AND P1, PT, R243, c[0x0][0x178], !P4 ;  /* 0x00005e00f3007a0c */ /* 0x000fc40006721270 */
[----:B------:R-:W-:Y:S01]  /*79240*/  ISETP.LT.AND P3, PT, R252, c[0x0][0x178], !P4 ;  /* 0x00005e00fc007a0c */ /* 0x000fe20006761270 */
[----:B------:R-:W4:Y:S01]  /*79250*/  LDL.LU R247, [R1+0xb58] ;  /* 0x000b580001f77983 */ /* 0x000f220000300800 */
[----:B------:R-:W-:Y:S02]  /*79260*/  IADD3 R168, R169, c[0x0][0x198], RZ ;  /* 0x00006600a9a87a10 */ /* 0x000fe40007ffe0ff */
[----:B------:R-:W-:Y:S01]  /*79270*/  ISETP.LT.AND P6, PT, R99, c[0x0][0x178], !P4 ;  /* 0x00005e0063007a0c */ /* 0x000fe200067c1270 */
[----:B------:R-:W4:Y:S01]  /*79280*/  LDL.LU R246, [R1+0x5d8] ;  /* 0x0005d80001f67983 */ /* 0x000f220000300800 */
[----:B------:R-:W-:Y:S01]  /*79290*/  ISETP.LT.AND P4, PT, R174, c[0x0][0x178], !P4 ;  /* 0x00005e00ae007a0c */ /* 0x000fe20006781270 */
[----:B------:R-:W-:Y:S01]  /*792a0*/  IMAD.WIDE R2, R168, 0x4, R162 ;  /* 0x00000004a8027825 */ /* 0x000fe200078e02a2 */
[----:B------:R-:W-:Y:S02]  /*792b0*/  IADD3 R166, R242, 0x30, RZ ;  /* 0x00000030f2a67810 */ /* 0x000fe40007ffe0ff */
[----:B------:R-:W-:Y:S01]  /*792c0*/  ISETP.LT.AND P5, PT, R243, c[0x0][0x178], !P2 ;  /* 0x00005e00f3007a0c */ /* 0x000fe200057a1270 */
[C---:B------:R-:W-:Y:S01]  /*792d0*/  IMAD.WIDE R164, R168.reuse, 0x4, R160 ;  /* 0x00000004a8a47825 */ /* 0x040fe200078e02a0 */
[----:B------:R1:W-:Y:S01]  /*792e0*/  @P1 STG.E [R2.64], R175 ;  /* 0x000000af02001986 */ /* 0x0003e2000c101904 */
[----:B------:R-:W-:-:S02]  /*792f0*/  IADD3 R169, R168, c[0x0][0x198], RZ ;  /* 0x00006600a8a97a10 */ /* 0x000fc40007ffe0ff */
[----:B------:R-:W-:Y:S01]  /*79300*/  ISETP.GE.AND P1, PT, R166, c[0x0][0x17c], PT ;  /* 0x00005f00a6007a0c */ /* 0x000fe20003f26270 */
[----:B------:R-:W-:Y:S01]  /*79310*/  IMAD.WIDE R166, R168, 0x4, R4 ;  /* 0x00000004a8a67825 */ /* 0x000fe200078e0204 */
[----:B------:R1:W-:Y:S01]  /*79320*/  @P3 STG.E [R164.64], R245 ;  /* 0x000000f5a4003986 */ /* 0x0003e2000c101904 */
[----:B------:R-:W-:Y:S02]  /*79330*/  ISETP.LT.AND P3, PT, R252, c[0x0][0x178], !P2 ;  /* 0x00005e00fc007a0c */ /* 0x000fe40005761270 */
[----:B-1----:R-:W-:-:S04]  /*79340*/  IMAD.WIDE R2, R168, 0x4, R6 ;  /* 0x00000004a8027825 */ /* 0x002fc800078e0206 */
[----:B------:R-:W-:Y:S01]  /*79350*/  IMAD.WIDE R164, R169, 0x4, R162 ;  /* 0x00000004a9a47825 */ /* 0x000fe200078e02a2 */
[----:B------:R1:W-:Y:S04]  /*79360*/  @P6 STG.E [R2.64], R244 ;  /* 0x000000f402006986 */ /* 0x0003e8000c101904 */
[----:B------:R-:W4:Y:S04]  /*79370*/  LDL.LU R245, [R1+0x58] ;  /* 0x0000580001f57983 */ /* 0x000f280000300800 */
[----:B------:R1:W-:Y:S01]  /*79380*/  @P4 STG.E [R166.64], R250 ;  /* 0x000000faa6004986 */ /* 0x0003e2000c101904 */
[----:B------:R-:W-:-:S02]  /*79390*/  ISETP.LT.AND P4, PT, R99, c[0x0][0x178], !P2 ;  /* 0x00005e0063007a0c */ /* 0x000fc40005781270 */
[----:B------:R-:W-:Y:S01]  /*793a0*/  ISETP.LT.AND P2, PT, R174, c[0x0][0x178], !P2 ;  /* 0x00005e00ae007a0c */ /* 0x000fe20005741270 */
[----:B-1----:R-:W4:Y:S01]  /*793b0*/  LDL.LU R244, [R1+0x18] ;  /* 0x0000180001f47983 */ /* 0x002f220000300800 */
[----:B------:R-:W-:-:S03]  /*793c0*/  IMAD.WIDE R2, R169, 0x4, R6 ;  /* 0x00000004a9027825 */ /* 0x000fc600078e0206 */
[----:B------:R-:W4:Y:S01]  /*793d0*/  LDL.LU R250, [R1+0xb5c] ;  /* 0x000b5c0001fa7983 */ /* 0x000f220000300800 */
[----:B------:R-:W-:-:S03]  /*793e0*/  IMAD.WIDE R166, R169, 0x4, R4 ;  /* 0x00000004a9a67825 */ /* 0x000fc600078e0204 */
[----:B---3--:R1:W-:Y:S02]  /*793f0*/  @P5 STG.E [R164.64], R251 ;  /* 0x000000fba4005986 */ /* 0x0083e4000c101904 */
[----:B-1----:R-:W-:Y:S02]  /*79400*/  IMAD.WIDE R164, R169, 0x4, R160 ;  /* 0x00000004a9a47825 */ /* 0x002fe400078e02a0 */
[----:B------:R-:W3:Y:S04]  /*79410*/  LDL.LU R251, [R1+0x5dc] ;  /* 0x0005dc0001fb7983 */ /* 0x000ee80000300800 */
[----:B--2---:R1:W-:Y:S04]  /*79420*/  @P3 STG.E [R164.64], R248 ;  /* 0x000000f8a4003986 */ /* 0x0043e8000c101904 */
[----:B----4-:R-:W-:Y:S04]  /*79430*/  @P4 STG.E [R2.64], R239 ;  /* 0x000000ef02004986 */ /* 0x010fe8000c101904 */
[----:B-1----:R-:W2:Y:S04]  /*79440*/  LDL.LU R248, [R1+0x5c] ;  /* 0x00005c0001f87983 */ /* 0x002ea80000300800 */
[----:B------:R1:W-:Y:S04]  /*79450*/  @P2 STG.E [R166.64], R249 ;  /* 0x000000f9a6002986 */ /* 0x0003e8000c101904 */
[----:B-1----:R-:W4:Y:S01]  /*79460*/  LDL.LU R249, [R1+0x1c] ;  /* 0x00001c0001f97983 */ /* 0x002f220000300800 */
[----:B------:R-:W-:-:S02]  /*79470*/  ISETP.LT.AND P5, PT, R243, c[0x0][0x178], !P1 ;  /* 0x00005e00f3007a0c */ /* 0x000fc40004fa1270 */
[----:B------:R-:W-:Y:S01]  /*79480*/  ISETP.LT.AND P6, PT, R252, c[0x0][0x178], !P1 ;  /* 0x00005e00fc007a0c */ /* 0x000fe20004fc1270 */
[----:B------:R-:W4:Y:S01]  /*79490*/  LDL.LU R173, [R1+0x38] ;  /* 0x0000380001ad7983 */ /* 0x000f220000300800 */
[----:B------:R-:W-:Y:S02]  /*794a0*/  IADD3 R168, R169, c[0x0][0x198], RZ ;  /* 0x00006600a9a87a10 */ /* 0x000fe40007ffe0ff */
[----:B------:R-:W-:Y:S01]  /*794b0*/  IADD3 R170, R242, 0x31, RZ ;  /* 0x00000031f2aa7810 */ /* 0x000fe20007ffe0ff */
[----:B------:R-:W4:Y:S02]  /*794c0*/  LDL.LU R175, [R1+0xb6c] ;  /* 0x000b6c0001af7983 */ /* 0x000f240000300800 */
[----:B------:R-:W-:Y:S01]  /*794d0*/  IMAD.WIDE R164, R168, 0x4, R162 ;  /* 0x00000004a8a47825 */ /* 0x000fe200078e02a2 */
[----:B------:R-:W-:Y:S01]  /*794e0*/  ISETP.GE.AND P3, PT, R170, c[0x0][0x17c], PT ;  /* 0x00005f00aa007a0c */ /* 0x000fe20003f66270 */
[----:B------:R-:W4:Y:S01]  /*794f0*/  LDL.LU R239, [R1+0x60c] ;  /* 0x00060c0001ef7983 */ /* 0x000f220000300800 */
[----:B------:R-:W-:Y:S01]  /*79500*/  ISETP.LT.AND P2, PT, R99, c[0x0][0x178], !P1 ;  /* 0x00005e0063007a0c */ /* 0x000fe20004f41270 */
[----:B------:R-:W-:Y:S01]  /*79510*/  IMAD.WIDE R2, R168, 0x4, R160 ;  /* 0x00000004a8027825 */ /* 0x000fe200078e02a0 */
[----:B------:R-:W-:Y:S01]  /*79520*/  ISETP.LT.AND P1, PT, R174, c[0x0][0x178], !P1 ;  /* 0x00005e00ae007a0c */ /* 0x000fe20004f21270 */
[----:B------:R1:W-:Y:S01]  /*79530*/  @P5 STG.E [R164.64], R247 ;  /* 0x000000f7a4005986 */ /* 0x0003e2000c101904 */
[----:B------:R-:W-:-:S02]  /*79540*/  ISETP.LT.AND P5, PT, R243, c[0x0][0x178], !P3 ;  /* 0x00005e00f3007a0c */ /* 0x000fc40005fa1270 */
[----:B------:R-:W-:Y:S01]  /*79550*/  ISETP.LT.AND P4, PT, R252, c[0x0][0x178], !P3 ;  /* 0x00005e00fc007a0c */ /* 0x000fe20005f81270 */
[----:B------:R1:W-:Y:S01]  /*79560*/  @P6 STG.E [R2.64], R246 ;  /* 0x000000f602006986 */ /* 0x0003e2000c101904 */
[----:B------:R-:W-:Y:S02]  /*79570*/  ISETP.LT.AND P6, PT, R99, c[0x0][0x178], !P3 ;  /* 0x00005e0063007a0c */ /* 0x000fe40005fc1270 */
[----:B------:R-:W-:Y:S02]  /*79580*/  IADD3 R170, R168, c[0x0][0x198], RZ ;  /* 0x00006600a8aa7a10 */ /* 0x000fe40007ffe0ff */
[----:B------:R-:W-:Y:S01]  /*79590*/  ISETP.LT.AND P3, PT, R174, c[0x0][0x178], !P3 ;  /* 0x00005e00ae007a0c */ /* 0x000fe20005f61270 */
[----:B-1----:R-:W-:-:S04]  /*795a0*/  IMAD.WIDE R164, R168, 0x4, R4 ;  /* 0x00000004a8a47825 */ /* 0x002fc800078e0204 */
[----:B------:R-:W-:-:S04]  /*795b0*/  IMAD.WIDE R2, R168, 0x4, R6 ;  /* 0x00000004a8027825 */ /* 0x000fc800078e0206 */
[C---:B------:R-:W-:Y:S01]  /*795c0*/  IMAD.WIDE R166, R170.reuse, 0x4, R162 ;  /* 0x00000004aaa67825 */ /* 0x040fe200078e02a2 */
[----:B------:R1:W-:Y:S03]  /*795d0*/  @P2 STG.E [R2.64], R245 ;  /* 0x000000f502002986 */ /* 0x0003e6000c101904 */
[----:B------:R-:W-:Y:S01]  /*795e0*/  IMAD.WIDE R168, R170, 0x4, R160 ;  /* 0x00000004aaa87825 */ /* 0x000fe200078e02a0 */
[----:B------:R-:W-:Y:S01]  /*795f0*/  @P1 STG.E [R164.64], R244 ;  /* 0x000000f4a4001986 */ /* 0x000fe2000c101904 */
[----:B------:R-:W-:-:S03]  /*79600*/  IADD3 R171, R242, 0x32, RZ ;  /* 0x00000032f2ab7810 */ /* 0x000fc60007ffe0ff */
[----:B------:R1:W-:Y:S02]  /*79610*/  @P5 STG.E [R166.64], R250 ;  /* 0x000000faa6005986 */ /* 0x0003e4000c101904 */
[----:B-1----:R-:W-:Y:S01]  /*79620*/  IMAD.WIDE R2, R170, 0x4, R6 ;  /* 0x00000004aa027825 */ /* 0x002fe200078e0206 */
[----:B------:R-:W-:Y:S02]  /*79630*/  IADD3 R172, R242, 0x33, RZ ;  /* 0x00000033f2ac7810 */ /* 0x000fe40007ffe0ff */
[----:B------:R-:W-:Y:S02]  /*79640*/  ISETP.GE.AND P2, PT, R171, c[0x0][0x17c], PT ;  /* 0x00005f00ab007a0c */ /* 0x000fe40003f46270 */
[----:B------:R-:W-:Y:S01]  /*79650*/  IADD3 R171, R170, c[0x0][0x198], RZ ;  /* 0x00006600aaab7a10 */ /* 0x000fe20007ffe0ff */
[----:B------:R-:W4:Y:S04]  /*79660*/  LDL.LU R250, [R1+0xcc] ;  /* 0x0000cc0001fa7983 */ /* 0x000f280000300800 */
[----:B---3--:R-:W-:Y:S04]  /*79670*/  @P4 STG.E [R168.64], R251 ;  /* 0x000000fba8004986 */ /* 0x008fe8000c101904 */
[----:B--2---:R1:W-:Y:S01]  /*79680*/  @P6 STG.E [R2.64], R248 ;  /* 0x000000f802006986 */ /* 0x0043e2000c101904 */
[----:B------:R-:W-:Y:S01]  /*79690*/  ISETP.GE.AND P6, PT, R172, c[0x0][0x17c], PT ;  /* 0x00005f00ac007a0c */ /* 0x000fe20003fc6270 */
[----:B-1----:R-:W-:-:S02]  /*796a0*/  IMAD.WIDE R2, R170, 0x4, R4 ;  /* 0x00000004aa027825 */ /* 0x002fc400078e0204 */
[----:B------:R-:W2:Y:S04]  /*796b0*/  LDL.LU R248, [R1+0x3c] ;  /* 0x00003c0001f87983 */ /* 0x000ea80000300800 */
[----:B------:R-:W3:Y:S04]  /*796c0*/  LDL.LU R170, [R1+0xc8] ;  /* 0x0000c80001aa7983 */ /* 0x000ee80000300800 */
[----:B------:R-:W2:Y:S04]  /*796d0*/  LDL.LU R172, [R1+0x608] ;  /* 0x0006080001ac7983 */ /* 0x000ea80000300800 */
[----:B----4-:R1:W-:Y:S04]  /*796e0*/  @P3 STG.E [R2.64], R249 ;  /* 0x000000f902003986 */ /* 0x0103e8000c101904 */
[----:B-1----:R-:W4:Y:S04]  /*796f0*/  LDL.LU R3, [R1+0xb68] ;  /* 0x000b680001037983 */ /* 0x002f280000300800 */
[----:B------:R-:W2:Y:S04]  /*79700*/  LDL.LU R247, [R1+0xc08] ;  /* 0x000c080001f77983 */ /* 0x000ea80000300800 */
[----:B------:R-:W3:Y:S04]  /*79710*/  LDL.LU R246, [R1+0x708] ;  /* 0x0007080001f67983 */ /* 0x000ee80000300800 */
[----:B------:R-:W3:Y:S01]  /*79720*/  LDL.LU R245, [R1+0xe8] ;  /* 0x0000e80001f57983 */ /* 0x000ee20000300800 */
[----:B------:R-:W-:-:S03]  /*79730*/  ISETP.LT.AND P5, PT, R243, c[0x0][0x178], !P2 ;  /* 0x00005e00f3007a0c */ /* 0x000fc600057a1270 */
[----:B------:R-:W3:Y:S01]  /*79740*/  LDL.LU R244, [R1+0x88] ;  /* 0x0000880001f47983 */ /* 0x000ee20000300800 */
[----:B------:R-:W-:-:S03]  /*79750*/  ISETP.LT.AND P4, PT, R252, c[0x0][0x178], !P2 ;  /* 0x00005e00fc007a0c */ /* 0x000fc60005781270 */
[----:B------:R-:W3:Y:S01]  /*79760*/  LDL.LU R251, [R1+0xc0c] ;  /* 0x000c0c0001fb7983 */ /* 0x000ee20000300800 */
[----:B------:R-:W-:-:S03]  /*79770*/  ISETP.LT.AND P1, PT, R99, c[0x0][0x178], !P2 ;  /* 0x00005e0063007a0c */ /* 0x000fc60005721270 */
[----:B------:R-:W3:Y:S01]  /*79780*/  LDL.LU R249, [R1+0x70c] ;  /* 0x00070c0001f97983 */ /* 0x000ee20000300800 */
[----:B------:R-:W-:Y:S01]  /*79790*/  IMAD.WIDE R164, R171, 0x4, R162 ;  /* 0x00000004aba47825 */ /* 0x000fe200078e02a2 */
[----:B------:R-:W-:-:S03]  /*797a0*/  ISETP.LT.AND P2, PT, R174, c[0x0][0x178], !P2 ;  /* 0x00005e00ae007a0c */ /* 0x000fc60005741270 */
[----:B------:R-:W-:-:S04]  /*797b0*/  IMAD.WIDE R166, R171, 0x4, R160 ;  /* 0x00000004aba67825 */ /* 0x000fc800078e02a0 */
[----:B------:R-:W-:Y:S01]  /*797c0*/  IMAD.WIDE R168, R171, 0x4, R6 ;  /* 0x00000004aba87825 */ /* 0x000fe200078e0206 */
[----:B------:R-:W-:Y:S01]  /*797d0*/  ISETP.LT.AND P3, PT, R243, c[0x0][0x178], !P6 ;  /* 0x00005e00f3007a0c */ /* 0x000fe20007761270 */
[----:B----4-:R1:W-:Y:S01]  /*797e0*/  @P5 STG.E [R164.64], R3 ;  /* 0x00000003a4005986 */ /* 0x0103e2000c101904 */
[----:B------:R-:W-:-:S03]  /*797f0*/  ISETP.LT.AND P5, PT, R99, c[0x0][0x178], !P6 ;  /* 0x00005e0063007a0c */ /* 0x000fc600077a1270 */
[----:B--2---:R2:W-:Y:S04]  /*79800*/  @P4 STG.E [R166.64], R172 ;  /* 0x000000aca6004986 */ /* 0x0045e8000c101904 */
[----:B---3--:R3:W-:Y:S01]  /*79810*/  @P1 STG.E [R168.64], R170 ;  /* 0x000000aaa8001986 */ /* 0x0087e2000c101904 */
[----:B------:R-:W-:Y:S02]  /*79820*/  ISETP.LT.AND P1, PT, R252, c[0x0][0x178], !P6 ;  /* 0x00005e00fc007a0c */ /* 0x000fe40007721270 */
[----:B------:R-:W-:Y:S01]  /*79830*/  ISETP.LT.AND P6, PT, R174, c[0x0][0x178], !P6 ;  /* 0x00005e00ae007a0c */ /* 0x000fe200077c1270 */
[C---:B-1----:R-:W-:Y:S01]  /*79840*/  IMAD.WIDE R2, R171.reuse, 0x4, R4 ;  /* 0x00000004ab027825 */ /* 0x042fe200078e0204 */
[----:B------:R-:W-:Y:S02]  /*79850*/  IADD3 R164, R171, c[0x0][0x198], RZ ;  /* 0x00006600aba47a10 */ /* 0x000fe40007ffe0ff */
[----:B------:R-:W-:-:S02]  /*79860*/  IADD3 R165, R242, 0x35, RZ ;  /* 0x00000035f2a57810 */ /* 0x000fc40007ffe0ff */
[----:B------:R1:W-:Y:S01]  /*79870*/  @P2 STG.E [R2.64], R173 ;  /* 0x000000ad02002986 */ /* 0x0003e2000c101904 */
[----:B--2---:R-:W-:Y:S01]  /*79880*/  IMAD.WIDE R166, R164, 0x4, R6 ;  /* 0x00000004a4a67825 */ /* 0x004fe200078e0206 */
[----:B------:R-:W-:-:S03]  /*79890*/  ISETP.GE.AND P4, PT, R165, c[0x0][0x17c], PT ;  /* 0x00005f00a5007a0c */ /* 0x000fc60003f86270 */
[----:B---3--:R-:W-:-:S04]  /*798a0*/  IMAD.WIDE R170, R164, 0x4, R162 ;  /* 0x00000004a4aa7825 */ /* 0x008fc800078e02a2 */
[C---:B------:R-:W-:Y:S01]  /*798b0*/  IMAD.WIDE R168, R164.reuse, 0x4, R160 ;  /* 0x00000004a4a87825 */ /* 0x040fe200078e02a0 */
[----:B-1----:R-:W-:-:S03]  /*798c0*/  IADD3 R2, R164, c[0x0][0x198], RZ ;  /* 0x00006600a4027a10 */ /* 0x002fc60007ffe0ff */
[----:B------:R-:W-:Y:S01]  /*798d0*/  IMAD.WIDE R164, R164, 0x4, R4 ;  /* 0x00000004a4a47825 */ /* 0x000fe200078e0204 */
[----:B------:R-:W-:Y:S04]  /*798e0*/  @P3 STG.E [R170.64], R175 ;  /* 0x000000afaa003986 */ /* 0x000fe8000c101904 */
[----:B------:R-:W-:Y:S04]  /*798f0*/  @P1 STG.E [R168.64], R239 ;  /* 0x000000efa8001986 */ /* 0x000fe8000c101904 */
[----:B------:R1:W-:Y:S04]  /*79900*/  @P5 STG.E [R166.64], R250 ;  /* 0x000000faa6005986 */ /* 0x0003e8000c101904 */
[----:B------:R2:W-:Y:S04]  /*79910*/  @P6 STG.E [R164.64], R248 ;  /* 0x000000f8a4006986 */ /* 0x0005e8000c101904 */
[----:B-1----:R-:W3:Y:S04]  /*79920*/  LDL.LU R250, [R1+0xec] ;  /* 0x0000ec0001fa7983 */ /* 0x002ee80000300800 */
[----:B--2---:R-:W2:Y:S01]  /*79930*/  LDL.LU R248, [R1+0x8c] ;  /* 0x00008c0001f87983 */ /* 0x004ea20000300800 */
[C---:B------:R-:W-:Y:S01]  /*79940*/  ISETP.LT.AND P2, PT, R243.reuse, c[0x0][0x178], !P0 ;  /* 0x00005e00f3007a0c */ /* 0x040fe20004741270 */
[----:B------:R-:W-:Y:S01]  /*79950*/  IMAD.WIDE R170, R2, 0x4, R162 ;  /* 0x0000000402aa7825 */ /* 0x000fe200078e02a2 */
[----:B------:R-:W-:Y:S01]  /*79960*/  ISETP.LT.AND P3, PT, R252, c[0x0][0x178], !P0 ;  /* 0x00005e00fc007a0c */ /* 0x000fe20004761270 */
[----:B------:R-:W4:Y:S01]  /*79970*/  LDL.LU R173, [R1+0xc68] ;  /* 0x000c680001ad7983 */ /* 0x000f220000300800 */
[----:B------:R-:W-:Y:S01]  /*79980*/  ISETP.LT.AND P6, PT, R243, c[0x0][0x178], !P4 ;  /* 0x00005e00f3007a0c */ /* 0x000fe200067c1270 */
[----:B------:R-:W-:-:S08]  /*79990*/  IMAD.WIDE R166, R2, 0x4, R160 ;  /* 0x0000000402a67825 */ /* 0x000fd000078e02a0 */
[----:B------:R1:W-:Y:S01]  /*799a0*/  @P2 STG.E [R170.64], R247 ;  /* 0x000000f7aa002986 */ /* 0x0003e2000c101904 */
[----:B------:R-:W-:Y:S02]  /*799b0*/  ISETP.LT.AND P2, PT, R99, c[0x0][0x178], !P0 ;  /* 0x00005e0063007a0c */ /* 0x000fe40004741270 */
[----:B------:R-:W-:Y:S01]  /*799c0*/  ISETP.LT.AND P0, PT, R174, c[0x0][0x178], !P0 ;  /* 0x00005e00ae007a0c */ /* 0x000fe20004701270 */
[----:B------:R-:W-:Y:S01]  /*799d0*/  IMAD.WIDE R164, R2, 0x4, R6 ;  /* 0x0000000402a47825 */ /* 0x000fe200078e0206 */
[----:B------:R-:W-:Y:S02]  /*799e0*/  ISETP.LT.AND P5, PT, R252, c[0x0][0x178], !P4 ;  /* 0x00005e00fc007a0c */ /* 0x000fe400067a1270 */
[----:B------:R-:W-:Y:S01]  /*799f0*/  IADD3 R3, R242, 0x36, RZ ;  /* 0x00000036f2037810 */ /* 0x000fe20007ffe0ff */
[----:B------:R1:W-:Y:S02]  /*79a00*/  @P3 STG.E [R166.64], R246 ;  /* 0x000000f6a6003986 */ /* 0x0003e4000c101904 */
[----:B-1----:R-:W-:-:S02]  /*79a10*/  IADD3 R170, R2, c[0x0][0x198], RZ ;  /* 0x0000660002aa7a10 */ /* 0x002fc40007ffe0ff */
[----:B------:R-:W4:Y:S01]  /*79a20*/  LDL.LU R247, [R1+0x958] ;  /* 0x0009580001f77983 */ /* 0x000f220000300800 */
[----:B------:R-:W-:Y:S01]  /*79a30*/  ISETP.GE.AND P1, PT, R3, c[0x0][0x17c], PT ;  /* 0x00005f0003007a0c */ /* 0x000fe20003f26270 */
[----:B------:R-:W-:Y:S02]  /*79a40*/  IMAD.WIDE R2, R2, 0x4, R4 ;  /* 0x0000000402027825 */ /* 0x000fe400078e0204 */
[----:B------:R1:W-:Y:S02]  /*79a50*/  @P2 STG.E [R164.64], R245 ;  /* 0x000000f5a4002986 */ /* 0x0003e4000c101904 */
[----:B------:R-:W-:-:S04]  /*79a60*/  IMAD.WIDE R168, R170, 0x4, R162 ;  /* 0x00000004aaa87825 */ /* 0x000fc800078e02a2 */
[----:B------:R-:W-:Y:S01]  /*79a70*/  IMAD.WIDE R166, R170, 0x4, R160 ;  /* 0x00000004aaa67825 */ /* 0x000fe200078e02a0 */
[----:B------:R1:W-:Y:S04]  /*79a80*/  @P0 STG.E [R2.64], R244 ;  /* 0x000000f402000986 */ /* 0x0003e8000c101904 */
[----:B-1----:R-:W4:Y:S04]  /*79a90*/  LDL.LU R245, [R1+0x128] ;  /* 0x0001280001f57983 */ /* 0x002f280000300800 */
[----:B------:R1:W-:Y:S04]  /*79aa0*/  @P6 STG.E [R168.64], R251 ;  /* 0x000000fba8006986 */ /* 0x0003e8000c101904 */
[----:B------:R-:W4:Y:S04]  /*79ab0*/  LDL.LU R244, [R1+0xa8] ;  /* 0x0000a80001f47983 */ /* 0x000f280000300800 */
[----:B------:R1:W-:Y:S04]  /*79ac0*/  @P5 STG.E [R166.64], R249 ;  /* 0x000000f9a6005986 */ /* 0x0003e8000c101904 */
[----:B-1----:R-:W4:Y:S04]  /*79ad0*/  LDL.LU R251, [R1+0xc6c] ;  /* 0x000c6c0001fb7983 */ /* 0x002f280000300800 */
        /* <DEDUP_REMOVED lines=26> */
[----:B------:R-:W2:Y:S01]  /*79c80*/  LDL.LU R246, [R1+0x818] ;  /* 0x0008180001f67983 */ /* 0x000ea20000300800 */
[----:B-1----:R-:W-:-:S03]  /*79c90*/  IMAD.WIDE R166, R169, 0x4, R160 ;  /* 0x00000004a9a67825 */ /* 0x002fc600078e02a0 */
[----:B------:R1:W-:Y:S01]  /*79ca0*/  @P0 STG.E [R2.64], R245 ;  /* 0x000000f502000986 */ /* 0x0003e2000c101904 */
[----:B----4-:R-:W-:-:S04]  /*79cb0*/  IMAD.WIDE R164, R169, 0x4, R162 ;  /* 0x00000004a9a47825 */ /* 0x010fc800078e02a2 */
[----:B-1----:R-:W-:Y:S01]  /*79cc0*/  IMAD.WIDE R2, R168, 0x4, R4 ;  /* 0x00000004a8027825 */ /* 0x002fe200078e0204 */
[----:B------:R-:W4:Y:S04]  /*79cd0*/  LDL.LU R245, [R1+0x108] ;  /* 0x0001080001f57983 */ /* 0x000f280000300800 */
        /* <DEDUP_REMOVED lines=19> */
[----:B------:R-:W-:Y:S02]  /*79e10*/  IADD3 R171, R242, 0x39, RZ ;  /* 0x00000039f2ab7810 */ /* 0x000fe40007ffe0ff */
[----:B------:R-:W-:Y:S02]  /*79e20*/  ISETP.LT.AND P1, PT, R252, c[0x0][0x178], !P3 ;  /* 0x00005e00fc007a0c */ /* 0x000fe40005f21270 */
[----:B------:R-:W-:Y:S02]  /*79e30*/  ISETP.LT.AND P4, PT, R99, c[0x0][0x178], !P3 ;  /* 0x00005e0063007a0c */ /* 0x000fe40005f81270 */
[----:B------:R-:W-:Y:S01]  /*79e40*/  ISETP.GE.AND P0, PT, R166, c[0x0][0x17c], PT ;  /* 0x00005f00a6007a0c */ /* 0x000fe20003f06270 */
[----:B------:R-:W-:Y:S01]  /*79e50*/  IMAD.WIDE R166, R168, 0x4, R162 ;  /* 0x00000004a8a67825 */ /* 0x000fe200078e02a2 */
[----:B------:R-:W-:Y:S01]  /*79e60*/  ISETP.GE.AND P2, PT, R171, c[0x0][0x17c], PT ;  /* 0x00005f00ab007a0c */ /* 0x000fe20003f46270 */
[----:B------:R-:W3:Y:S01]  /*79e70*/  LDL.LU R247, [R1+0xc88] ;  /* 0x000c880001f77983 */ /* 0x000ee20000300800 */
[----:B------:R-:W-:Y:S01]  /*79e80*/  ISETP.LT.AND P3, PT, R174, c[0x0][0x178], !P3 ;  /* 0x00005e00ae007a0c */ /* 0x000fe20005f61270 */
[----:B------:R-:W-:Y:S01]  /*79e90*/  IMAD.WIDE R2, R168, 0x4, R160 ;  /* 0x00000004a8027825 */ /* 0x000fe200078e02a0 */
[----:B------:R-:W-:Y:S01]  /*79ea0*/  ISETP.LT.AND P6, PT, R243, c[0x0][0x178], !P2 ;  /* 0x00005e00f3007a0c */ /* 0x000fe200057c1270 */
        /* <DEDUP_REMOVED lines=33> */
[C---:B------:R-:W-:Y:S01]  /*7a0c0*/  IMAD.WIDE R164, R168.reuse, 0x4, R160 ;  /* 0x00000004a8a47825 */ /* 0x040fe200078e02a0 */
[----:B------:R-:W-:Y:S01]  /*7a0d0*/  ISETP.LT.AND P2, PT, R243, c[0x0][0x178], !P1 ;  /* 0x00005e00f3007a0c */ /* 0x000fe20004f41270 */
[----:B-1----:R-:W3:Y:S02]  /*7a0e0*/  LDL.LU R250, [R1+0x6dc] ;  /* 0x0006dc0001fa7983 */ /* 0x002ee40000300800 */
[----:B------:R-:W-:-:S02]  /*7a0f0*/  IMAD.WIDE R2, R168, 0x4, R6 ;  /* 0x00000004a8027825 */ /* 0x000fc400078e0206 */
[----:B------:R-:W3:Y:S04]  /*7a100*/  LDL.LU R175, [R1+0xce8] ;  /* 0x000ce80001af7983 */ /* 0x000ee80000300800 */
        /* <DEDUP_REMOVED lines=20> */
[----:B------:R-:W-:Y:S01]  /*7a250*/  ISETP.LT.AND P5, PT, R252, c[0x0][0x178], !P0 ;  /* 0x00005e00fc007a0c */ /* 0x000fe200047a1270 */
[----:B------:R-:W-:Y:S01]  /*7a260*/  IMAD.WIDE R2, R168, 0x4, R6 ;  /* 0x00000004a8027825 */ /* 0x000fe200078e0206 */
[----:B------:R-:W-:-:S02]  /*7a270*/  IADD3 R166, R242, 0x3d, RZ ;  /* 0x0000003df2a67810 */ /* 0x000fc40007ffe0ff */
[C---:B------:R-:W-:Y:S01]  /*7a280*/  IADD3 R170, R168.reuse, c[0x0][0x198], RZ ;  /* 0x00006600a8aa7a10 */ /* 0x040fe20007ffe0ff */
[----:B------:R-:W-:Y:S01]  /*7a290*/  IMAD.WIDE R164, R168, 0x4, R4 ;  /* 0x00000004a8a47825 */ /* 0x000fe200078e0204 */
[----:B------:R-:W-:Y:S02]  /*7a2a0*/  ISETP.GE.AND P2, PT, R166, c[0x0][0x17c], PT ;  /* 0x00005f00a6007a0c */ /* 0x000fe40003f46270 */
[----:B------:R-:W-:Y:S01]  /*7a2b0*/  ISETP.LT.AND P3, PT, R99, c[0x0][0x178], !P0 ;  /* 0x00005e0063007a0c */ /* 0x000fe20004761270 */
[C---:B------:R-:W-:Y:S01]  /*7a2c0*/  IMAD.WIDE R166, R170.reuse, 0x4, R162 ;  /* 0x00000004aaa67825 */ /* 0x040fe200078e02a2 */
[----:B------:R-:W-:Y:S03]  /*7a2d0*/  @P4 STG.E [R2.64], R246 ;  /* 0x000000f602004986 */ /* 0x000fe6000c101904 */
[----:B------:R-:W-:Y:S01]  /*7a2e0*/  IMAD.WIDE R168, R170, 0x4, R160 ;  /* 0x00000004aaa87825 */ /* 0x000fe200078e02a0 */
[----:B---3--:R1:W-:Y:S01]  /*7a2f0*/  @P1 STG.E [R164.64], R250 ;  /* 0x000000faa4001986 */ /* 0x0083e2000c101904 */
[----:B------:R-:W-:-:S03]  /*7a300*/  ISETP.LT.AND P1, PT, R174, c[0x0][0x178], !P0 ;  /* 0x00005e00ae007a0c */ /* 0x000fc60004721270 */
[----:B------:R3:W-:Y:S01]  /*7a310*/  @P6 STG.E [R166.64], R175 ;  /* 0x000000afa6006986 */ /* 0x0007e2000c101904 */
[----:B------:R-:W-:-:S03]  /*7a320*/  ISETP.LT.AND P6, PT, R243, c[0x0][0x178], !P2 ;  /* 0x00005e00f3007a0c */ /* 0x000fc600057c1270 */
[----:B------:R-:W-:Y:S04]  /*7a330*/  @P5 STG.E [R168.64], R239 ;  /* 0x000000efa8005986 */ /* 0x000fe8000c101904 */
[----:B-1----:R-:W2:Y:S01]  /*7a340*/  LDL.LU R250, [R1+0x82c] ;  /* 0x00082c0001fa7983 */ /* 0x002ea20000300800 */
[----:B------:R-:W-:Y:S01]  /*7a350*/  IMAD.WIDE R2, R170, 0x4, R6 ;  /* 0x00000004aa027825 */ /* 0x000fe200078e0206 */
[----:B------:R-:W-:Y:S02]  /*7a360*/  ISETP.LT.AND P5, PT, R252, c[0x0][0x178], !P2 ;  /* 0x00005e00fc007a0c */ /* 0x000fe400057a1270 */
[----:B------:R-:W2:Y:S01]  /*7a370*/  LDL.LU R247, [R1+0xcf8] ;  /* 0x000cf80001f77983 */ /* 0x000ea20000300800 */
[----:B------:R-:W-:-:S03]  /*7a380*/  IADD3 R164, R242, 0x3f, RZ ;  /* 0x0000003ff2a47810 */ /* 0x000fc60007ffe0ff */
[----:B------:R-:W2:Y:S01]  /*7a390*/  LDL.LU R246, [R1+0xcd8] ;  /* 0x000cd80001f67983 */ /* 0x000ea20000300800 */
[----:B------:R-:W-:Y:S02]  /*7a3a0*/  IADD3 R171, R170, c[0x0][0x198], RZ ;  /* 0x00006600aaab7a10 */ /* 0x000fe40007ffe0ff */
[----:B---3--:R-:W-:Y:S01]  /*7a3b0*/  IADD3 R166, R242, 0x3e, RZ ;  /* 0x0000003ef2a67810 */ /* 0x008fe20007ffe0ff */
        /* <DEDUP_REMOVED lines=9> */
[----:B------:R4:W-:Y:S04]  /*7a450*/  @P5 STG.E [R166.64], R249 ;  /* 0x000000f9a6005986 */ /* 0x0009e8000c101904 */
[----:B-1----:R-:W3:Y:S04]  /*7a460*/  LDL.LU R244, [R1+0xc48] ;  /* 0x000c480001f47983 */ /* 0x002ee80000300800 */
[----:B----4-:R-:W4:Y:S04]  /*7a470*/  LDL.LU R251, [R1+0xcfc] ;  /* 0x000cfc0001fb7983 */ /* 0x010f280000300800 */
[----:B------:R-:W4:Y:S01]  /*7a480*/  LDL.LU R249, [R1+0xcdc] ;  /* 0x000cdc0001f97983 */ /* 0x000f220000300800 */
        /* <DEDUP_REMOVED lines=15> */
[----:B------:R1:W-:Y:S01]  /*7a580*/  @P2 STG.E [R2.64], R250 ;  /* 0x000000fa02002986 */ /* 0x0003e2000c101904 */
[----:B------:R-:W-:-:S03]  /*7a590*/  ISETP.GE.AND P2, PT, R168, c[0x0][0x17c], PT ;  /* 0x00005f00a8007a0c */ /* 0x000fc60003f46270 */
[----:B------:R3:W-:Y:S01]  /*7a5a0*/  @P4 STG.E [R164.64], R247 ;  /* 0x000000f7a4004986 */ /* 0x0007e2000c101904 */
[----:B------:R-:W-:-:S03]  /*7a5b0*/  IADD3 R168, R169, c[0x0][0x198], RZ ;  /* 0x00006600a9a87a10 */ /* 0x000fc60007ffe0ff */
[----:B------:R3:W-:Y:S04]  /*7a5c0*/  @P6 STG.E [R166.64], R246 ;  /* 0x000000f6a6006986 */ /* 0x0007e8000c101904 */
[----:B-1----:R-:W2:Y:S01]  /*7a5d0*/  LDL.LU R250, [R1+0xc4c] ;  /* 0x000c4c0001fa7983 */ /* 0x002ea20000300800 */
[----:B------:R-:W-:-:S03]  /*7a5e0*/  ISETP.LT.AND P6, PT, R252, c[0x0][0x178], !P0 ;  /* 0x00005e00fc007a0c */ /* 0x000fc600047c1270 */
[----:B------:R-:W2:Y:S04]  /*7a5f0*/  LDL.LU R171, [R1+0xb70] ;  /* 0x000b700001ab7983 */ /* 0x000ea80000300800 */
[----:B------:R-:W2:Y:S01]  /*7a600*/  LDL.LU R172, [R1+0x5f0] ;  /* 0x0005f00001ac7983 */ /* 0x000ea20000300800 */
[----:B------:R-:W-:-:S03]  /*7a610*/  IMAD.WIDE R2, R169, 0x4, R6 ;  /* 0x00000004a9027825 */ /* 0x000fc600078e0206 */
[----:B------:R-:W2:Y:S01]  /*7a620*/  LDL.LU R173, [R1+0xb0] ;  /* 0x0000b00001ad7983 */ /* 0x000ea20000300800 */
[----:B---3--:R-:W-:-:S03]  /*7a630*/  IMAD.WIDE R164, R169, 0x4, R4 ;  /* 0x00000004a9a47825 */ /* 0x008fc600078e0204 */
[----:B------:R1:W-:Y:S01]  /*7a640*/  @P3 STG.E [R2.64], R245 ;  /* 0x000000f502003986 */ /* 0x0003e2000c101904 */
[----:B------:R-:W-:-:S03]  /*7a650*/  IMAD.WIDE R166, R168, 0x4, R162 ;  /* 0x00000004a8a67825 */ /* 0x000fc600078e02a2 */
[----:B------:R-:W3:Y:S04]  /*7a660*/  LDL.LU R175, [R1+0x70] ;  /* 0x0000700001af7983 */ /* 0x000ee80000300800 */
[----:B------:R-:W3:Y:S01]  /*7a670*/  LDL.LU R239, [R1+0xb74] ;  /* 0x000b740001ef7983 */ /* 0x000ee20000300800 */
[----:B-1----:R-:W-:-:S03]  /*7a680*/  IMAD.WIDE R2, R168, 0x4, R160 ;  /* 0x00000004a8027825 */ /* 0x002fc600078e02a0 */
[----:B------:R-:W-:Y:S04]  /*7a690*/  @P1 STG.E [R164.64], R244 ;  /* 0x000000f4a4001986 */ /* 0x000fe8000c101904 */
[----:B----4-:R1:W-:Y:S04]  /*7a6a0*/  @P5 STG.E [R166.64], R251 ;  /* 0x000000fba6005986 */ /* 0x0103e8000c101904 */
[----:B------:R4:W-:Y:S04]  /*7a6b0*/  @P6 STG.E [R2.64], R249 ;  /* 0x000000f902006986 */ /* 0x0009e8000c101904 */
[----:B-1----:R-:W3:Y:S04]  /*7a6c0*/  LDL.LU R251, [R1+0x5f4] ;  /* 0x0005f40001fb7983 */ /* 0x002ee80000300800 */
[----:B----4-:R-:W4:Y:S01]  /*7a6d0*/  LDL.LU R249, [R1+0xb4] ;  /* 0x0000b40001f97983 */ /* 0x010f220000300800 */
        /* <DEDUP_REMOVED lines=15> */
[----:B------:R-:W2:Y:S02]  /*7a7d0*/  LDL.LU R246, [R1+0x620] ;  /* 0x0006200001f67983 */ /* 0x000ea40000300800 */
[----:B------:R-:W-:Y:S01]  /*7a7e0*/  IMAD.WIDE R166, R169, 0x4, R160 ;  /* 0x00000004a9a67825 */ /* 0x000fe200078e02a0 */
[----:B------:R-:W-:Y:S01]  /*7a7f0*/  ISETP.GE.AND P4, PT, R170, c[0x0][0x17c], PT ;  /* 0x00005f00aa007a0c */ /* 0x000fe20003f86270 */
[----:B------:R-:W2:Y:S01]  /*7a800*/  LDL.LU R245, [R1+0xf0] ;  /* 0x0000f00001f57983 */ /* 0x000ea20000300800 */
[----:B------:R-:W-:-:S03]  /*7a810*/  ISETP.LT.AND P2, PT, R174, c[0x0][0x178], !P2 ;  /* 0x00005e00ae007a0c */ /* 0x000fc60005741270 */
[----:B------:R1:W-:Y:S04]  /*7a820*/  @P1 STG.E [R2.64], R250 ;  /* 0x000000fa02001986 */ /* 0x0003e8000c101904 */
[----:B------:R1:W-:Y:S01]  /*7a830*/  @P3 STG.E [R164.64], R171 ;  /* 0x000000aba4003986 */ /* 0x0003e2000c101904 */
[----:B------:R-:W-:-:S03]  /*7a840*/  ISETP.LT.AND P3, PT, R252, c[0x0][0x178], !P4 ;  /* 0x00005e00fc007a0c */ /* 0x000fc60006761270 */
[----:B------:R3:W-:Y:S01]  /*7a850*/  @P5 STG.E [R166.64], R172 ;  /* 0x000000aca6005986 */ /* 0x0007e2000c101904 */
[----:B------:R-:W-:Y:S02]  /*7a860*/  ISETP.LT.AND P5, PT, R243, c[0x0][0x178], !P4 ;  /* 0x00005e00f3007a0c */ /* 0x000fe400067a1270 */
[----:B------:R-:W-:Y:S01]  /*7a870*/  ISETP.LT.AND P1, PT, R99, c[0x0][0x178], !P4 ;  /* 0x00005e0063007a0c */ /* 0x000fe20006721270 */
[C---:B-1----:R-:W-:Y:S01]  /*7a880*/  IMAD.WIDE R2, R169.reuse, 0x4, R6 ;  /* 0x00000004a9027825 */ /* 0x042fe200078e0206 */
[C---:B------:R-:W-:Y:S01]  /*7a890*/  IADD3 R170, R169.reuse, c[0x0][0x198], RZ ;  /* 0x00006600a9aa7a10 */ /* 0x040fe20007ffe0ff */
[----:B------:R-:W2:Y:S01]  /*7a8a0*/  LDL.LU R244, [R1+0x90] ;  /* 0x0000900001f47983 */ /* 0x000ea20000300800 */
[----:B------:R-:W-:Y:S01]  /*7a8b0*/  IADD3 R164, R242, 0x42, RZ ;  /* 0x00000042f2a47810 */ /* 0x000fe20007ffe0ff */
[----:B------:R-:W-:Y:S02]  /*7a8c0*/  IMAD.WIDE R168, R169, 0x4, R4 ;  /* 0x00000004a9a87825 */ /* 0x000fe400078e0204 */
[----:B------:R1:W-:Y:S01]  /*7a8d0*/  @P6 STG.E [R2.64], R173 ;  /* 0x000000ad02006986 */ /* 0x0003e2000c101904 */
[----:B------:R-:W-:Y:S01]  /*7a8e0*/  ISETP.GE.AND P6, PT, R164, c[0x0][0x17c], PT ;  /* 0x00005f00a4007a0c */ /* 0x000fe20003fc6270 */
[----:B------:R-:W-:-:S02]  /*7a8f0*/  IMAD.WIDE R164, R170, 0x4, R160 ;  /* 0x00000004aaa47825 */ /* 0x000fc400078e02a0 */
[----:B------:R-:W2:Y:S02]  /*7a900*/  LDL.LU R250, [R1+0xbb4] ;  /* 0x000bb40001fa7983 */ /* 0x000ea40000300800 */
[C---:B---3--:R-:W-:Y:S02]  /*7a910*/  IMAD.WIDE R166, R170.reuse, 0x4, R6 ;  /* 0x00000004aaa67825 */ /* 0x048fe400078e0206 */
[----:B------:R-:W-:Y:S02]  /*7a920*/  @P2 STG.E [R168.64], R175 ;  /* 0x000000afa8002986 */ /* 0x000fe4000c101904 */
[----:B-1----:R-:W-:-:S05]  /*7a930*/  IMAD.WIDE R2, R170, 0x4, R162 ;  /* 0x00000004aa027825 */ /* 0x002fca00078e02a2 */
[----:B------:R-:W-:Y:S04]  /*7a940*/  @P5 STG.E [R2.64], R239 ;  /* 0x000000ef02005986 */ /* 0x000fe8000c101904 */
[----:B------:R1:W-:Y:S04]  /*7a950*/  @P3 STG.E [R164.64], R251 ;  /* 0x000000fba4003986 */ /* 0x0003e8000c101904 */
[----:B----4-:R3:W-:Y:S04]  /*7a960*/  @P1 STG.E [R166.64], R249 ;  /* 0x000000f9a6001986 */ /* 0x0107e8000c101904 */
[----:B-1----:R-:W4:Y:S04]  /*7a970*/  LDL.LU R251, [R1+0x624] ;  /* 0x0006240001fb7983 */ /* 0x002f280000300800 */
[----:B---3--:R-:W3:Y:S01]  /*7a980*/  LDL.LU R249, [R1+0xf4] ;  /* 0x0000f40001f97983 */ /* 0x008ee20000300800 */
        /* <DEDUP_REMOVED lines=32> */
[----:B----4-:R-:W-:Y:S04]  /*7ab90*/  @P3 STG.E [R164.64], R251 ;  /* 0x000000fba4003986 */ /* 0x010fe8000c101904 */
[----:B---3--:R1:W-:Y:S04]  /*7aba0*/  @P4 STG.E [R2.64], R249 ;  /* 0x000000f902004986 */ /* 0x0083e8000c101904 */
        /* <DEDUP_REMOVED lines=9> */
[----:B------:R-:W-:Y:S01]  /*7ac40*/  ISETP.LT.AND P0, PT, R252, c[0x0][0x178], !P1 ;  /* 0x00005e00fc007a0c */ /* 0x000fe20004f01270 */
[----:B------:R-:W2:Y:S01]  /*7ac50*/  LDL.LU R175, [R1+0xd10] ;  /* 0x000d100001af7983 */ /* 0x000ea20000300800 */
[----:B------:R-:W-:Y:S02]  /*7ac60*/  IADD3 R169, R168, c[0x0][0x198], RZ ;  /* 0x00006600a8a97a10 */ /* 0x000fe40007ffe0ff */
[----:B------:R-:W-:Y:S01]  /*7ac70*/  ISETP.LT.AND P5, PT, R99, c[0x0][0x178], !P1 ;  /* 0x00005e0063007a0c */ /* 0x000fe20004fa1270 */
[----:B------:R-:W2:Y:S01]  /*7ac80*/  LDL.LU R245, [R1+0x730] ;  /* 0x0007300001f57983 */ /* 0x000ea20000300800 */
[----:B------:R-:W-:Y:S01]  /*7ac90*/  ISETP.LT.AND P1, PT, R174, c[0x0][0x178], !P1 ;  /* 0x00005e00ae007a0c */ /* 0x000fe20004f21270 */
[----:B------:R-:W-:Y:S01]  /*7aca0*/  IMAD.WIDE R164, R169, 0x4, R162 ;  /* 0x00000004a9a47825 */ /* 0x000fe200078e02a2 */
[----:B------:R-:W-:Y:S01]  /*7acb0*/  ISETP.LT.AND P4, PT, R243, c[0x0][0x178], !P2 ;  /* 0x00005e00f3007a0c */ /* 0x000fe20005781270 */
[----:B------:R-:W2:Y:S02]  /*7acc0*/  LDL.LU R244, [R1+0x1a0] ;  /* 0x0001a00001f47983 */ /* 0x000ea40000300800 */
[----:B------:R-:W-:-:S02]  /*7acd0*/  IMAD.WIDE R2, R169, 0x4, R160 ;  /* 0x00000004a9027825 */ /* 0x000fc400078e02a0 */
[----:B------:R1:W-:Y:S01]  /*7ace0*/  @P6 STG.E [R164.64], R172 ;  /* 0x000000aca4006986 */ /* 0x0003e2000c101904 */
[----:B------:R-:W-:-:S03]  /*7acf0*/  ISETP.LT.AND P6, PT, R252, c[0x0][0x178], !P2 ;  /* 0x00005e00fc007a0c */ /* 0x000fc600057c1270 */
[----:B------:R1:W-:Y:S01]  /*7ad00*/  @P0 STG.E [R2.64], R173 ;  /* 0x000000ad02000986 */ /* 0x0003e2000c101904 */
[----:B------:R-:W-:Y:S02]  /*7ad10*/  IADD3 R168, R169, c[0x0][0x198], RZ ;  /* 0x00006600a9a87a10 */ /* 0x000fe40007ffe0ff */
[----:B------:R-:W-:Y:S01]  /*7ad20*/  ISETP.LT.AND P3, PT, R99, c[0x0][0x178], !P2 ;  /* 0x00005e0063007a0c */ /* 0x000fe20005761270 */
[----:B------:R-:W2:Y:S01]  /*7ad30*/  LDL.LU R251, [R1+0x110] ;  /* 0x0001100001fb7983 */ /* 0x000ea20000300800 */
[----:B-1----:R-:W-:-:S04]  /*7ad40*/  IMAD.WIDE R164, R169, 0x4, R4 ;  /* 0x00000004a9a47825 */ /* 0x002fc800078e0204 */
[----:B------:R-:W-:Y:S01]  /*7ad50*/  IMAD.WIDE R2, R169, 0x4, R6 ;  /* 0x00000004a9027825 */ /* 0x000fe200078e0206 */
[----:B------:R-:W-:-:S04]  /*7ad60*/  IADD3 R167, R242, 0x4d, RZ ;  /* 0x0000004df2a77810 */ /* 0x000fc80007ffe0ff */
[----:B------:R1:W-:Y:S01]  /*7ad70*/  @P5 STG.E [R2.64], R239 ;  /* 0x000000ef02005986 */ /* 0x0003e2000c101904 */
[----:B------:R-:W-:-:S03]  /*7ad80*/  IADD3 R166, R242, 0x46, RZ ;  /* 0x00000046f2a67810 */ /* 0x000fc60007ffe0ff */
[----:B------:R1:W-:Y:S01]  /*7ad90*/  @P1 STG.E [R164.64], R247 ;  /* 0x000000f7a4001986 */ /* 0x0003e2000c101904 */
[----:B------:R-:W-:Y:S01]  /*7ada0*/  ISETP.GE.AND P0, PT, R167, c[0x0][0x17c], PT ;  /* 0x00005f00a7007a0c */ /* 0x000fe20003f06270 */
[----:B-1----:R-:W-:-:S04]  /*7adb0*/  IMAD.WIDE R2, R168, 0x4, R162 ;  /* 0x00000004a8027825 */ /* 0x002fc800078e02a2 */
[----:B------:R-:W-:Y:S01]  /*7adc0*/  IMAD.WIDE R164, R168, 0x4, R160 ;  /* 0x00000004a8a47825 */ /* 0x000fe200078e02a0 */
[----:B------:R-:W-:Y:S01]  /*7add0*/  @P4 STG.E [R2.64], R246 ;  /* 0x000000f602004986 */ /* 0x000fe2000c101904 */
[----:B------:R-:W-:Y:S02]  /*7ade0*/  ISETP.GE.AND P5, PT, R166, c[0x0][0x17c], PT ;  /* 0x00005f00a6007a0c */ /* 0x000fe40003fa6270 */
[----:B------:R-:W-:Y:S01]  /*7adf0*/  IMAD.WIDE R166, R168, 0x4, R6 ;  /* 0x00000004a8a67825 */ /* 0x000fe200078e0206 */
[----:B---3--:R1:W-:Y:S04]  /*7ae00*/  @P6 STG.E [R164.64], R249 ;  /* 0x000000f9a4006986 */ /* 0x0083e8000c101904 */
[----:B----4-:R3:W-:Y:S04]  /*7ae10*/  @P3 STG.E [R166.64], R250 ;  /* 0x000000faa6003986 */ /* 0x0107e8000c101904 */
[----:B-1----:R-:W4:Y:S04]  /*7ae20*/  LDL.LU R249, [R1+0xd14] ;  /* 0x000d140001f97983 */ /* 0x002f280000300800 */
[----:B------:R-:W4:Y:S04]  /*7ae30*/  LDL.LU R239, [R1+0x734] ;  /* 0x0007340001ef7983 */ /* 0x000f280000300800 */
[----:B---3--:R-:W3:Y:S01]  /*7ae40*/  LDL.LU R250, [R1+0x1a4] ;  /* 0x0001a40001fa7983 */ /* 0x008ee20000300800 */
[----:B------:R-:W-:Y:S01]  /*7ae50*/  ISETP.LT.AND P2, PT, R174, c[0x0][0x178], !P2 ;  /* 0x00005e00ae007a0c */ /* 0x000fe20005741270 */
[----:B------:R-:W-:-:S12]  /*7ae60*/  IMAD.WIDE R2, R168, 0x4, R4 ;  /* 0x00000004a8027825 */ /* 0x000fd800078e0204 */
[----:B--2---:R1:W-:Y:S04]  /*7ae70*/  @P2 STG.E [R2.64], R248 ;  /* 0x000000f802002986 */ /* 0x0043e8000c101904 */
[----:B-1----:R-:W2:Y:S01]  /*7ae80*/  LDL.LU R248, [R1+0x114] ;  /* 0x0001140001f87983 */ /* 0x002ea20000300800 */
[----:B------:R-:W-:Y:S02]  /*7ae90*/  ISETP.LT.AND P1, PT, R243, c[0x0][0x178], !P5 ;  /* 0x00005e00f3007a0c */ /* 0x000fe40006f21270 */
[----:B------:R-:W-:Y:S01]  /*7aea0*/  IADD3 R169, R168, c[0x0][0x198], RZ ;  /* 0x00006600a8a97a10 */ /* 0x000fe20007ffe0ff */
[----:B------:R-:W2:Y:S01]  /*7aeb0*/  LDL.LU R247, [R1+0xd30] ;  /* 0x000d300001f77983 */ /* 0x000ea20000300800 */
[----:B------:R-:W-:Y:S02]  /*7aec0*/  ISETP.LT.AND P3, PT, R252, c[0x0][0x178], !P5 ;  /* 0x00005e00fc007a0c */ /* 0x000fe40006f61270 */
[----:B------:R-:W-:-:S02]  /*7aed0*/  IADD3 R166, R242, 0x47, RZ ;  /* 0x00000047f2a67810 */ /* 0x000fc40007ffe0ff */
[----:B------:R-:W-:Y:S01]  /*7aee0*/  ISETP.LT.AND P6, PT, R99, c[0x0][0x178], !P5 ;  /* 0x00005e0063007a0c */ /* 0x000fe20006fc1270 */
[C---:B------:R-:W-:Y:S01]  /*7aef0*/  IMAD.WIDE R164, R169.reuse, 0x4, R162 ;  /* 0x00000004a9a47825 */ /* 0x040fe200078e02a2 */
[----:B------:R-:W-:Y:S01]  /*7af00*/  ISETP.GE.AND P4, PT, R166, c[0x0][0x17c], PT ;  /* 0x00005f00a6007a0c */ /* 0x000fe20003f86270 */
[----:B------:R-:W2:Y:S01]  /*7af10*/  LDL.LU R246, [R1+0x980] ;  /* 0x0009800001f67983 */ /* 0x000ea20000300800 */
[----:B------:R-:W-:Y:S01]  /*7af20*/  ISETP.LT.AND P5, PT, R174, c[0x0][0x178], !P5 ;  /* 0x00005e00ae007a0c */ /* 0x000fe20006fa1270 */
[----:B------:R-:W-:Y:S02]  /*7af30*/  IMAD.WIDE R2, R169, 0x4, R160 ;  /* 0x00000004a9027825 */ /* 0x000fe400078e02a0 */
[----:B------:R1:W-:Y:S01]  /*7af40*/  @P1 STG.E [R164.64], R175 ;  /* 0x000000afa4001986 */ /* 0x0003e2000c101904 */
[----:B------:R-:W-:Y:S02]  /*7af50*/  ISETP.LT.AND P1, PT, R243, c[0x0][0x178], !P4 ;  /* 0x00005e00f3007a0c */ /* 0x000fe40006721270 */
[----:B------:R-:W-:Y:S01]  /*7af60*/  IADD3 R166, R242, 0x48, RZ ;  /* 0x00000048f2a67810 */ /* 0x000fe20007ffe0ff */
[----:B------:R1:W-:Y:S01]  /*7af70*/  @P3 STG.E [R2.64], R245 ;  /* 0x000000f502003986 */ /* 0x0003e2000c101904 */
[----:B------:R-:W-:-:S02]  /*7af80*/  IADD3 R168, R169, c[0x0][0x198], RZ ;  /* 0x00006600a9a87a10 */ /* 0x000fc40007ffe0ff */
[----:B------:R-:W-:Y:S01]  /*7af90*/  ISETP.LT.AND P3, PT, R252, c[0x0][0x178], !P4 ;  /* 0x00005e00fc007a0c */ /* 0x000fe20006761270 */
[C---:B-1----:R-:W-:Y:S01]  /*7afa0*/  IMAD.WIDE R164, R169.reuse, 0x4, R6 ;  /* 0x00000004a9a47825 */ /* 0x042fe200078e0206 */
[----:B------:R-:W-:Y:S01]  /*7afb0*/  ISETP.GE.AND P2, PT, R166, c[0x0][0x17c], PT ;  /* 0x00005f00a6007a0c */ /* 0x000fe20003f46270 */
[----:B------:R-:W2:Y:S02]  /*7afc0*/  LDL.LU R245, [R1+0x1e0] ;  /* 0x0001e00001f57983 */ /* 0x000ea40000300800 */
[----:B------:R-:W-:Y:S02]  /*7afd0*/  IMAD.WIDE R166, R169, 0x4, R4 ;  /* 0x00000004a9a67825 */ /* 0x000fe400078e0204 */
[----:B------:R1:W-:Y:S01]  /*7afe0*/  @P6 STG.E [R164.64], R244 ;  /* 0x000000f4a4006986 */ /* 0x0003e2000c101904 */
[----:B------:R-:W-:Y:S01]  /*7aff0*/  ISETP.LT.AND P6, PT, R99, c[0x0][0x178], !P4 ;  /* 0x00005e0063007a0c */ /* 0x000fe200067c1270 */
[C---:B------:R-:W-:Y:S02]  /*7b000*/  IMAD.WIDE R2, R168.reuse, 0x4, R162 ;  /* 0x00000004a8027825 */ /* 0x040fe400078e02a2 */
[----:B------:R1:W-:Y:S04]  /*7b010*/  @P5 STG.E [R166.64], R251 ;  /* 0x000000fba6005986 */ /* 0x0003e8000c101904 */
[----:B-1----:R-:W2:Y:S01]  /*7b020*/  LDL.LU R244, [R1+0x140] ;  /* 0x0001400001f47983 */ /* 0x002ea20000300800 */
[----:B------:R-:W-:-:S03]  /*7b030*/  IMAD.WIDE R164, R168, 0x4, R160 ;  /* 0x00000004a8a47825 */ /* 0x000fc600078e02a0 */
[----:B------:R-:W2:Y:S04]  /*7b040*/  LDL.LU R251, [R1+0xd34] ;  /* 0x000d340001fb7983 */ /* 0x000ea80000300800 */
[----:B----4-:R1:W-:Y:S04]  /*7b050*/  @P1 STG.E [R2.64], R249 ;  /* 0x000000f902001986 */ /* 0x0103e8000c101904 */
[----:B------:R-:W-:Y:S04]  /*7b060*/  @P3 STG.E [R164.64], R239 ;  /* 0x000000efa4003986 */ /* 0x000fe8000c101904 */
[----:B-1----:R-:W4:Y:S01]  /*7b070*/  LDL.LU R249, [R1+0x984] ;  /* 0x0009840001f97983 */ /* 0x002f220000300800 */
[----:B------:R-:W-:-:S05]  /*7b080*/  IMAD.WIDE R2, R168, 0x4, R6 ;  /* 0x00000004a8027825 */ /* 0x000fca00078e0206 */
[----:B---3--:R1:W-:Y:S04]  /*7b090*/  @P6 STG.E [R2.64], R250 ;  /* 0x000000fa02006986 */ /* 0x0083e8000c101904 */
[----:B-1----:R-:W3:Y:S01]  /*7b0a0*/  LDL.LU R250, [R1+0x1e4] ;  /* 0x0001e40001fa7983 */ /* 0x002ee20000300800 */
[----:B------:R-:W-:Y:S02]  /*7b0b0*/  ISETP.LT.AND P4, PT, R174, c[0x0][0x178], !P4 ;  /* 0x00005e00ae007a0c */ /* 0x000fe40006781270 */
        /* <DEDUP_REMOVED lines=8> */
[----:B------:R-:W-:Y:S02]  /*7b140*/  ISETP.LT.AND P3, PT, R252, c[0x0][0x178], !P2 ;  /* 0x00005e00fc007a0c */ /* 0x000fe40005761270 */
[----:B------:R-:W-:Y:S01]  /*7b150*/  ISETP.LT.AND P4, PT, R99, c[0x0][0x178], !P2 ;  /* 0x00005e0063007a0c */ /* 0x000fe20005781270 */
[C---:B------:R-:W-:Y:S01]  /*7b160*/  IMAD.WIDE R164, R169.reuse, 0x4, R162 ;  /* 0x00000004a9a47825 */ /* 0x040fe200078e02a2 */
        /* <DEDUP_REMOVED lines=16> */
[C---:B------:R-:W-:Y:S02]  /*7b270*/  IMAD.WIDE R2, R168.reuse, 0x4, R160 ;  /* 0x00000004a8027825 */ /* 0x040fe400078e02a0 */
[----:B------:R1:W-:Y:S04]  /*7b280*/  @P5 STG.E [R164.64], R251 ;  /* 0x000000fba4005986 */ /* 0x0003e8000c101904 */
[----:B-1----:R-:W2:Y:S04]  /*7b290*/  LDL.LU R251, [R1+0xd24] ;  /* 0x000d240001fb7983 */ /* 0x002ea80000300800 */
[----:B----4-:R1:W-:Y:S02]  /*7b2a0*/  @P6 STG.E [R2.64], R249 ;  /* 0x000000f902006986 */ /* 0x0103e4000c101904 */
[----:B-1----:R-:W-:-:S02]  /*7b2b0*/  IMAD.WIDE R2, R168, 0x4, R6 ;  /* 0x00000004a8027825 */ /* 0x002fc400078e0206 */
[----:B------:R-:W4:Y:S04]  /*7b2c0*/  LDL.LU R249, [R1+0x864] ;  /* 0x0008640001f97983 */ /* 0x000f280000300800 */
[----:B---3--:R1:W-:Y:S04]  /*7b2d0*/  @P2 STG.E [R2.64], R250 ;  /* 0x000000fa02002986 */ /* 0x0083e8000c101904 */
[----:B-1----:R-:W3:Y:S01]  /*7b2e0*/  LDL.LU R3, [R1+0xdb0] ;  /* 0x000db00001037983 */ /* 0x002ee20000300800 */
[----:B------:R-:W-:Y:S01]  /*7b2f0*/  ISETP.LT.AND P1, PT, R174, c[0x0][0x178], !P1 ;  /* 0x00005e00ae007a0c */ /* 0x000fe20004f21270 */
[----:B------:R-:W-:-:S12]  /*7b300*/  IMAD.WIDE R164, R168, 0x4, R4 ;  /* 0x00000004a8a47825 */ /* 0x000fd800078e0204 */
        /* <DEDUP_REMOVED lines=66> */
[----:B------:R-:W-:-:S03]  /*7b730*/  IMAD.WIDE R166, R2, 0x4, R160 ;  /* 0x0000000402a67825 */ /* 0x000fc600078e02a0 */
[----:B------:R-:W2:Y:S01]  /*7b740*/  LDL.LU R244, [R1+0x830] ;  /* 0x0008300001f47983 */ /* 0x000ea20000300800 */
[----:B------:R-:W-:Y:S01]  /*7b750*/  ISETP.LT.AND P0, PT, R174, c[0x0][0x178], !P0 ;  /* 0x00005e00ae007a0c */ /* 0x000fe20004701270 */
[----:B------:R-:W-:Y:S02]  /*7b760*/  IMAD.WIDE R164, R2, 0x4, R6 ;  /* 0x0000000402a47825 */ /* 0x000fe400078e0206 */
[----:B------:R-:W2:Y:S01]  /*7b770*/  LDL.LU R250, [R1+0xe54] ;  /* 0x000e540001fa7983 */ /* 0x000ea20000300800 */
[----:B------:R-:W-:Y:S02]  /*7b780*/  IADD3 R3, R242, 0x4f, RZ ;  /* 0x0000004ff2037810 */ /* 0x000fe40007ffe0ff */
        /* <DEDUP_REMOVED lines=19> */
[----:B------:R-:W-:Y:S01]  /*7b8c0*/  ISETP.LT.AND P5, PT, R243, c[0x0][0x178], !P1 ;  /* 0x00005e00f3007a0c */ /* 0x000fe20004fa1270 */
[----:B------:R-:W-:Y:S01]  /*7b8d0*/  IMAD.WIDE R2, R170, 0x4, R6 ;  /* 0x00000004aa027825 */ /* 0x000fe200078e0206 */
[----:B------:R-:W-:-:S03]  /*7b8e0*/  ISETP.LT.AND P3, PT, R252, c[0x0][0x178], !P1 ;  /* 0x00005e00fc007a0c */ /* 0x000fc60004f61270 */
[C---:B------:R-:W-:Y:S01]  /*7b8f0*/  IMAD.WIDE R164, R170.reuse, 0x4, R4 ;  /* 0x00000004aaa47825 */ /* 0x040fe200078e0204 */
[----:B-1----:R-:W-:Y:S01]  /*7b900*/  IADD3 R168, R170, c[0x0][0x198], RZ ;  /* 0x00006600aaa87a10 */ /* 0x002fe20007ffe0ff */
[----:B------:R-:W2:Y:S01]  /*7b910*/  LDL.LU R247, [R1+0xb8] ;  /* 0x0000b80001f77983 */ /* 0x000ea20000300800 */
[----:B------:R-:W-:-:S03]  /*7b920*/  ISETP.LT.AND P0, PT, R99, c[0x0][0x178], !P1 ;  /* 0x00005e0063007a0c */ /* 0x000fc60004f01270 */
[----:B------:R-:W-:Y:S01]  /*7b930*/  IMAD.WIDE R166, R168, 0x4, R162 ;  /* 0x00000004a8a67825 */ /* 0x000fe200078e02a2 */
[----:B------:R-:W2:Y:S04]  /*7b940*/  LDL.LU R246, [R1+0x78] ;  /* 0x0000780001f67983 */ /* 0x000ea80000300800 */
[----:B------:R1:W-:Y:S04]  /*7b950*/  @P6 STG.E [R2.64], R245 ;  /* 0x000000f502006986 */ /* 0x0003e8000c101904 */
[----:B------:R1:W-:Y:S01]  /*7b960*/  @P4 STG.E [R164.64], R244 ;  /* 0x000000f4a4004986 */ /* 0x0003e2000c101904 */
[----:B------:R-:W-:-:S03]  /*7b970*/  ISETP.LT.AND P1, PT, R174, c[0x0][0x178], !P1 ;  /* 0x00005e00ae007a0c */ /* 0x000fc60004f21270 */
[----:B------:R-:W-:Y:S01]  /*7b980*/  @P5 STG.E [R166.64], R250 ;  /* 0x000000faa6005986 */ /* 0x000fe2000c101904 */
[----:B-1----:R-:W-:-:S04]  /*7b990*/  IMAD.WIDE R2, R168, 0x4, R6 ;  /* 0x00000004a8027825 */ /* 0x002fc800078e0206 */
[----:B------:R-:W-:-:S05]  /*7b9a0*/  IMAD.WIDE R164, R168, 0x4, R160 ;  /* 0x00000004a8a47825 */ /* 0x000fca00078e02a0 */
[----:B----4-:R1:W-:Y:S04]  /*7b9b0*/  @P3 STG.E [R164.64], R251 ;  /* 0x000000fba4003986 */ /* 0x0103e8000c101904 */
[----:B---3--:R3:W-:Y:S04]  /*7b9c0*/  @P0 STG.E [R2.64], R249 ;  /* 0x000000f902000986 */ /* 0x0087e8000c101904 */
[----:B-1----:R-:W4:Y:S04]  /*7b9d0*/  LDL.LU R251, [R1+0xb7c] ;  /* 0x000b7c0001fb7983 */ /* 0x002f280000300800 */
[----:B---3--:R-:W3:Y:S01]  /*7b9e0*/  LDL.LU R249, [R1+0x5fc] ;  /* 0x0005fc0001f97983 */ /* 0x008ee20000300800 */
[----:B------:R-:W-:-:S03]  /*7b9f0*/  IMAD.WIDE R2, R168, 0x4, R4 ;  /* 0x00000004a8027825 */ /* 0x000fc600078e0204 */
[----:B------:R-:W3:Y:S04]  /*7ba00*/  LDL.LU R250, [R1+0xbc] ;  /* 0x0000bc0001fa7983 */ /* 0x000ee80000300800 */
[----:B--2---:R1:W-:Y:S04]  /*7ba10*/  @P1 STG.E [R2.64], R248 ;  /* 0x000000f802001986 */ /* 0x0043e8000c101904 */
[----:B-1----:R-:W2:Y:S01]  /*7ba20*/  LDL.LU R248, [R1+0x7c] ;  /* 0x00007c0001f87983 */ /* 0x002ea20000300800 */
[C---:B------:R-:W-:Y:S02]  /*7ba30*/  IADD3 R169, R242.reuse, 0x50, RZ ;  /* 0x00000050f2a97810 */ /* 0x040fe40007ffe0ff */
[----:B------:R-:W-:Y:S01]  /*7ba40*/  IADD3 R170, R242, 0x51, RZ ;  /* 0x00000051f2aa7810 */ /* 0x000fe20007ffe0ff */
[----:B------:R-:W2:Y:S01]  /*7ba50*/  LDL.LU R175, [R1+0xbb8] ;  /* 0x000bb80001af7983 */ /* 0x000ea20000300800 */
[----:B------:R-:W-:-:S02]  /*7ba60*/  ISETP.GE.AND P6, PT, R169, c[0x0][0x17c], PT ;  /* 0x00005f00a9007a0c */ /* 0x000fc40003fc6270 */
[----:B------:R-:W-:Y:S01]  /*7ba70*/  ISETP.GE.AND P3, PT, R170, c[0x0][0x17c], PT ;  /* 0x00005f00aa007a0c */ /* 0x000fe20003f66270 */
[----:B------:R-:W2:Y:S01]  /*7ba80*/  LDL.LU R245, [R1+0x628] ;  /* 0x0006280001f57983 */ /* 0x000ea20000300800 */
[----:B------:R-:W-:Y:S02]  /*7ba90*/  ISETP.LT.AND P4, PT, R243, c[0x0][0x178], !P6 ;  /* 0x00005e00f3007a0c */ /* 0x000fe40007781270 */
[----:B------:R-:W-:Y:S01]  /*7baa0*/  ISETP.LT.AND P5, PT, R252, c[0x0][0x178], !P6 ;  /* 0x00005e00fc007a0c */ /* 0x000fe200077a1270 */
[----:B------:R-:W2:Y:S01]  /*7bab0*/  LDL.LU R244, [R1+0xf8] ;  /* 0x0000f80001f47983 */ /* 0x000ea20000300800 */
[----:B------:R-:W-:Y:S02]  /*7bac0*/  IADD3 R169, R168, c[0x0][0x198], RZ ;  /* 0x00006600a8a97a10 */ /* 0x000fe40007ffe0ff */
        /* <DEDUP_REMOVED lines=121> */
[----:B------:R-:W-:Y:S01]  /*7c260*/  @P5 STG.E [R166.64], R175 ;  /* 0x000000afa6005986 */ /* 0x000fe2000c101904 */
[----:B------:R-:W-:-:S03]  /*7c270*/  ISETP.LT.AND P2, PT, R174, c[0x0][0x178], !P2 ;  /* 0x00005e00ae007a0c */ /* 0x000fc60005741270 */
[----:B------:R1:W-:Y:S01]  /*7c280*/  @P4 STG.E [R168.64], R247 ;  /* 0x000000f7a8004986 */ /* 0x0003e2000c101904 */
[----:B------:R-:W-:Y:S02]  /*7c290*/  ISETP.LT.AND P4, PT, R243, c[0x0][0x178], !P3 ;  /* 0x00005e00f3007a0c */ /* 0x000fe40005f81270 */
[----:B------:R-:W-:Y:S02]  /*7c2a0*/  ISETP.LT.AND P6, PT, R252, c[0x0][0x178], !P3 ;  /* 0x00005e00fc007a0c */ /* 0x000fe40005fc1270 */
[----:B------:R-:W-:Y:S01]  /*7c2b0*/  ISETP.LT.AND P1, PT, R174, c[0x0][0x178], !P3 ;  /* 0x00005e00ae007a0c */ /* 0x000fe20005f21270 */
[----:B------:R-:W-:Y:S01]  /*7c2c0*/  IMAD.WIDE R2, R171, 0x4, R4 ;  /* 0x00000004ab027825 */ /* 0x000fe200078e0204 */
[----:B------:R-:W-:Y:S02]  /*7c2d0*/  ISETP.LT.AND P3, PT, R99, c[0x0][0x178], !P3 ;  /* 0x00005e0063007a0c */ /* 0x000fe40005f61270 */
[----:B-1----:R-:W-:Y:S02]  /*7c2e0*/  IADD3 R169, R171, c[0x0][0x198], RZ ;  /* 0x00006600aba97a10 */ /* 0x002fe40007ffe0ff */
[----:B------:R1:W-:Y:S03]  /*7c2f0*/  @P2 STG.E [R2.64], R244 ;  /* 0x000000f402002986 */ /* 0x0003e6000c101904 */
[----:B------:R-:W-:-:S04]  /*7c300*/  IMAD.WIDE R164, R169, 0x4, R162 ;  /* 0x00000004a9a47825 */ /* 0x000fc800078e02a2 */
[C---:B------:R-:W-:Y:S01]  /*7c310*/  IMAD.WIDE R166, R169.reuse, 0x4, R160 ;  /* 0x00000004a9a67825 */ /* 0x040fe200078e02a0 */
[----:B-1----:R-:W2:Y:S03]  /*7c320*/  LDL.LU R244, [R1+0x148] ;  /* 0x0001480001f47983 */ /* 0x002ea60000300800 */
[C---:B------:R-:W-:Y:S01]  /*7c330*/  IMAD.WIDE R2, R169.reuse, 0x4, R6 ;  /* 0x00000004a9027825 */ /* 0x040fe200078e0206 */
[----:B----4-:R1:W-:Y:S04]  /*7c340*/  @P4 STG.E [R164.64], R251 ;  /* 0x000000fba4004986 */ /* 0x0103e8000c101904 */
[----:B---3--:R3:W-:Y:S04]  /*7c350*/  @P6 STG.E [R166.64], R249 ;  /* 0x000000f9a6006986 */ /* 0x0087e8000c101904 */
[----:B-1----:R-:W4:Y:S01]  /*7c360*/  LDL.LU R251, [R1+0xd3c] ;  /* 0x000d3c0001fb7983 */ /* 0x002f220000300800 */
[----:B------:R-:W-:-:S03]  /*7c370*/  IMAD.WIDE R164, R169, 0x4, R4 ;  /* 0x00000004a9a47825 */ /* 0x000fc600078e0204 */
[----:B---3--:R-:W3:Y:S04]  /*7c380*/  LDL.LU R249, [R1+0x98c] ;  /* 0x00098c0001f97983 */ /* 0x008ee80000300800 */
        /* <DEDUP_REMOVED lines=174> */
[C---:B------:R-:W-:Y:S01]  /*7ce70*/  IMAD.WIDE R166, R169.reuse, 0x4, R4 ;  /* 0x00000004a9a67825 */ /* 0x040fe200078e0204 */
        /* <DEDUP_REMOVED lines=38> */
[C---:B------:R-:W-:Y:S02]  /*7d0e0*/  IADD3 R170, R169.reuse, c[0x0][0x198], RZ ;  /* 0x00006600a9aa7a10 */ /* 0x040fe40007ffe0ff */
        /* <DEDUP_REMOVED lines=103> */
[----:B------:R-:W-:Y:S01]  /*7d760*/  IADD3 R169, R242, 0x6b, RZ ;  /* 0x0000006bf2a97810 */ /* 0x000fe20007ffe0ff */
[----:B------:R-:W-:Y:S01]  /*7d770*/  IMAD.WIDE R164, R168, 0x4, R160 ;  /* 0x00000004a8a47825 */ /* 0x000fe200078e02a0 */
[----:B------:R-:W-:Y:S01]  /*7d780*/  ISETP.LT.AND P1, PT, R174, c[0x0][0x178], !P1 ;  /* 0x00005e00ae007a0c */ /* 0x000fe20004f21270 */
[----:B----4-:R1:W-:Y:S01]  /*7d790*/  @P5 STG.E [R166.64], R173 ;  /* 0x000000ada6005986 */ /* 0x0103e2000c101904 */
[----:B------:R-:W-:Y:S01]  /*7d7a0*/  ISETP.LT.AND P4, PT, R243, c[0x0][0x178], !P6 ;  /* 0x00005e00f3007a0c */ /* 0x000fe20007781270 */
[----:B------:R-:W-:Y:S01]  /*7d7b0*/  IMAD.WIDE R2, R168, 0x4, R6 ;  /* 0x00000004a8027825 */ /* 0x000fe200078e0206 */
[----:B------:R-:W-:Y:S01]  /*7d7c0*/  ISETP.LT.AND P5, PT, R252, c[0x0][0x178], !P6 ;  /* 0x00005e00fc007a0c */ /* 0x000fe200077a1270 */
[----:B------:R-:W4:Y:S01]  /*7d7d0*/  LDL.LU R246, [R1+0x870] ;  /* 0x0008700001f67983 */ /* 0x000f220000300800 */
[----:B------:R-:W-:-:S02]  /*7d7e0*/  ISETP.GE.AND P2, PT, R169, c[0x0][0x17c], PT ;  /* 0x00005f00a9007a0c */ /* 0x000fc40003f46270 */
[----:B------:R-:W-:Y:S01]  /*7d7f0*/  IADD3 R169, R168, c[0x0][0x198], RZ ;  /* 0x00006600a8a97a10 */ /* 0x000fe20007ffe0ff */
[----:B------:R1:W-:Y:S04]  /*7d800*/  @P3 STG.E [R164.64], R247 ;  /* 0x000000f7a4003986 */ /* 0x0003e8000c101904 */
[C---:B-1----:R-:W-:Y:S01]  /*7d810*/  IMAD.WIDE R166, R169.reuse, 0x4, R160 ;  /* 0x00000004a9a67825 */ /* 0x042fe200078e02a0 */
[----:B------:R1:W-:Y:S03]  /*7d820*/  @P0 STG.E [R2.64], R245 ;  /* 0x000000f502000986 */ /* 0x0003e6000c101904 */
[----:B------:R-:W-:-:S04]  /*7d830*/  IMAD.WIDE R164, R169, 0x4, R162 ;  /* 0x00000004a9a47825 */ /* 0x000fc800078e02a2 */
        /* <DEDUP_REMOVED lines=34> */
[----:B----4-:R4:W-:Y:S04]  /*7da60*/  @P4 STG.E [R164.64], R246 ;  /* 0x000000f6a4004986 */ /* 0x0109e8000c101904 */
        /* <DEDUP_REMOVED lines=224> */
[----:B------:R-:W-:Y:S02]  /*7e870*/  ISETP.LT.AND P3, PT, R99, c[0x0][0x178], !P2 ;  /* 0x00005e0063007a0c */ /* 0x000fe40005761270 */
[----:B------:R-:W-:Y:S01]  /*7e880*/  IADD3 R166, R242, 0x7f, RZ ;  /* 0x0000007ff2a67810 */ /* 0x000fe20007ffe0ff */
[----:B------:R-:W2:Y:S01]  /*7e890*/  LDL.LU R251, [R1+0x228] ;  /* 0x0002280001fb7983 */ /* 0x000ea20000300800 */
[----:B-1----:R-:W-:-:S04]  /*7e8a0*/  IMAD.WIDE R164, R169, 0x4, R4 ;  /* 0x00000004a9a47825 */ /* 0x002fc800078e0204 */
[C---:B------:R-:W-:Y:S01]  /*7e8b0*/  IMAD.WIDE R2, R169.reuse, 0x4, R6 ;  /* 0x00000004a9027825 */ /* 0x040fe200078e0206 */
[----:B------:R-:W-:-:S04]  /*7e8c0*/  IADD3 R169, R169, c[0x0][0x198], RZ ;  /* 0x00006600a9a97a10 */ /* 0x000fc80007ffe0ff */
        /* <DEDUP_REMOVED lines=8> */
[C---:B------:R-:W-:Y:S01]  /*7e950*/  IMAD.WIDE R166, R169.reuse, 0x4, R6 ;  /* 0x00000004a9a67825 */ /* 0x040fe200078e0206 */
        /* <DEDUP_REMOVED lines=36> */
[----:B-1----:R-:W2:Y:S04]  /*7eba0*/  LDL.LU R251, [R1+0xecc] ;  /* 0x000ecc0001fb7983 */ /* 0x002ea80000300800 */
        /* <DEDUP_REMOVED lines=143> */
[----:B------:R1:W-:Y:S04]  /*7f4a0*/  @P6 STG.E [R2.64], R245 ;  /* 0x000000f502006986 */ /* 0x0003e8000c101904 */
[----:B------:R1:W-:Y:S01]  /*7f4b0*/  @P4 STG.E [R164.64], R244 ;  /* 0x000000f4a4004986 */ /* 0x0003e2000c101904 */
[----:B------:R-:W-:-:S03]  /*7f4c0*/  ISETP.LT.AND P1, PT, R174, c[0x0][0x178], !P1 ;  /* 0x00005e00ae007a0c */ /* 0x000fc60004f21270 */
[----:B------:R-:W-:Y:S01]  /*7f4d0*/  @P5 STG.E [R166.64], R250 ;  /* 0x000000faa6005986 */ /* 0x000fe2000c101904 */
[----:B-1----:R-:W-:-:S03]  /*7f4e0*/  IMAD.WIDE R2, R168, 0x4, R6 ;  /* 0x00000004a8027825 */ /* 0x002fc600078e0206 */
[----:B------:R-:W2:Y:S01]  /*7f4f0*/  LDL.LU R246, [R1+0x210] ;  /* 0x0002100001f67983 */ /* 0x000ea20000300800 */
        /* <DEDUP_REMOVED lines=19> */
[----:B------:R-:W-:Y:S02]  /*7f630*/  IADD3 R170, R242, 0x83, RZ ;  /* 0x00000083f2aa7810 */ /* 0x000fe40007ffe0ff */
[----:B------:R-:W-:Y:S01]  /*7f640*/  ISETP.LT.AND P0, PT, R99, c[0x0][0x178], !P6 ;  /* 0x00005e0063007a0c */ /* 0x000fe20007701270 */
[----:B------:R-:W-:Y:S01]  /*7f650*/  IMAD.WIDE R164, R169, 0x4, R162 ;  /* 0x00000004a9a47825 */ /* 0x000fe200078e02a2 */
[----:B------:R-:W-:-:S03]  /*7f660*/  ISETP.GE.AND P3, PT, R170, c[0x0][0x17c], PT ;  /* 0x00005f00aa007a0c */ /* 0x000fc60003f66270 */
[----:B------:R-:W-:Y:S01]  /*7f670*/  IMAD.WIDE R166, R169, 0x4, R160 ;  /* 0x00000004a9a67825 */ /* 0x000fe200078e02a0 */
[----:B------:R-:W-:Y:S01]  /*7f680*/  @P4 STG.E [R164.64], R173 ;  /* 0x000000ada4004986 */ /* 0x000fe2000c101904 */
[----:B------:R-:W-:-:S03]  /*7f690*/  ISETP.LT.AND P6, PT, R174, c[0x0][0x178], !P6 ;  /* 0x00005e00ae007a0c */ /* 0x000fc600077c1270 */
[----:B------:R1:W-:Y:S01]  /*7f6a0*/  @P5 STG.E [R166.64], R239 ;  /* 0x000000efa6005986 */ /* 0x0003e2000c101904 */
[----:B------:R-:W-:Y:S01]  /*7f6b0*/  ISETP.LT.AND P5, PT, R243, c[0x0][0x178], !P3 ;  /* 0x00005e00f3007a0c */ /* 0x000fe20005fa1270 */
[C---:B------:R-:W-:Y:S01]  /*7f6c0*/  IMAD.WIDE R2, R169.reuse, 0x4, R6 ;  /* 0x00000004a9027825 */ /* 0x040fe200078e0206 */
[----:B------:R-:W-:Y:S02]  /*7f6d0*/  IADD3 R168, R169, c[0x0][0x198], RZ ;  /* 0x00006600a9a87a10 */ /* 0x000fe40007ffe0ff */
[----:B------:R-:W-:Y:S02]  /*7f6e0*/  ISETP.LT.AND P1, PT, R252, c[0x0][0x178], !P3 ;  /* 0x00005e00fc007a0c */ /* 0x000fe40005f21270 */
[----:B------:R-:W-:Y:S01]  /*7f6f0*/  ISETP.LT.AND P4, PT, R99, c[0x0][0x178], !P3 ;  /* 0x00005e0063007a0c */ /* 0x000fe20005f81270 */
[----:B------:R1:W-:Y:S02]  /*7f700*/  @P0 STG.E [R2.64], R247 ;  /* 0x000000f702000986 */ /* 0x0003e4000c101904 */
[----:B-1----:R-:W-:Y:S01]  /*7f710*/  IADD3 R166, R242, 0x87, RZ ;  /* 0x00000087f2a67810 */ /* 0x002fe20007ffe0ff */
[----:B------:R-:W-:-:S03]  /*7f720*/  IMAD.WIDE R164, R169, 0x4, R4 ;  /* 0x00000004a9a47825 */ /* 0x000fc600078e0204 */
[----:B------:R-:W-:Y:S01]  /*7f730*/  ISETP.GE.AND P0, PT, R166, c[0x0][0x17c], PT ;  /* 0x00005f00a6007a0c */ /* 0x000fe20003f06270 */
[----:B------:R-:W-:Y:S01]  /*7f740*/  IMAD.WIDE R166, R168, 0x4, R162 ;  /* 0x00000004a8a67825 */ /* 0x000fe200078e02a2 */
[----:B------:R1:W-:Y:S01]  /*7f750*/  @P6 STG.E [R164.64], R246 ;  /* 0x000000f6a4006986 */ /* 0x0003e2000c101904 */
[----:B------:R-:W-:Y:S02]  /*7f760*/  ISETP.LT.AND P3, PT, R174, c[0x0][0x178], !P3 ;  /* 0x00005e00ae007a0c */ /* 0x000fe40005f61270 */
[----:B------:R-:W-:-:S04]  /*7f770*/  IMAD.WIDE R2, R168, 0x4, R160 ;  /* 0x00000004a8027825 */ /* 0x000fc800078e02a0 */
[C---:B-1----:R-:W-:Y:S01]  /*7f780*/  IMAD.WIDE R164, R168.reuse, 0x4, R6 ;  /* 0x00000004a8a47825 */ /* 0x042fe200078e0206 */
[----:B----4-:R1:W-:Y:S04]  /*7f790*/  @P5 STG.E [R166.64], R251 ;  /* 0x000000fba6005986 */ /* 0x0103e8000c101904 */
[----:B---3--:R3:W-:Y:S04]  /*7f7a0*/  @P1 STG.E [R2.64], R249 ;  /* 0x000000f902001986 */ /* 0x0087e8000c101904 */
[----:B-1----:R-:W4:Y:S04]  /*7f7b0*/  LDL.LU R251, [R1+0x240] ;  /* 0x0002400001fb7983 */ /* 0x002f280000300800 */
[----:B---3--:R-:W3:Y:S01]  /*7f7c0*/  LDL.LU R249, [R1+0xe14] ;  /* 0x000e140001f97983 */ /* 0x008ee20000300800 */
[----:B------:R-:W-:-:S03]  /*7f7d0*/  IMAD.WIDE R2, R168, 0x4, R4 ;  /* 0x00000004a8027825 */ /* 0x000fc600078e0204 */
[----:B------:R1:W-:Y:S04]  /*7f7e0*/  @P4 STG.E [R164.64], R250 ;  /* 0x000000faa4004986 */ /* 0x0003e8000c101904 */
[----:B------:R-:W3:Y:S04]  /*7f7f0*/  LDL.LU R247, [R1+0x744] ;  /* 0x0007440001f77983 */ /* 0x000ee80000300800 */
[----:B-1----:R-:W3:Y:S04]  /*7f800*/  LDL.LU R250, [R1+0x2d4] ;  /* 0x0002d40001fa7983 */ /* 0x002ee80000300800 */
[----:B--2---:R1:W-:Y:S04]  /*7f810*/  @P3 STG.E [R2.64], R248 ;  /* 0x000000f802003986 */ /* 0x0043e8000c101904 */
[----:B-1----:R-:W2:Y:S01]  /*7f820*/  LDL.LU R248, [R1+0x244] ;  /* 0x0002440001f87983 */ /* 0x002ea20000300800 */
[----:B------:R-:W-:-:S02]  /*7f830*/  ISETP.LT.AND P6, PT, R243, c[0x0][0x178], !P2 ;  /* 0x00005e00f3007a0c */ /* 0x000fc400057c1270 */
[----:B------:R-:W-:Y:S01]  /*7f840*/  ISETP.LT.AND P5, PT, R252, c[0x0][0x178], !P2 ;  /* 0x00005e00fc007a0c */ /* 0x000fe200057a1270 */
[----:B------:R-:W2:Y:S01]  /*7f850*/  LDL.LU R239, [R1+0xe40] ;  /* 0x000e400001ef7983 */ /* 0x000ea20000300800 */
[----:B------:R-:W-:Y:S02]  /*7f860*/  IADD3 R169, R168, c[0x0][0x198], RZ ;  /* 0x00006600a8a97a10 */ /* 0x000fe40007ffe0ff */
[----:B------:R-:W-:Y:S01]  /*7f870*/  IADD3 R170, R242, 0x85, RZ ;  /* 0x00000085f2aa7810 */ /* 0x000fe20007ffe0ff */
[----:B------:R-:W2:Y:S01]  /*7f880*/  LDL.LU R246, [R1+0x780] ;  /* 0x0007800001f67983 */ /* 0x000ea20000300800 */
[----:B------:R-:W-:Y:S01]  /*7f890*/  ISETP.LT.AND P1, PT, R99, c[0x0][0x178], !P2 ;  /* 0x00005e0063007a0c */ /* 0x000fe20005721270 */
[C---:B------:R-:W-:Y:S01]  /*7f8a0*/  IMAD.WIDE R164, R169.reuse, 0x4, R162 ;  /* 0x00000004a9a47825 */ /* 0x040fe200078e02a2 */
[----:B------:R-:W-:Y:S02]  /*7f8b0*/  ISETP.GE.AND P4, PT, R170, c[0x0][0x17c], PT ;  /* 0x00005f00aa007a0c */ /* 0x000fe40003f86270 */
[----:B------:R-:W-:Y:S01]  /*7f8c0*/  ISETP.LT.AND P2, PT, R174, c[0x0][0x178], !P2 ;  /* 0x00005e00ae007a0c */ /* 0x000fe20005741270 */
[----:B------:R-:W-:Y:S01]  /*7f8d0*/  IMAD.WIDE R166, R169, 0x4, R160 ;  /* 0x00000004a9a67825 */ /* 0x000fe200078e02a0 */
[----:B------:R1:W-:Y:S01]  /*7f8e0*/  @P6 STG.E [R164.64], R175 ;  /* 0x000000afa4006986 */ /* 0x0003e2000c101904 */
[----:B------:R-:W-:-:S02]  /*7f8f0*/  ISETP.LT.AND P6, PT, R243, c[0x0][0x178], !P4 ;  /* 0x00005e00f3007a0c */ /* 0x000fc400067c1270 */
[----:B------:R-:W-:Y:S01]  /*7f900*/  ISETP.LT.AND P3, PT, R252, c[0x0][0x178], !P4 ;  /* 0x00005e00fc007a0c */ /* 0x000fe20006761270 */
[----:B------:R1:W-:Y:S01]  /*7f910*/  @P5 STG.E [R166.64], R245 ;  /* 0x000000f5a6005986 */ /* 0x0003e2000c101904 */
[----:B------:R-:W-:Y:S01]  /*7f920*/  ISETP.LT.AND P5, PT, R99, c[0x0][0x178], !P4 ;  /* 0x00005e0063007a0c */ /* 0x000fe200067a1270 */
[C---:B------:R-:W-:Y:S01]  /*7f930*/  IMAD.WIDE R2, R169.reuse, 0x4, R4 ;  /* 0x00000004a9027825 */ /* 0x040fe200078e0204 */
[----:B------:R-:W-:-:S03]  /*7f940*/  IADD3 R168, R169, c[0x0][0x198], RZ ;  /* 0x00006600a9a87a10 */ /* 0x000fc60007ffe0ff */
[----:B-1----:R-:W-:Y:S01]  /*7f950*/  IMAD.WIDE R164, R169, 0x4, R6 ;  /* 0x00000004a9a47825 */ /* 0x002fe200078e0206 */
[----:B------:R-:W-:Y:S01]  /*7f960*/  ISETP.LT.AND P4, PT, R174, c[0x0][0x178], !P4 ;  /* 0x00005e00ae007a0c */ /* 0x000fe20006781270 */
[----:B------:R-:W2:Y:S02]  /*7f970*/  LDL.LU R245, [R1+0x320] ;  /* 0x0003200001f57983 */ /* 0x000ea40000300800 */
[C---:B------:R-:W-:Y:S02]  /*7f980*/  IMAD.WIDE R166, R168.reuse, 0x4, R162 ;  /* 0x00000004a8a67825 */ /* 0x040fe400078e02a2 */
[----:B------:R1:W-:Y:S04]  /*7f990*/  @P1 STG.E [R164.64], R244 ;  /* 0x000000f4a4001986 */ /* 0x0003e8000c101904 */
[----:B-1----:R-:W2:Y:S01]  /*7f9a0*/  LDL.LU R244, [R1+0x290] ;  /* 0x0002900001f47983 */ /* 0x002ea20000300800 */
[----:B------:R-:W-:-:S03]  /*7f9b0*/  IMAD.WIDE R164, R168, 0x4, R160 ;  /* 0x00000004a8a47825 */ /* 0x000fc600078e02a0 */
        /* <DEDUP_REMOVED lines=11> */
[----:B------:R-:W-:-:S02]  /*7fa70*/  IADD3 R170, R242, 0x86, RZ ;  /* 0x00000086f2aa7810 */ /* 0x000fc40007ffe0ff */
[----:B------:R-:W-:Y:S01]  /*7fa80*/  IADD3 R168, R168, c[0x0][0x198], RZ ;  /* 0x00006600a8a87a10 */ /* 0x000fe20007ffe0ff */
[----:B------:R-:W2:Y:S01]  /*7fa90*/  LDL.LU R173, [R1+0xf10] ;  /* 0x000f100001ad7983 */ /* 0x000ea20000300800 */
[----:B------:R-:W-:-:S03]  /*7faa0*/  ISETP.GE.AND P1, PT, R170, c[0x0][0x17c], PT ;  /* 0x00005f00aa007a0c */ /* 0x000fc60003f26270 */
[----:B------:R-:W-:Y:S01]  /*7fab0*/  IMAD.WIDE R2, R168, 0x4, R162 ;  /* 0x00000004a8027825 */ /* 0x000fe200078e02a2 */
[----:B------:R-:W-:Y:S01]  /*7fac0*/  ISETP.LT.AND P2, PT, R243, c[0x0][0x178], !P1 ;  /* 0x00005e00f3007a0c */ /* 0x000fe20004f41270 */
[----:B------:R-:W2:Y:S01]  /*7fad0*/  LDL.LU R175, [R1+0x8c0] ;  /* 0x0008c00001af7983 */ /* 0x000ea20000300800 */
[----:B------:R-:W-:Y:S02]  /*7fae0*/  ISETP.LT.AND P3, PT, R252, c[0x0][0x178], !P1 ;  /* 0x00005e00fc007a0c */ /* 0x000fe40004f61270 */
[----:B------:R-:W-:Y:S01]  /*7faf0*/  ISETP.LT.AND P4, PT, R99, c[0x0][0x178], !P1 ;  /* 0x00005e0063007a0c */ /* 0x000fe20004f81270 */
[----:B------:R-:W-:Y:S01]  /*7fb00*/  IMAD.WIDE R164, R168, 0x4, R160 ;  /* 0x00000004a8a47825 */ /* 0x000fe200078e02a0 */
[----:B------:R-:W-:Y:S01]  /*7fb10*/  ISETP.LT.AND P1, PT, R174, c[0x0][0x178], !P1 ;  /* 0x00005e00ae007a0c */ /* 0x000fe20004f21270 */
[----:B------:R-:W2:Y:S01]  /*7fb20*/  LDL.LU R247, [R1+0x380] ;  /* 0x0003800001f77983 */ /* 0x000ea20000300800 */
[----:B------:R-:W-:Y:S02]  /*7fb30*/  ISETP.LT.AND P6, PT, R243, c[0x0][0x178], !P0 ;  /* 0x00005e00f3007a0c */ /* 0x000fe400047c1270 */
[----:B------:R-:W-:-:S03]  /*7fb40*/  ISETP.LT.AND P5, PT, R252, c[0x0][0x178], !P0 ;  /* 0x00005e00fc007a0c */ /* 0x000fc600047a1270 */
        /* <DEDUP_REMOVED lines=47> */
[----:B------:R-:W-:-:S05]  /*7fe40*/  IADD3 R169, R171, c[0x0][0x198], RZ ;  /* 0x00006600aba97a10 */ /* 0x000fca0007ffe0ff */
[C---:B------:R-:W-:Y:S01]  /*7fe50*/  IMAD.WIDE R2, R169.reuse, 0x4, R162 ;  /* 0x00000004a9027825 */ /* 0x040fe200078e02a2 */
[----:B------:R1:W-:Y:S03]  /*7fe60*/  @P2 STG.E [R166.64], R244 ;  /* 0x000000f4a6002986 */ /* 0x0003e6000c101904 */
        /* <DEDUP_REMOVED lines=425> */
[----:B------:R-:W-:Y:S01]  /*81900*/  ISETP.LT.AND P6, PT, R243, c[0x0][0x178], !P0 ;  /* 0x00005e00f3007a0c */ /* 0x000fe200047c1270 */
[----:B------:R-:W-:Y:S01]  /*81910*/  IMAD.WIDE R2, R168, 0x4, R6 ;  /* 0x00000004a8027825 */ /* 0x000fe200078e0206 */
[----:B------:R-:W-:-:S02]  /*81920*/  ISETP.LT.AND P5, PT, R252, c[0x0][0x178], !P0 ;  /* 0x00005e00fc007a0c */ /* 0x000fc400047a1270 */
[----:B------:R-:W-:Y:S01]  /*81930*/  IADD3 R166, R242, 0xa1, RZ ;  /* 0x000000a1f2a67810 */ /* 0x000fe20007ffe0ff */
[C---:B------:R-:W-:Y:S01]  /*81940*/  IMAD.WIDE R164, R168.reuse, 0x4, R4 ;  /* 0x00000004a8a47825 */ /* 0x040fe200078e0204 */
[----:B------:R-:W-:Y:S02]  /*81950*/  IADD3 R170, R168, c[0x0][0x198], RZ ;  /* 0x00006600a8aa7a10 */ /* 0x000fe40007ffe0ff */
[----:B------:R-:W-:Y:S01]  /*81960*/  ISETP.LT.AND P3, PT, R99, c[0x0][0x178], !P0 ;  /* 0x00005e0063007a0c */ /* 0x000fe20004761270 */
[----:B------:R1:W-:Y:S01]  /*81970*/  @P4 STG.E [R2.64], R246 ;  /* 0x000000f602004986 */ /* 0x0003e2000c101904 */
[----:B------:R-:W-:Y:S01]  /*81980*/  ISETP.GE.AND P2, PT, R166, c[0x0][0x17c], PT ;  /* 0x00005f00a6007a0c */ /* 0x000fe20003f46270 */
[----:B------:R-:W-:Y:S02]  /*81990*/  IMAD.WIDE R166, R170, 0x4, R162 ;  /* 0x00000004aaa67825 */ /* 0x000fe400078e02a2 */
[----:B---3--:R3:W-:Y:S01]  /*819a0*/  @P1 STG.E [R164.64], R250 ;  /* 0x000000faa4001986 */ /* 0x0087e2000c101904 */
[----:B------:R-:W-:Y:S01]  /*819b0*/  ISETP.LT.AND P1, PT, R174, c[0x0][0x178], !P0 ;  /* 0x00005e00ae007a0c */ /* 0x000fe20004721270 */
[----:B------:R-:W-:-:S02]  /*819c0*/  IMAD.WIDE R168, R170, 0x4, R160 ;  /* 0x00000004aaa87825 */ /* 0x000fc400078e02a0 */
[----:B------:R3:W-:Y:S01]  /*819d0*/  @P6 STG.E [R166.64], R175 ;  /* 0x000000afa6006986 */ /* 0x0007e2000c101904 */
[----:B------:R-:W-:Y:S01]  /*819e0*/  ISETP.LT.AND P6, PT, R243, c[0x0][0x178], !P2 ;  /* 0x00005e00f3007a0c */ /* 0x000fe200057c1270 */
[----:B-1----:R-:W-:Y:S02]  /*819f0*/  IMAD.WIDE R2, R170, 0x4, R6 ;  /* 0x00000004aa027825 */ /* 0x002fe400078e0206 */
[----:B------:R-:W-:Y:S04]  /*81a00*/  @P5 STG.E [R168.64], R239 ;  /* 0x000000efa8005986 */ /* 0x000fe8000c101904 */
[----:B---3--:R-:W3:Y:S01]  /*81a10*/  LDL.LU R250, [R1+0x234] ;  /* 0x0002340001fa7983 */ /* 0x008ee20000300800 */
[----:B------:R-:W-:-:S03]  /*81a20*/  ISETP.LT.AND P5, PT, R252, c[0x0][0x178], !P2 ;  /* 0x00005e00fc007a0c */ /* 0x000fc600057a1270 */
[----:B------:R-:W3:Y:S01]  /*81a30*/  LDL.LU R247, [R1+0xd70] ;  /* 0x000d700001f77983 */ /* 0x000ee20000300800 */
[----:B------:R-:W-:-:S03]  /*81a40*/  IADD3 R164, R242, 0xa3, RZ ;  /* 0x000000a3f2a47810 */ /* 0x000fc60007ffe0ff */
[----:B------:R-:W3:Y:S01]  /*81a50*/  LDL.LU R246, [R1+0x690] ;  /* 0x0006900001f67983 */ /* 0x000ee20000300800 */
[----:B------:R-:W-:-:S03]  /*81a60*/  IADD3 R171, R170, c[0x0][0x198], RZ ;  /* 0x00006600aaab7a10 */ /* 0x000fc60007ffe0ff */
[----:B------:R1:W-:Y:S01]  /*81a70*/  @P3 STG.E [R2.64], R245 ;  /* 0x000000f502003986 */ /* 0x0003e2000c101904 */
[----:B------:R-:W-:Y:S02]  /*81a80*/  IADD3 R166, R242, 0xa2, RZ ;  /* 0x000000a2f2a67810 */ /* 0x000fe40007ffe0ff */
[----:B------:R-:W-:Y:S01]  /*81a90*/  ISETP.GE.AND P0, PT, R164, c[0x0][0x17c], PT ;  /* 0x00005f00a4007a0c */ /* 0x000fe20003f06270 */
[----:B------:R-:W-:Y:S01]  /*81aa0*/  IMAD.WIDE R164, R171, 0x4, R162 ;  /* 0x00000004aba47825 */ /* 0x000fe200078e02a2 */
[----:B------:R-:W-:-:S03]  /*81ab0*/  ISETP.GE.AND P3, PT, R166, c[0x0][0x17c], PT ;  /* 0x00005f00a6007a0c */ /* 0x000fc60003f66270 */
[----:B-1----:R-:W-:Y:S01]  /*81ac0*/  IMAD.WIDE R2, R170, 0x4, R4 ;  /* 0x00000004aa027825 */ /* 0x002fe200078e0204 */
[----:B------:R-:W3:Y:S03]  /*81ad0*/  LDL.LU R245, [R1+0x350] ;  /* 0x0003500001f57983 */ /* 0x000ee60000300800 */
[----:B------:R-:W-:Y:S01]  /*81ae0*/  IMAD.WIDE R166, R171, 0x4, R160 ;  /* 0x00000004aba67825 */ /* 0x000fe200078e02a0 */
        /* <DEDUP_REMOVED lines=20> */
[----:B---3--:R1:W-:Y:S01]  /*81c30*/  @P2 STG.E [R166.64], R250 ;  /* 0x000000faa6002986 */ /* 0x0083e2000c101904 */
[----:B------:R-:W-:-:S03]  /*81c40*/  ISETP.LT.AND P5, PT, R243, c[0x0][0x178], !P0 ;  /* 0x00005e00f3007a0c */ /* 0x000fc600047a1270 */
[----:B------:R3:W-:Y:S01]  /*81c50*/  @P4 STG.E [R2.64], R247 ;  /* 0x000000f702004986 */ /* 0x0007e2000c101904 */
[----:B------:R-:W-:-:S03]  /*81c60*/  ISETP.GE.AND P2, PT, R168, c[0x0][0x17c], PT ;  /* 0x00005f00a8007a0c */ /* 0x000fc60003f46270 */
[----:B------:R3:W-:Y:S04]  /*81c70*/  @P6 STG.E [R164.64], R246 ;  /* 0x000000f6a4006986 */ /* 0x0007e8000c101904 */
[----:B-1----:R-:W2:Y:S01]  /*81c80*/  LDL.LU R250, [R1+0x2a4] ;  /* 0x0002a40001fa7983 */ /* 0x002ea20000300800 */
[----:B------:R-:W-:-:S03]  /*81c90*/  ISETP.LT.AND P6, PT, R252, c[0x0][0x178], !P0 ;  /* 0x00005e00fc007a0c */ /* 0x000fc600047c1270 */
[----:B------:R-:W2:Y:S01]  /*81ca0*/  LDL.LU R171, [R1+0xea0] ;  /* 0x000ea00001ab7983 */ /* 0x000ea20000300800 */
[----:B---3--:R-:W-:-:S03]  /*81cb0*/  IMAD.WIDE R2, R169, 0x4, R6 ;  /* 0x00000004a9027825 */ /* 0x008fc600078e0206 */
[----:B------:R-:W3:Y:S01]  /*81cc0*/  LDL.LU R172, [R1+0x760] ;  /* 0x0007600001ac7983 */ /* 0x000ee20000300800 */
[C---:B------:R-:W-:Y:S01]  /*81cd0*/  IADD3 R168, R169.reuse, c[0x0][0x198], RZ ;  /* 0x00006600a9a87a10 */ /* 0x040fe20007ffe0ff */
[----:B------:R-:W-:Y:S02]  /*81ce0*/  IMAD.WIDE R164, R169, 0x4, R4 ;  /* 0x00000004a9a47825 */ /* 0x000fe400078e0204 */
[----:B------:R-:W3:Y:S02]  /*81cf0*/  LDL.LU R173, [R1+0x370] ;  /* 0x0003700001ad7983 */ /* 0x000ee40000300800 */
[C---:B------:R-:W-:Y:S02]  /*81d00*/  IMAD.WIDE R166, R168.reuse, 0x4, R162 ;  /* 0x00000004a8a67825 */ /* 0x040fe400078e02a2 */
        /* <DEDUP_REMOVED lines=27> */
[----:B------:R1:W-:Y:S01]  /*81ec0*/  @P1 STG.E [R2.64], R250 ;  /* 0x000000fa02001986 */ /* 0x0003e2000c101904 */
[----:B------:R-:W-:-:S03]  /*81ed0*/  ISETP.LT.AND P2, PT, R174, c[0x0][0x178], !P2 ;  /* 0x00005e00ae007a0c */ /* 0x000fc60005741270 */
[----:B------:R3:W-:Y:S01]  /*81ee0*/  @P3 STG.E [R164.64], R171 ;  /* 0x000000aba4003986 */ /* 0x0007e2000c101904 */
[----:B------:R-:W-:-:S03]  /*81ef0*/  ISETP.LT.AND P3, PT, R252, c[0x0][0x178], !P4 ;  /* 0x00005e00fc007a0c */ /* 0x000fc60006761270 */
[----:B---3--:R3:W-:Y:S01]  /*81f00*/  @P5 STG.E [R166.64], R172 ;  /* 0x000000aca6005986 */ /* 0x0087e2000c101904 */
[----:B------:R-:W-:Y:S02]  /*81f10*/  ISETP.LT.AND P5, PT, R243, c[0x0][0x178], !P4 ;  /* 0x00005e00f3007a0c */ /* 0x000fe400067a1270 */
[----:B------:R-:W-:Y:S01]  /*81f20*/  ISETP.LT.AND P1, PT, R99, c[0x0][0x178], !P4 ;  /* 0x00005e0063007a0c */ /* 0x000fe20006721270 */
[----:B------:R-:W2:Y:S01]  /*81f30*/  LDL.LU R245, [R1+0x3d0] ;  /* 0x0003d00001f57983 */ /* 0x000ea20000300800 */
[C---:B-1----:R-:W-:Y:S01]  /*81f40*/  IMAD.WIDE R2, R169.reuse, 0x4, R6 ;  /* 0x00000004a9027825 */ /* 0x042fe200078e0206 */
[C---:B------:R-:W-:Y:S02]  /*81f50*/  IADD3 R170, R169.reuse, c[0x0][0x198], RZ ;  /* 0x00006600a9aa7a10 */ /* 0x040fe40007ffe0ff */
[----:B------:R-:W-:Y:S01]  /*81f60*/  IADD3 R164, R242, 0xa6, RZ ;  /* 0x000000a6f2a47810 */ /* 0x000fe20007ffe0ff */
[----:B------:R-:W-:Y:S01]  /*81f70*/  IMAD.WIDE R168, R169, 0x4, R4 ;  /* 0x00000004a9a87825 */ /* 0x000fe200078e0204 */
[----:B------:R1:W-:Y:S02]  /*81f80*/  @P6 STG.E [R2.64], R173 ;  /* 0x000000ad02006986 */ /* 0x0003e4000c101904 */
[----:B------:R-:W-:Y:S01]  /*81f90*/  ISETP.GE.AND P6, PT, R164, c[0x0][0x17c], PT ;  /* 0x00005f00a4007a0c */ /* 0x000fe20003fc6270 */
[C---:B------:R-:W-:Y:S01]  /*81fa0*/  IMAD.WIDE R164, R170.reuse, 0x4, R160 ;  /* 0x00000004aaa47825 */ /* 0x040fe200078e02a0 */
[----:B------:R-:W2:Y:S03]  /*81fb0*/  LDL.LU R244, [R1+0x340] ;  /* 0x0003400001f47983 */ /* 0x000ea60000300800 */
[C---:B---3--:R-:W-:Y:S01]  /*81fc0*/  IMAD.WIDE R166, R170.reuse, 0x4, R6 ;  /* 0x00000004aaa67825 */ /* 0x048fe200078e0206 */
[----:B------:R-:W3:Y:S03]  /*81fd0*/  LDL.LU R250, [R1+0x1014] ;  /* 0x0010140001fa7983 */ /* 0x000ee60000300800 */
[----:B-1----:R-:W-:Y:S01]  /*81fe0*/  IMAD.WIDE R2, R170, 0x4, R162 ;  /* 0x00000004aa027825 */ /* 0x002fe200078e02a2 */
[----:B------:R-:W-:Y:S04]  /*81ff0*/  @P2 STG.E [R168.64], R175 ;  /* 0x000000afa8002986 */ /* 0x000fe8000c101904 */
[----:B------:R-:W-:Y:S04]  /*82000*/  @P5 STG.E [R2.64], R239 ;  /* 0x000000ef02005986 */ /* 0x000fe8000c101904 */
[----:B----4-:R1:W-:Y:S04]  /*82010*/  @P3 STG.E [R164.64], R251 ;  /* 0x000000fba4003986 */ /* 0x0103e8000c101904 */
[----:B-1----:R-:W4:Y:S04]  /*82020*/  LDL.LU R251, [R1+0x7b4] ;  /* 0x0007b40001fb7983 */ /* 0x002f280000300800 */
        /* <DEDUP_REMOVED lines=28> */
[C---:B---3--:R-:W-:Y:S02]  /*821f0*/  IMAD.WIDE R2, R168.reuse, 0x4, R162 ;  /* 0x00000004a8027825 */ /* 0x048fe400078e02a2 */
[----:B------:R-:W-:Y:S02]  /*82200*/  @P6 STG.E [R166.64], R244 ;  /* 0x000000f4a6006986 */ /* 0x000fe4000c101904 */
[----:B------:R-:W-:-:S02]  /*82210*/  IMAD.WIDE R164, R168, 0x4, R160 ;  /* 0x00000004a8a47825 */ /* 0x000fc400078e02a0 */
[----:B------:R1:W-:Y:S04]  /*82220*/  @P5 STG.E [R2.64], R250 ;  /* 0x000000fa02005986 */ /* 0x0003e8000c101904 */
[----:B------:R-:W3:Y:S01]  /*82230*/  LDL.LU R246, [R1+0x1044] ;  /* 0x0010440001f67983 */ /* 0x000ee20000300800 */
[----:B-1----:R-:W-:-:S03]  /*82240*/  IMAD.WIDE R2, R168, 0x4, R6 ;  /* 0x00000004a8027825 */ /* 0x002fc600078e0206 */
[----:B----4-:R-:W-:Y:S04]  /*82250*/  @P3 STG.E [R164.64], R251 ;  /* 0x000000fba4003986 */ /* 0x010fe8000c101904 */
[----:B------:R1:W-:Y:S04]  /*82260*/  @P4 STG.E [R2.64], R249 ;  /* 0x000000f902004986 */ /* 0x0003e8000c101904 */
[----:B-1----:R-:W4:Y:S04]  /*82270*/  LDL.LU R249, [R1+0x8e4] ;  /* 0x0008e40001f97983 */ /* 0x002f280000300800 */
        /* <DEDUP_REMOVED lines=25> */
[----:B---3--:R-:W-:Y:S01]  /*82410*/  IMAD.WIDE R2, R169, 0x4, R6 ;  /* 0x00000004a9027825 */ /* 0x008fe200078e0206 */
[----:B------:R-:W-:-:S04]  /*82420*/  IADD3 R166, R242, 0xb1, RZ ;  /* 0x000000b1f2a67810 */ /* 0x000fc80007ffe0ff */
[----:B------:R1:W-:Y:S01]  /*82430*/  @P5 STG.E [R2.64], R239 ;  /* 0x000000ef02005986 */ /* 0x0003e2000c101904 */
[----:B------:R-:W-:-:S03]  /*82440*/  IADD3 R167, R242, 0xaa, RZ ;  /* 0x000000aaf2a77810 */ /* 0x000fc60007ffe0ff */
[----:B------:R3:W-:Y:S01]  /*82450*/  @P1 STG.E [R164.64], R247 ;  /* 0x000000f7a4001986 */ /* 0x0007e2000c101904 */
[----:B------:R-:W-:Y:S01]  /*82460*/  ISETP.GE.AND P0, PT, R166, c[0x0][0x17c], PT ;  /* 0x00005f00a6007a0c */ /* 0x000fe20003f06270 */
[----:B-1----:R-:W-:-:S04]  /*82470*/  IMAD.WIDE R2, R168, 0x4, R162 ;  /* 0x00000004a8027825 */ /* 0x002fc800078e02a2 */
[C---:B---3--:R-:W-:Y:S01]  /*82480*/  IMAD.WIDE R164, R168.reuse, 0x4, R160 ;  /* 0x00000004a8a47825 */ /* 0x048fe200078e02a0 */
[----:B------:R-:W-:Y:S01]  /*82490*/  @P4 STG.E [R2.64], R246 ;  /* 0x000000f602004986 */ /* 0x000fe2000c101904 */
[----:B------:R-:W-:Y:S02]  /*824a0*/  ISETP.GE.AND P5, PT, R167, c[0x0][0x17c], PT ;  /* 0x00005f00a7007a0c */ /* 0x000fe40003fa6270 */
[----:B------:R-:W-:Y:S01]  /*824b0*/  IMAD.WIDE R166, R168, 0x4, R6 ;  /* 0x00000004a8a67825 */ /* 0x000fe200078e0206 */
[----:B------:R-:W-:Y:S01]  /*824c0*/  ISETP.LT.AND P2, PT, R174, c[0x0][0x178], !P2 ;  /* 0x00005e00ae007a0c */ /* 0x000fe20005741270 */
[----:B----4-:R1:W-:Y:S04]  /*824d0*/  @P6 STG.E [R164.64], R249 ;  /* 0x000000f9a4006986 */ /* 0x0103e8000c101904 */
[----:B------:R3:W-:Y:S04]  /*824e0*/  @P3 STG.E [R166.64], R250 ;  /* 0x000000faa6003986 */ /* 0x0007e8000c101904 */
        /* <DEDUP_REMOVED lines=33> */
[----:B------:R-:W2:Y:S01]  /*82700*/  LDL.LU R251, [R1+0x10a4] ;  /* 0x0010a40001fb7983 */ /* 0x000ea20000300800 */
[----:B------:R-:W-:Y:S02]  /*82710*/  ISETP.LT.AND P4, PT, R174, c[0x0][0x178], !P4 ;  /* 0x00005e00ae007a0c */ /* 0x000fe40006781270 */
[----:B------:R-:W-:Y:S01]  /*82720*/  IADD3 R166, R242, 0xad, RZ ;  /* 0x000000adf2a67810 */ /* 0x000fe20007ffe0ff */
[----:B----4-:R1:W-:Y:S04]  /*82730*/  @P1 STG.E [R2.64], R249 ;  /* 0x000000f902001986 */ /* 0x0103e8000c101904 */
[----:B------:R-:W-:Y:S04]  /*82740*/  @P3 STG.E [R164.64], R239 ;  /* 0x000000efa4003986 */ /* 0x000fe8000c101904 */
[----:B-1----:R-:W4:Y:S01]  /*82750*/  LDL.LU R249, [R1+0x1064] ;  /* 0x0010640001f97983 */ /* 0x002f220000300800 */
[----:B------:R-:W-:-:S05]  /*82760*/  IMAD.WIDE R2, R168, 0x4, R6 ;  /* 0x00000004a8027825 */ /* 0x000fca00078e0206 */
[----:B---3--:R1:W-:Y:S04]  /*82770*/  @P6 STG.E [R2.64], R250 ;  /* 0x000000fa02006986 */ /* 0x0083e8000c101904 */
[----:B-1----:R-:W3:Y:S01]  /*82780*/  LDL.LU R250, [R1+0xa24] ;  /* 0x000a240001fa7983 */ /* 0x002ee20000300800 */
        /* <DEDUP_REMOVED lines=160> */
[----:B------:R-:W-:Y:S02]  /*83190*/  IADD3 R170, R242, 0xb5, RZ ;  /* 0x000000b5f2aa7810 */ /* 0x000fe40007ffe0ff */
[----:B------:R-:W-:Y:S01]  /*831a0*/  ISETP.LT.AND P0, PT, R99, c[0x0][0x178], !P6 ;  /* 0x00005e0063007a0c */ /* 0x000fe20007701270 */
[----:B------:R-:W-:Y:S01]  /*831b0*/  IMAD.WIDE R164, R169, 0x4, R162 ;  /* 0x00000004a9a47825 */ /* 0x000fe200078e02a2 */
[----:B------:R-:W-:-:S03]  /*831c0*/  ISETP.GE.AND P3, PT, R170, c[0x0][0x17c], PT ;  /* 0x00005f00aa007a0c */ /* 0x000fc60003f66270 */
        /* <DEDUP_REMOVED lines=35> */
[----:B------:R-:W-:Y:S01]  /*83400*/  IMAD.WIDE R164, R168, 0x4, R162 ;  /* 0x00000004a8a47825 */ /* 0x000fe200078e02a2 */
[----:B------:R-:W-:Y:S02]  /*83410*/  ISETP.GE.AND P4, PT, R170, c[0x0][0x17c], PT ;  /* 0x00005f00aa007a0c */ /* 0x000fe40003f86270 */
[----:B------:R-:W-:Y:S01]  /*83420*/  ISETP.LT.AND P2, PT, R174, c[0x0][0x178], !P2 ;  /* 0x00005e00ae007a0c */ /* 0x000fe20005741270 */
[----:B------:R-:W-:Y:S01]  /*83430*/  IMAD.WIDE R166, R168, 0x4, R160 ;  /* 0x00000004a8a67825 */ /* 0x000fe200078e02a0 */
[----:B------:R1:W-:Y:S01]  /*83440*/  @P6 STG.E [R164.64], R175 ;  /* 0x000000afa4006986 */ /* 0x0003e2000c101904 */
[----:B------:R-:W-:-:S02]  /*83450*/  ISETP.LT.AND P6, PT, R243, c[0x0][0x178], !P4 ;  /* 0x00005e00f3007a0c */ /* 0x000fc400067c1270 */
[----:B------:R-:W-:Y:S01]  /*83460*/  ISETP.LT.AND P3, PT, R252, c[0x0][0x178], !P4 ;  /* 0x00005e00fc007a0c */ /* 0x000fe20006761270 */
[----:B------:R1:W-:Y:S01]  /*83470*/  @P5 STG.E [R166.64], R245 ;  /* 0x000000f5a6005986 */ /* 0x0003e2000c101904 */
[C---:B------:R-:W-:Y:S01]  /*83480*/  IMAD.WIDE R2, R168.reuse, 0x4, R6 ;  /* 0x00000004a8027825 */ /* 0x040fe200078e0206 */
[----:B------:R-:W-:Y:S02]  /*83490*/  ISETP.LT.AND P5, PT, R99, c[0x0][0x178], !P4 ;  /* 0x00005e0063007a0c */ /* 0x000fe400067a1270 */
[C---:B------:R-:W-:Y:S01]  /*834a0*/  IADD3 R169, R168.reuse, c[0x0][0x198], RZ ;  /* 0x00006600a8a97a10 */ /* 0x040fe20007ffe0ff */
[----:B-1----:R-:W-:Y:S01]  /*834b0*/  IMAD.WIDE R164, R168, 0x4, R4 ;  /* 0x00000004a8a47825 */ /* 0x002fe200078e0204 */
[----:B------:R1:W-:Y:S01]  /*834c0*/  @P1 STG.E [R2.64], R244 ;  /* 0x000000f402001986 */ /* 0x0003e2000c101904 */
[----:B------:R-:W-:-:S03]  /*834d0*/  IADD3 R166, R242, 0xb8, RZ ;  /* 0x000000b8f2a67810 */ /* 0x000fc60007ffe0ff */
[----:B------:R-:W2:Y:S01]  /*834e0*/  LDL.LU R245, [R1+0x498] ;  /* 0x0004980001f57983 */ /* 0x000ea20000300800 */
[----:B------:R-:W-:Y:S02]  /*834f0*/  ISETP.LT.AND P4, PT, R174, c[0x0][0x178], !P4 ;  /* 0x00005e00ae007a0c */ /* 0x000fe40006781270 */
[----:B------:R-:W-:Y:S01]  /*83500*/  ISETP.GE.AND P1, PT, R166, c[0x0][0x17c], PT ;  /* 0x00005f00a6007a0c */ /* 0x000fe20003f26270 */
[----:B------:R-:W-:-:S04]  /*83510*/  IMAD.WIDE R166, R169, 0x4, R160 ;  /* 0x00000004a9a67825 */ /* 0x000fc800078e02a0 */
[C---:B-1----:R-:W-:Y:S01]  /*83520*/  IMAD.WIDE R2, R169.reuse, 0x4, R162 ;  /* 0x00000004a9027825 */ /* 0x042fe200078e02a2 */
[----:B------:R-:W2:Y:S04]  /*83530*/  LDL.LU R244, [R1+0x398] ;  /* 0x0003980001f47983 */ /* 0x000ea80000300800 */
        /* <DEDUP_REMOVED lines=194> */
[----:B----4-:R1:W-:Y:S04]  /*84160*/  @P5 STG.E [R164.64], R249 ;  /* 0x000000f9a4005986 */ /* 0x0103e8000c101904 */
[----:B------:R-:W4:Y:S04]  /*84170*/  LDL.LU R246, [R1+0x6b4] ;  /* 0x0006b40001f67983 */ /* 0x000f280000300800 */
        /* <DEDUP_REMOVED lines=37> */
[----:B----4-:R-:W-:Y:S01]  /*843d0*/  @P3 STG.E [R2.64], R246 ;  /* 0x000000f602003986 */ /* 0x010fe2000c101904 */
[----:B-1----:R-:W-:-:S03]  /*843e0*/  IMAD.WIDE R164, R170, 0x4, R6 ;  /* 0x00000004aaa47825 */ /* 0x002fc600078e0206 */
[----:B------:R-:W3:Y:S04]  /*843f0*/  LDL.LU R251, [R1+0x10b4] ;  /* 0x0010b40001fb7983 */ /* 0x000ee80000300800 */
[----:B------:R-:W-:Y:S04]  /*84400*/  @P6 STG.E [R164.64], R249 ;  /* 0x000000f9a4006986 */ /* 0x000fe8000c101904 */
        /* <DEDUP_REMOVED lines=2625> */
[----:B------:R-:W-:Y:S02]  /*8e820*/  ISETP.GE.AND P1, PT, R170, c[0x0][0x17c], PT ;  /* 0x00005f00aa007a0c */ /* 0x000fe40003f26270 */
[C---:B------:R-:W-:Y:S01]  /*8e830*/  ISETP.LT.AND P6, PT, R243.reuse, c[0x0][0x178], !P0 ;  /* 0x00005e00f3007a0c */ /* 0x040fe200047c1270 */
[----:B------:R-:W2:Y:S01]  /*8e840*/  LDL.LU R239, [R1+0x16c8] ;  /* 0x0016c80001ef7983 */ /* 0x000ea20000300800 */
[----:B------:R-:W-:Y:S02]  /*8e850*/  ISETP.LT.AND P2, PT, R243, c[0x0][0x178], !P1 ;  /* 0x00005e00f3007a0c */ /* 0x000fe40004f41270 */
[----:B------:R-:W-:Y:S01]  /*8e860*/  ISETP.LT.AND P3, PT, R252, c[0x0][0x178], !P1 ;  /* 0x00005e00fc007a0c */ /* 0x000fe20004f61270 */
[----:B------:R-:W-:Y:S01]  /*8e870*/  IMAD.WIDE R2, R168, 0x4, R162 ;  /* 0x00000004a8027825 */ /* 0x000fe200078e02a2 */
[----:B------:R-:W-:Y:S01]  /*8e880*/  ISETP.LT.AND P4, PT, R99, c[0x0][0x178], !P1 ;  /* 0x00005e0063007a0c */ /* 0x000fe20004f81270 */
[----:B------:R-:W2:Y:S01]  /*8e890*/  LDL.LU R247, [R1+0x1138] ;  /* 0x0011380001f77983 */ /* 0x000ea20000300800 */
[----:B------:R-:W-:Y:S01]  /*8e8a0*/  ISETP.LT.AND P1, PT, R174, c[0x0][0x178], !P1 ;  /* 0x00005e00ae007a0c */ /* 0x000fe20004f21270 */
[----:B------:R-:W-:Y:S01]  /*8e8b0*/  IMAD.WIDE R164, R168, 0x4, R160 ;  /* 0x00000004a8a47825 */ /* 0x000fe200078e02a0 */
[----:B------:R-:W-:-:S02]  /*8e8c0*/  IADD3 R166, R242, 0x150, RZ ;  /* 0x00000150f2a67810 */ /* 0x000fc40007ffe0ff */
[----:B------:R-:W-:Y:S02]  /*8e8d0*/  IADD3 R170, R168, c[0x0][0x198], RZ ;  /* 0x00006600a8aa7a10 */ /* 0x000fe40007ffe0ff */
[----:B------:R-:W-:Y:S01]  /*8e8e0*/  ISETP.LT.AND P5, PT, R252, c[0x0][0x178], !P0 ;  /* 0x00005e00fc007a0c */ /* 0x000fe200047a1270 */
[----:B------:R1:W-:Y:S01]  /*8e8f0*/  @P2 STG.E [R2.64], R175 ;  /* 0x000000af02002986 */ /* 0x0003e2000c101904 */
[----:B------:R-:W-:-:S03]  /*8e900*/  ISETP.GE.AND P2, PT, R166, c[0x0][0x17c], PT ;  /* 0x00005f00a6007a0c */ /* 0x000fc60003f46270 */
[----:B------:R1:W-:Y:S01]  /*8e910*/  @P3 STG.E [R164.64], R246 ;  /* 0x000000f6a4003986 */ /* 0x0003e2000c101904 */
[----:B------:R-:W-:Y:S01]  /*8e920*/  ISETP.LT.AND P3, PT, R99, c[0x0][0x178], !P0 ;  /* 0x00005e0063007a0c */ /* 0x000fe20004761270 */
[----:B------:R-:W-:-:S04]  /*8e930*/  IMAD.WIDE R166, R170, 0x4, R162 ;  /* 0x00000004aaa67825 */ /* 0x000fc800078e02a2 */
[----:B-1----:R-:W-:-:S04]  /*8e940*/  IMAD.WIDE R2, R168, 0x4, R6 ;  /* 0x00000004a8027825 */ /* 0x002fc800078e0206 */
[----:B------:R-:W-:Y:S01]  /*8e950*/  IMAD.WIDE R164, R168, 0x4, R4 ;  /* 0x00000004a8a47825 */ /* 0x000fe200078e0204 */
[----:B------:R1:W-:Y:S04]  /*8e960*/  @P4 STG.E [R2.64], R245 ;  /* 0x000000f502004986 */ /* 0x0003e8000c101904 */
[----:B------:R1:W-:Y:S01]  /*8e970*/  @P1 STG.E [R164.64], R244 ;  /* 0x000000f4a4001986 */ /* 0x0003e2000c101904 */
[----:B------:R-:W-:Y:S01]  /*8e980*/  ISETP.LT.AND P1, PT, R174, c[0x0][0x178], !P0 ;  /* 0x00005e00ae007a0c */ /* 0x000fe20004721270 */
        /* <DEDUP_REMOVED lines=30> */
[----:B------:R-:W-:Y:S01]  /*8eb70*/  ISETP.LT.AND P4, PT, R243, c[0x0][0x178], !P3 ;  /* 0x00005e00f3007a0c */ /* 0x000fe20005f81270 */
[C---:B------:R-:W-:Y:S01]  /*8eb80*/  IMAD.WIDE R2, R171.reuse, 0x4, R4 ;  /* 0x00000004ab027825 */ /* 0x040fe200078e0204 */
[----:B------:R-:W-:Y:S02]  /*8eb90*/  ISETP.LT.AND P6, PT, R252, c[0x0][0x178], !P3 ;  /* 0x00005e00fc007a0c */ /* 0x000fe40005fc1270 */
[----:B------:R-:W-:Y:S02]  /*8eba0*/  ISETP.LT.AND P1, PT, R174, c[0x0][0x178], !P3 ;  /* 0x00005e00ae007a0c */ /* 0x000fe40005f21270 */
[----:B-1----:R-:W-:Y:S02]  /*8ebb0*/  IADD3 R169, R171, c[0x0][0x198], RZ ;  /* 0x00006600aba97a10 */ /* 0x002fe40007ffe0ff */
[----:B------:R-:W-:-:S03]  /*8ebc0*/  ISETP.LT.AND P3, PT, R99, c[0x0][0x178], !P3 ;  /* 0x00005e0063007a0c */ /* 0x000fc60005f61270 */
[C---:B------:R-:W-:Y:S01]  /*8ebd0*/  IMAD.WIDE R164, R169.reuse, 0x4, R162 ;  /* 0x00000004a9a47825 */ /* 0x040fe200078e02a2 */
[----:B------:R1:W-:Y:S03]  /*8ebe0*/  @P2 STG.E [R2.64], R244 ;  /* 0x000000f402002986 */ /* 0x0003e6000c101904 */
[C---:B------:R-:W-:Y:S01]  /*8ebf0*/  IMAD.WIDE R166, R169.reuse, 0x4, R160 ;  /* 0x00000004a9a67825 */ /* 0x040fe200078e02a0 */
[----:B-1----:R-:W2:Y:S03]  /*8ec00*/  LDL.LU R244, [R1+0xff8] ;  /* 0x000ff80001f47983 */ /* 0x002ea60000300800 */
[C---:B------:R-:W-:Y:S01]  /*8ec10*/  IMAD.WIDE R2, R169.reuse, 0x4, R6 ;  /* 0x00000004a9027825 */ /* 0x040fe200078e0206 */
[----:B----4-:R1:W-:Y:S04]  /*8ec20*/  @P4 STG.E [R164.64], R251 ;  /* 0x000000fba4004986 */ /* 0x0103e8000c101904 */
[----:B-1----:R-:W4:Y:S01]  /*8ec30*/  LDL.LU R251, [R1+0x1afc] ;  /* 0x001afc0001fb7983 */ /* 0x002f220000300800 */
[----:B------:R-:W-:-:S03]  /*8ec40*/  IMAD.WIDE R164, R169, 0x4, R4 ;  /* 0x00000004a9a47825 */ /* 0x000fc600078e0204 */
[----:B---3--:R1:W-:Y:S04]  /*8ec50*/  @P6 STG.E [R166.64], R249 ;  /* 0x000000f9a6006986 */ /* 0x0083e8000c101904 */
[----:B-1----:R-:W3:Y:S04]  /*8ec60*/  LDL.LU R249, [R1+0x188c] ;  /* 0x00188c0001f97983 */ /* 0x002ee80000300800 */
        /* <DEDUP_REMOVED lines=67> */
[----:B------:R-:W-:Y:S01]  /*8f0a0*/  IADD3 R2, R242, 0x157, RZ ;  /* 0x00000157f2027810 */ /* 0x000fe20007ffe0ff */
[----:B------:R-:W2:Y:S01]  /*8f0b0*/  LDL.LU R250, [R1+0x1b1c] ;  /* 0x001b1c0001fa7983 */ /* 0x000ea20000300800 */
[----:B-1----:R-:W-:Y:S01]  /*8f0c0*/  IMAD.WIDE R166, R170, 0x4, R162 ;  /* 0x00000004aaa67825 */ /* 0x002fe200078e02a2 */
[----:B------:R-:W-:Y:S02]  /*8f0d0*/  ISETP.LT.AND P6, PT, R174, c[0x0][0x178], !P6 ;  /* 0x00005e00ae007a0c */ /* 0x000fe400077c1270 */
[----:B------:R-:W2:Y:S01]  /*8f0e0*/  LDL.LU R239, [R1+0x361c] ;  /* 0x00361c0001ef7983 */ /* 0x000ea20000300800 */
        /* <DEDUP_REMOVED lines=26> */
[----:B------:R-:W-:Y:S02]  /*8f290*/  ISETP.LT.AND P0, PT, R252, c[0x0][0x178], !P1 ;  /* 0x00005e00fc007a0c */ /* 0x000fe40004f01270 */
[C---:B------:R-:W-:Y:S01]  /*8f2a0*/  IADD3 R169, R168.reuse, c[0x0][0x198], RZ ;  /* 0x00006600a8a97a10 */ /* 0x040fe20007ffe0ff */
[----:B-1----:R-:W-:Y:S01]  /*8f2b0*/  IMAD.WIDE R2, R168, 0x4, R6 ;  /* 0x00000004a8027825 */ /* 0x002fe200078e0206 */
[----:B------:R1:W-:Y:S04]  /*8f2c0*/  @P3 STG.E [R164.64], R173 ;  /* 0x000000ada4003986 */ /* 0x0003e8000c101904 */
[----:B------:R1:W-:Y:S04]  /*8f2d0*/  @P4 STG.E [R2.64], R175 ;  /* 0x000000af02004986 */ /* 0x0003e8000c101904 */
[----:B------:R-:W-:Y:S01]  /*8f2e0*/  @P5 STG.E [R166.64], R246 ;  /* 0x000000f6a6005986 */ /* 0x000fe2000c101904 */
[----:B------:R-:W-:Y:S01]  /*8f2f0*/  ISETP.LT.AND P5, PT, R99, c[0x0][0x178], !P1 ;  /* 0x00005e0063007a0c */ /* 0x000fe20004fa1270 */
[----:B-1----:R-:W-:-:S04]  /*8f300*/  IMAD.WIDE R164, R169, 0x4, R162 ;  /* 0x00000004a9a47825 */ /* 0x002fc800078e02a2 */
[----:B------:R-:W-:Y:S01]  /*8f310*/  IMAD.WIDE R2, R169, 0x4, R160 ;  /* 0x00000004a9027825 */ /* 0x000fe200078e02a0 */
[----:B------:R1:W-:Y:S01]  /*8f320*/  @P6 STG.E [R164.64], R250 ;  /* 0x000000faa4006986 */ /* 0x0003e2000c101904 */
[----:B------:R-:W-:-:S03]  /*8f330*/  ISETP.LT.AND P1, PT, R174, c[0x0][0x178], !P1 ;  /* 0x00005e00ae007a0c */ /* 0x000fc60004f21270 */
        /* <DEDUP_REMOVED lines=19> */
[----:B------:R-:W-:-:S02]  /*8f470*/  ISETP.LT.AND P2, PT, R174, c[0x0][0x178], !P2 ;  /* 0x00005e00ae007a0c */ /* 0x000fc40005741270 */
[----:B------:R-:W-:Y:S01]  /*8f480*/  ISETP.GE.AND P0, PT, R166, c[0x0][0x17c], PT ;  /* 0x00005f00a6007a0c */ /* 0x000fe20003f06270 */
        /* <DEDUP_REMOVED lines=11> */
[----:B------:R-:W-:Y:S01]  /*8f540*/  IMAD.WIDE R164, R168, 0x4, R162 ;  /* 0x00000004a8a47825 */ /* 0x000fe200078e02a2 */
[----:B------:R-:W-:Y:S02]  /*8f550*/  ISETP.LT.AND P5, PT, R174, c[0x0][0x178], !P5 ;  /* 0x00005e00ae007a0c */ /* 0x000fe40006fa1270 */
[----:B------:R-:W-:Y:S01]  /*8f560*/  IADD3 R166, R242, 0x15a, RZ ;  /* 0x0000015af2a67810 */ /* 0x000fe20007ffe0ff */
[----:B------:R1:W-:Y:S04]  /*8f570*/  @P2 STG.E [R2.64], R250 ;  /* 0x000000fa02002986 */ /* 0x0003e8000c101904 */
[----:B------:R-:W2:Y:S01]  /*8f580*/  LDL.LU R244, [R1+0x1a68] ;  /* 0x001a680001f47983 */ /* 0x000ea20000300800 */
[----:B------:R-:W-:-:S02]  /*8f590*/  ISETP.GE.AND P4, PT, R166, c[0x0][0x17c], PT ;  /* 0x00005f00a6007a0c */ /* 0x000fc40003f86270 */
[----:B------:R-:W-:Y:S01]  /*8f5a0*/  IADD3 R166, R242, 0x15b, RZ ;  /* 0x0000015bf2a67810 */ /* 0x000fe20007ffe0ff */
[----:B-1----:R-:W2:Y:S01]  /*8f5b0*/  LDL.LU R250, [R1+0x1528] ;  /* 0x0015280001fa7983 */ /* 0x002ea20000300800 */
[----:B------:R-:W-:Y:S02]  /*8f5c0*/  IMAD.WIDE R2, R168, 0x4, R160 ;  /* 0x00000004a8027825 */ /* 0x000fe400078e02a0 */
[----:B------:R-:W-:Y:S02]  /*8f5d0*/  ISETP.GE.AND P2, PT, R166, c[0x0][0x17c], PT ;  /* 0x00005f00a6007a0c */ /* 0x000fe40003f46270 */
[C---:B------:R-:W-:Y:S01]  /*8f5e0*/  IMAD.WIDE R166, R168.reuse, 0x4, R4 ;  /* 0x00000004a8a67825 */ /* 0x040fe200078e0204 */
[----:B---3--:R1:W-:Y:S04]  /*8f5f0*/  @P1 STG.E [R164.64], R251 ;  /* 0x000000fba4001986 */ /* 0x0083e8000c101904 */
[----:B------:R-:W-:Y:S04]  /*8f600*/  @P3 STG.E [R2.64], R246 ;  /* 0x000000f602003986 */ /* 0x000fe8000c101904 */
[----:B-1----:R-:W3:Y:S01]  /*8f610*/  LDL.LU R251, [R1+0x1c4c] ;  /* 0x001c4c0001fb7983 */ /* 0x002ee20000300800 */
[----:B------:R-:W-:-:S05]  /*8f620*/  IMAD.WIDE R164, R168, 0x4, R6 ;  /* 0x00000004a8a47825 */ /* 0x000fca00078e0206 */
[----:B----4-:R1:W-:Y:S04]  /*8f630*/  @P6 STG.E [R164.64], R249 ;  /* 0x000000f9a4006986 */ /* 0x0103e8000c101904 */
[----:B-1----:R-:W4:Y:S04]  /*8f640*/  LDL.LU R249, [R1+0x1b5c] ;  /* 0x001b5c0001f97983 */ /* 0x002f280000300800 */
[----:B------:R-:W4:Y:S04]  /*8f650*/  LDL.LU R175, [R1+0x1a6c] ;  /* 0x001a6c0001af7983 */ /* 0x000f280000300800 */
        /* <DEDUP_REMOVED lines=16> */
[----:B------:R-:W-:-:S04]  /*8f760*/  IMAD.WIDE R166, R169, 0x4, R4 ;  /* 0x00000004a9a67825 */ /* 0x000fc800078e0204 */
[----:B-1----:R-:W-:Y:S01]  /*8f770*/  IMAD.WIDE R2, R169, 0x4, R6 ;  /* 0x00000004a9027825 */ /* 0x002fe200078e0206 */
[----:B------:R1:W-:Y:S01]  /*8f780*/  @P3 STG.E [R164.64], R245 ;  /* 0x000000f5a4003986 */ /* 0x0003e2000c101904 */
[----:B------:R-:W-:-:S03]  /*8f790*/  ISETP.LT.AND P3, PT, R252, c[0x0][0x178], !P2 ;  /* 0x00005e00fc007a0c */ /* 0x000fc60005761270 */
[----:B------:R1:W-:Y:S02]  /*8f7a0*/  @P6 STG.E [R2.64], R244 ;  /* 0x000000f402006986 */ /* 0x0003e4000c101904 */
[----:B-1----:R-:W-:Y:S02]  /*8f7b0*/  IMAD.WIDE R164, R168, 0x4, R162 ;  /* 0x00000004a8a47825 */ /* 0x002fe400078e02a2 */
[----:B------:R-:W2:Y:S04]  /*8f7c0*/  LDL.LU R245, [R1+0x1b38] ;  /* 0x001b380001f57983 */ /* 0x000ea80000300800 */
[----:B------:R1:W-:Y:S01]  /*8f7d0*/  @P4 STG.E [R166.64], R250 ;  /* 0x000000faa6004986 */ /* 0x0003e2000c101904 */
[----:B------:R-:W-:Y:S02]  /*8f7e0*/  ISETP.LT.AND P4, PT, R99, c[0x0][0x178], !P2 ;  /* 0x00005e0063007a0c */ /* 0x000fe40005781270 */
[----:B------:R-:W-:Y:S01]  /*8f7f0*/  ISETP.LT.AND P2, PT, R174, c[0x0][0x178], !P2 ;  /* 0x00005e00ae007a0c */ /* 0x000fe20005741270 */
[----:B------:R-:W2:Y:S01]  /*8f800*/  LDL.LU R244, [R1+0x1538] ;  /* 0x0015380001f47983 */ /* 0x000ea20000300800 */
[----:B------:R-:W-:-:S03]  /*8f810*/  IMAD.WIDE R2, R168, 0x4, R6 ;  /* 0x00000004a8027825 */ /* 0x000fc600078e0206 */
[----:B-1----:R-:W2:Y:S01]  /*8f820*/  LDL.LU R250, [R1+0x1c5c] ;  /* 0x001c5c0001fa7983 */ /* 0x002ea20000300800 */
[----:B------:R-:W-:-:S03]  /*8f830*/  IMAD.WIDE R166, R168, 0x4, R4 ;  /* 0x00000004a8a67825 */ /* 0x000fc600078e0204 */
[----:B---3--:R1:W-:Y:S02]  /*8f840*/  @P5 STG.E [R164.64], R251 ;  /* 0x000000fba4005986 */ /* 0x0083e4000c101904 */
[----:B-1----:R-:W-:Y:S02]  /*8f850*/  IMAD.WIDE R164, R168, 0x4, R160 ;  /* 0x00000004a8a47825 */ /* 0x002fe400078e02a0 */
[----:B------:R-:W3:Y:S04]  /*8f860*/  LDL.LU R251, [R1+0x1b7c] ;  /* 0x001b7c0001fb7983 */ /* 0x000ee80000300800 */
[----:B----4-:R1:W-:Y:S04]  /*8f870*/  @P3 STG.E [R164.64], R249 ;  /* 0x000000f9a4003986 */ /* 0x0103e8000c101904 */
[----:B------:R-:W-:Y:S04]  /*8f880*/  @P4 STG.E [R2.64], R175 ;  /* 0x000000af02004986 */ /* 0x000fe8000c101904 */
[----:B-1----:R-:W4:Y:S04]  /*8f890*/  LDL.LU R249, [R1+0x1b3c] ;  /* 0x001b3c0001f97983 */ /* 0x002f280000300800 */
[----:B--2---:R1:W-:Y:S04]  /*8f8a0*/  @P2 STG.E [R166.64], R248 ;  /* 0x000000f8a6002986 */ /* 0x0043e8000c101904 */
[----:B-1----:R-:W2:Y:S01]  /*8f8b0*/  LDL.LU R248, [R1+0x153c] ;  /* 0x00153c0001f87983 */ /* 0x002ea20000300800 */
[----:B------:R-:W-:-:S02]  /*8f8c0*/  ISETP.LT.AND P5, PT, R243, c[0x0][0x178], !P1 ;  /* 0x00005e00f3007a0c */ /* 0x000fc40004fa1270 */
[----:B------:R-:W-:Y:S01]  /*8f8d0*/  ISETP.LT.AND P6, PT, R252, c[0x0][0x178], !P1 ;  /* 0x00005e00fc007a0c */ /* 0x000fe20004fc1270 */
[----:B------:R-:W2:Y:S01]  /*8f8e0*/  LDL.LU R173, [R1+0x1c6c] ;  /* 0x001c6c0001ad7983 */ /* 0x000ea20000300800 */
[----:B------:R-:W-:Y:S02]  /*8f8f0*/  IADD3 R169, R168, c[0x0][0x198], RZ ;  /* 0x00006600a8a97a10 */ /* 0x000fe40007ffe0ff */
[----:B------:R-:W-:-:S03]  /*8f900*/  IADD3 R170, R242, 0x15d, RZ ;  /* 0x0000015df2aa7810 */ /* 0x000fc60007ffe0ff */
[----:B------:R-:W-:Y:S01]  /*8f910*/  IMAD.WIDE R164, R169, 0x4, R162 ;  /* 0x00000004a9a47825 */ /* 0x000fe200078e02a2 */
[----:B------:R-:W-:Y:S02]  /*8f920*/  ISETP.GE.AND P3, PT, R170, c[0x0][0x17c], PT ;  /* 0x00005f00aa007a0c */ /* 0x000fe40003f66270 */
[----:B------:R-:W-:Y:S01]  /*8f930*/  ISETP.LT.AND P2, PT, R99, c[0x0][0x178], !P1 ;  /* 0x00005e0063007a0c */ /* 0x000fe20004f41270 */
[----:B------:R-:W-:Y:S01]  /*8f940*/  IMAD.WIDE R2, R169, 0x4, R160 ;  /* 0x00000004a9027825 */ /* 0x000fe200078e02a0 */
[----:B------:R1:W-:Y:S01]  /*8f950*/  @P5 STG.E [R164.64], R247 ;  /* 0x000000f7a4005986 */ /* 0x0003e2000c101904 */
[----:B------:R-:W-:Y:S02]  /*8f960*/  ISETP.LT.AND P1, PT, R174, c[0x0][0x178], !P1 ;  /* 0x00005e00ae007a0c */ /* 0x000fe40004f21270 */
[----:B------:R-:W-:Y:S01]  /*8f970*/  ISETP.LT.AND P5, PT, R243, c[0x0][0x178], !P3 ;  /* 0x00005e00f3007a0c */ /* 0x000fe20005fa1270 */
[----:B------:R1:W-:Y:S01]  /*8f980*/  @P6 STG.E [R2.64], R246 ;  /* 0x000000f602006986 */ /* 0x0003e2000c101904 */
[----:B------:R-:W-:-:S02]  /*8f990*/  ISETP.LT.AND P4, PT, R252, c[0x0][0x178], !P3 ;  /* 0x00005e00fc007a0c */ /* 0x000fc40005f81270 */
[----:B------:R-:W-:Y:S02]  /*8f9a0*/  ISETP.LT.AND P6, PT, R99, c[0x0][0x178], !P3 ;  /* 0x00005e0063007a0c */ /* 0x000fe40005fc1270 */
[C---:B------:R-:W-:Y:S02]  /*8f9b0*/  IADD3 R170, R169.reuse, c[0x0][0x198], RZ ;  /* 0x00006600a9aa7a10 */ /* 0x040fe40007ffe0ff */
[----:B------:R-:W-:Y:S01]  /*8f9c0*/  ISETP.LT.AND P3, PT, R174, c[0x0][0x178], !P3 ;  /* 0x00005e00ae007a0c */ /* 0x000fe20005f61270 */
[C---:B-1----:R-:W-:Y:S01]  /*8f9d0*/  IMAD.WIDE R164, R169.reuse, 0x4, R4 ;  /* 0x00000004a9a47825 */ /* 0x042fe200078e0204 */
[----:B------:R-:W-:Y:S01]  /*8f9e0*/  IADD3 R171, R242, 0x15e, RZ ;  /* 0x0000015ef2ab7810 */ /* 0x000fe20007ffe0ff */
[----:B------:R-:W2:Y:S02]  /*8f9f0*/  LDL.LU R247, [R1+0x1c2c] ;  /* 0x001c2c0001f77983 */ /* 0x000ea40000300800 */
[----:B------:R-:W-:-:S04]  /*8fa00*/  IMAD.WIDE R2, R169, 0x4, R6 ;  /* 0x00000004a9027825 */ /* 0x000fc800078e0206 */
[C---:B------:R-:W-:Y:S01]  /*8fa10*/  IMAD.WIDE R166, R170.reuse, 0x4, R162 ;  /* 0x00000004aaa67825 */ /* 0x040fe200078e02a2 */
[----:B------:R1:W-:Y:S03]  /*8fa20*/  @P2 STG.E [R2.64], R245 ;  /* 0x000000f502002986 */ /* 0x0003e6000c101904 */
[----:B------:R-:W-:Y:S01]  /*8fa30*/  IMAD.WIDE R168, R170, 0x4, R160 ;  /* 0x00000004aaa87825 */ /* 0x000fe200078e02a0 */
[----:B------:R-:W-:Y:S01]  /*8fa40*/  @P1 STG.E [R164.64], R244 ;  /* 0x000000f4a4001986 */ /* 0x000fe2000c101904 */
[----:B------:R-:W-:-:S03]  /*8fa50*/  IADD3 R172, R242, 0x15f, RZ ;  /* 0x0000015ff2ac7810 */ /* 0x000fc60007ffe0ff */
[----:B------:R1:W-:Y:S02]  /*8fa60*/  @P5 STG.E [R166.64], R250 ;  /* 0x000000faa6005986 */ /* 0x0003e4000c101904 */
[C---:B-1----:R-:W-:Y:S01]  /*8fa70*/  IMAD.WIDE R2, R170.reuse, 0x4, R6 ;  /* 0x00000004aa027825 */ /* 0x042fe200078e0206 */
[----:B------:R-:W-:Y:S02]  /*8fa80*/  ISETP.GE.AND P2, PT, R171, c[0x0][0x17c], PT ;  /* 0x00005f00ab007a0c */ /* 0x000fe40003f46270 */
[----:B------:R-:W-:Y:S01]  /*8fa90*/  IADD3 R171, R170, c[0x0][0x198], RZ ;  /* 0x00006600aaab7a10 */ /* 0x000fe20007ffe0ff */
[----:B------:R-:W2:Y:S04]  /*8faa0*/  LDL.LU R250, [R1+0x1b6c] ;  /* 0x001b6c0001fa7983 */ /* 0x000ea80000300800 */
[----:B---3--:R1:W-:Y:S04]  /*8fab0*/  @P4 STG.E [R168.64], R251 ;  /* 0x000000fba8004986 */ /* 0x0083e8000c101904 */
[----:B-1----:R-:W3:Y:S04]  /*8fac0*/  LDL.LU R251, [R1+0x16dc] ;  /* 0x0016dc0001fb7983 */ /* 0x002ee80000300800 */
[----:B----4-:R1:W-:Y:S01]  /*8fad0*/  @P6 STG.E [R2.64], R249 ;  /* 0x000000f902006986 */ /* 0x0103e2000c101904 */
[----:B------:R-:W-:Y:S01]  /*8fae0*/  ISETP.GE.AND P6, PT, R172, c[0x0][0x17c], PT ;  /* 0x00005f00ac007a0c */ /* 0x000fe20003fc6270 */
[----:B-1----:R-:W-:-:S02]  /*8faf0*/  IMAD.WIDE R2, R170, 0x4, R4 ;  /* 0x00000004aa027825 */ /* 0x002fc400078e0204 */
[----:B------:R-:W4:Y:S04]  /*8fb00*/  LDL.LU R170, [R1+0x16d8] ;  /* 0x0016d80001aa7983 */ /* 0x000f280000300800 */
[----:B------:R-:W3:Y:S04]  /*8fb10*/  LDL.LU R172, [R1+0x1b68] ;  /* 0x001b680001ac7983 */ /* 0x000ee80000300800 */
[----:B--2---:R1:W-:Y:S04]  /*8fb20*/  @P3 STG.E [R2.64], R248 ;  /* 0x000000f802003986 */ /* 0x0043e8000c101904 */
[----:B-1----:R-:W2:Y:S04]  /*8fb30*/  LDL.LU R2, [R1+0x1c68] ;  /* 0x001c680001027983 */ /* 0x002ea80000300800 */
[----:B------:R-:W3:Y:S01]  /*8fb40*/  LDL.LU R3, [R1+0x1c28] ;  /* 0x001c280001037983 */ /* 0x000ee20000300800 */
[----:B------:R-:W-:-:S02]  /*8fb50*/  ISETP.LT.AND P5, PT, R243, c[0x0][0x178], !P2 ;  /* 0x00005e00f3007a0c */ /* 0x000fc400057a1270 */
[----:B------:R-:W-:Y:S01]  /*8fb60*/  ISETP.LT.AND P4, PT, R252, c[0x0][0x178], !P2 ;  /* 0x00005e00fc007a0c */ /* 0x000fe20005781270 */
[----:B------:R-:W4:Y:S01]  /*8fb70*/  LDL.LU R175, [R1+0x1c30] ;  /* 0x001c300001af7983 */ /* 0x000f220000300800 */
[----:B------:R-:W-:Y:S01]  /*8fb80*/  ISETP.LT.AND P1, PT, R99, c[0x0][0x178], !P2 ;  /* 0x00005e0063007a0c */ /* 0x000fe20005721270 */
[C---:B------:R-:W-:Y:S01]  /*8fb90*/  IMAD.WIDE R164, R171.reuse, 0x4, R162 ;  /* 0x00000004aba47825 */ /* 0x040fe200078e02a2 */
[----:B------:R-:W-:Y:S01]  /*8fba0*/  ISETP.LT.AND P2, PT, R174, c[0x0][0x178], !P2 ;  /* 0x00005e00ae007a0c */ /* 0x000fe20005741270 */
[----:B------:R-:W4:Y:S02]  /*8fbb0*/  LDL.LU R246, [R1+0x16e0] ;  /* 0x0016e00001f67983 */ /* 0x000f240000300800 */
[----:B------:R-:W-:-:S04]  /*8fbc0*/  IMAD.WIDE R166, R171, 0x4, R160 ;  /* 0x00000004aba67825 */ /* 0x000fc800078e02a0 */
[----:B------:R-:W-:Y:S01]  /*8fbd0*/  IMAD.WIDE R168, R171, 0x4, R6 ;  /* 0x00000004aba87825 */ /* 0x000fe200078e0206 */
[----:B------:R-:W4:Y:S01]  /*8fbe0*/  LDL.LU R245, [R1+0xfd0] ;  /* 0x000fd00001f57983 */ /* 0x000f220000300800 */
[----:B------:R-:W-:-:S03]  /*8fbf0*/  ISETP.LT.AND P3, PT, R243, c[0x0][0x178], !P6 ;  /* 0x00005e00f3007a0c */ /* 0x000fc60007761270 */
[----:B------:R-:W4:Y:S04]  /*8fc00*/  LDL.LU R244, [R1+0xb90] ;  /* 0x000b900001f47983 */ /* 0x000f280000300800 */
[----:B------:R-:W4:Y:S04]  /*8fc10*/  LDL.LU R249, [R1+0x1c34] ;  /* 0x001c340001f97983 */ /* 0x000f280000300800 */
[----:B------:R-:W4:Y:S04]  /*8fc20*/  LDL.LU R248, [R1+0x16e4] ;  /* 0x0016e40001f87983 */ /* 0x000f280000300800 */
[----:B--2---:R1:W-:Y:S01]  /*8fc30*/  @P5 STG.E [R164.64], R2 ;  /* 0x00000002a4005986 */ /* 0x0043e2000c101904 */
[----:B------:R-:W-:-:S03]  /*8fc40*/  ISETP.LT.AND P5, PT, R99, c[0x0][0x178], !P6 ;  /* 0x00005e0063007a0c */ /* 0x000fc600077a1270 */
[----:B---3--:R2:W-:Y:S04]  /*8fc50*/  @P4 STG.E [R166.64], R3 ;  /* 0x00000003a6004986 */ /* 0x0085e8000c101904 */
[----:B------:R3:W-:Y:S01]  /*8fc60*/  @P1 STG.E [R168.64], R172 ;  /* 0x000000aca8001986 */ /* 0x0007e2000c101904 */
[----:B------:R-:W-:Y:S02]  /*8fc70*/  ISETP.LT.AND P1, PT, R252, c[0x0][0x178], !P6 ;  /* 0x00005e00fc007a0c */ /* 0x000fe40007721270 */
[C---:B-1----:R-:W-:Y:S01]  /*8fc80*/  IADD3 R164, R171.reuse, c[0x0][0x198], RZ ;  /* 0x00006600aba47a10 */ /* 0x042fe20007ffe0ff */
[----:B--2---:R-:W-:-:S05]  /*8fc90*/  IMAD.WIDE R2, R171, 0x4, R4 ;  /* 0x00000004ab027825 */ /* 0x004fca00078e0204 */
[----:B----4-:R1:W-:Y:S01]  /*8fca0*/  @P2 STG.E [R2.64], R170 ;  /* 0x000000aa02002986 */ /* 0x0103e2000c101904 */
[----:B---3--:R-:W-:-:S04]  /*8fcb0*/  IMAD.WIDE R168, R164, 0x4, R160 ;  /* 0x00000004a4a87825 */ /* 0x008fc800078e02a0 */
[----:B------:R-:W-:-:S04]  /*8fcc0*/  IMAD.WIDE R166, R164, 0x4, R6 ;  /* 0x00000004a4a67825 */ /* 0x000fc800078e0206 */
[----:B-1----:R-:W-:-:S05]  /*8fcd0*/  IMAD.WIDE R170, R164, 0x4, R162 ;  /* 0x00000004a4aa7825 */ /* 0x002fca00078e02a2 */
[----:B------:R-:W-:Y:S04]  /*8fce0*/  @P3 STG.E [R170.64], R173 ;  /* 0x000000adaa003986 */ /* 0x000fe8000c101904 */
[----:B------:R-:W-:Y:S04]  /*8fcf0*/  @P1 STG.E [R168.64], R247 ;  /* 0x000000f7a8001986 */ /* 0x000fe8000c101904 */
[----:B------:R1:W-:Y:S04]  /*8fd00*/  @P5 STG.E [R166.64], R250 ;  /* 0x000000faa6005986 */ /* 0x0003e8000c101904 */
[----:B-1----:R-:W2:Y:S01]  /*8fd10*/  LDL.LU R250, [R1+0xfd4] ;  /* 0x000fd40001fa7983 */ /* 0x002ea20000300800 */
[----:B------:R-:W-:-:S02]  /*8fd20*/  ISETP.LT.AND P6, PT, R174, c[0x0][0x178], !P6 ;  /* 0x00005e00ae007a0c */ /* 0x000fc400077c1270 */
[----:B------:R-:W-:Y:S02]  /*8fd30*/  ISETP.LT.AND P2, PT, R243, c[0x0][0x178], !P0 ;  /* 0x00005e00f3007a0c */ /* 0x000fe40004741270 */
[----:B------:R-:W-:Y:S02]  /*8fd40*/  IADD3 R165, R242, 0x161, RZ ;  /* 0x00000161f2a57810 */ /* 0x000fe40007ffe0ff */
[C---:B------:R-:W-:Y:S02]  /*8fd50*/  IADD3 R2, R164.reuse, c[0x0][0x198], RZ ;  /* 0x00006600a4027a10 */ /* 0x040fe40007ffe0ff */
[----:B------:R-:W-:Y:S01]  /*8fd60*/  ISETP.GE.AND P4, PT, R165, c[0x0][0x17c], PT ;  /* 0x00005f00a5007a0c */ /* 0x000fe20003f86270 */
[----:B------:R-:W-:-:S04]  /*8fd70*/  IMAD.WIDE R164, R164, 0x4, R4 ;  /* 0x00000004a4a47825 */ /* 0x000fc800078e0204 */
[----:B------:R-:W-:Y:S01]  /*8fd80*/  IMAD.WIDE R170, R2, 0x4, R162 ;  /* 0x0000000402aa7825 */ /* 0x000fe200078e02a2 */
[----:B------:R1:W-:Y:S01]  /*8fd90*/  @P6 STG.E [R164.64], R251 ;  /* 0x000000fba4006986 */ /* 0x0003e2000c101904 */
[----:B------:R-:W-:-:S03]  /*8fda0*/  ISETP.LT.AND P3, PT, R252, c[0x0][0x178], !P0 ;  /* 0x00005e00fc007a0c */ /* 0x000fc60004761270 */
[----:B------:R3:W-:Y:S01]  /*8fdb0*/  @P2 STG.E [R170.64], R175 ;  /* 0x000000afaa002986 */ /* 0x0007e2000c101904 */
[----:B------:R-:W-:Y:S02]  /*8fdc0*/  ISETP.LT.AND P2, PT, R99, c[0x0][0x178], !P0 ;  /* 0x00005e0063007a0c */ /* 0x000fe40004741270 */
[----:B------:R-:W-:Y:S02]  /*8fdd0*/  ISETP.LT.AND P0, PT, R174, c[0x0][0x178], !P0 ;  /* 0x00005e00ae007a0c */ /* 0x000fe40004701270 */
[----:B------:R-:W-:Y:S02]  /*8fde0*/  ISETP.LT.AND P6, PT, R243, c[0x0][0x178], !P4 ;  /* 0x00005e00f3007a0c */ /* 0x000fe400067c1270 */
[----:B------:R-:W-:Y:S01]  /*8fdf0*/  IADD3 R3, R242, 0x162, RZ ;  /* 0x00000162f2037810 */ /* 0x000fe20007ffe0ff */
[C---:B------:R-:W-:Y:S01]  /*8fe00*/  IMAD.WIDE R166, R2.reuse, 0x4, R160 ;  /* 0x0000000402a67825 */ /* 0x040fe200078e02a0 */
[----:B-1----:R-:W4:Y:S01]  /*8fe10*/  LDL.LU R251, [R1+0xb94] ;  /* 0x000b940001fb7983 */ /* 0x002f220000300800 */
[----:B---3--:R-:W-:-:S02]  /*8fe20*/  IADD3 R170, R2, c[0x0][0x198], RZ ;  /* 0x0000660002aa7a10 */ /* 0x008fc40007ffe0ff */
[C---:B------:R-:W-:Y:S01]  /*8fe30*/  IMAD.WIDE R164, R2.reuse, 0x4, R6 ;  /* 0x0000000402a47825 */ /* 0x040fe200078e0206 */
[----:B------:R-:W-:Y:S01]  /*8fe40*/  ISETP.GE.AND P1, PT, R3, c[0x0][0x17c], PT ;  /* 0x00005f0003007a0c */ /* 0x000fe20003f26270 */
[----:B------:R1:W-:Y:S02]  /*8fe50*/  @P3 STG.E [R166.64], R246 ;  /* 0x000000f6a6003986 */ /* 0x0003e4000c101904 */
[----:B------:R-:W-:Y:S01]  /*8fe60*/  IMAD.WIDE R2, R2, 0x4, R4 ;  /* 0x0000000402027825 */ /* 0x000fe200078e0204 */
[----:B------:R-:W-:Y:S01]  /*8fe70*/  ISETP.LT.AND P5, PT, R252, c[0x0][0x178], !P4 ;  /* 0x00005e00fc007a0c */ /* 0x000fe200067a1270 */
[----:B------:R-:W3:Y:S02]  /*8fe80*/  LDL.LU R247, [R1+0x1c70] ;  /* 0x001c700001f77983 */ /* 0x000ee40000300800 */
[----:B------:R-:W-:Y:S02]  /*8fe90*/  IMAD.WIDE R168, R170, 0x4, R162 ;  /* 0x00000004aaa87825 */ /* 0x000fe400078e02a2 */
[----:B------:R1:W-:Y:S04]  /*8fea0*/  @P2 STG.E [R164.64], R245 ;  /* 0x000000f5a4002986 */ /* 0x0003e8000c101904 */
[----:B------:R1:W-:Y:S04]  /*8feb0*/  @P0 STG.E [R2.64], R244 ;  /* 0x000000f402000986 */ /* 0x0003e8000c101904 */
[----:B------:R1:W-:Y:S01]  /*8fec0*/  @P6 STG.E [R168.64], R249 ;  /* 0x000000f9a8006986 */ /* 0x0003e2000c101904 */
[----:B------:R-:W-:-:S03]  /*8fed0*/  ISETP.LT.AND P6, PT, R99, c[0x0][0x178], !P4 ;  /* 0x00005e0063007a0c */ /* 0x000fc600067c1270 */
[----:B-1----:R-:W3:Y:S04]  /*8fee0*/  LDL.LU R246, [R1+0x1860] ;  /* 0x0018600001f67983 */ /* 0x002ee80000300800 */
[----:B------:R-:W3:Y:S01]  /*8fef0*/  LDL.LU R245, [R1+0x1350] ;  /* 0x0013500001f57983 */ /* 0x000ee20000300800 */
[----:B------:R-:W-:-:S03]  /*8ff00*/  IMAD.WIDE R166, R170, 0x4, R160 ;  /* 0x00000004aaa67825 */ /* 0x000fc600078e02a0 */
[----:B------:R-:W3:Y:S01]  /*8ff10*/  LDL.LU R244, [R1+0xfc0] ;  /* 0x000fc00001f47983 */ /* 0x000ee20000300800 */
[----:B------:R-:W-:-:S03]  /*8ff20*/  IMAD.WIDE R2, R170, 0x4, R6 ;  /* 0x00000004aa027825 */ /* 0x000fc600078e0206 */
[----:B------:R-:W3:Y:S04]  /*8ff30*/  LDL.LU R249, [R1+0x1c74] ;  /* 0x001c740001f97983 */ /* 0x000ee80000300800 */
[----:B------:R1:W-:Y:S04]  /*8ff40*/  @P5 STG.E [R166.64], R248 ;  /* 0x000000f8a6005986 */ /* 0x0003e8000c101904 */
[----:B-1----:R-:W3:Y:S04]  /*8ff50*/  LDL.LU R248, [R1+0x1864] ;  /* 0x0018640001f87983 */ /* 0x002ee80000300800 */
[----:B--2---:R1:W-:Y:S04]  /*8ff60*/  @P6 STG.E [R2.64], R250 ;  /* 0x000000fa02006986 */ /* 0x0043e8000c101904 */
[----:B-1----:R-:W2:Y:S01]  /*8ff70*/  LDL.LU R250, [R1+0x1354] ;  /* 0x0013540001fa7983 */ /* 0x002ea20000300800 */
[----:B------:R-:W-:-:S02]  /*8ff80*/  ISETP.LT.AND P4, PT, R174, c[0x0][0x178], !P4 ;  /* 0x00005e00ae007a0c */ /* 0x000fc40006781270 */
[----:B------:R-:W-:Y:S02]  /*8ff90*/  ISETP.LT.AND P5, PT, R243, c[0x0][0x178], !P1 ;  /* 0x00005e00f3007a0c */ /* 0x000fe40004fa1270 */
[----:B------:R-:W-:Y:S01]  /*8ffa0*/  ISETP.LT.AND P3, PT, R252, c[0x0][0x178], !P1 ;  /* 0x00005e00fc007a0c */ /* 0x000fe20004f61270 */
[----:B------:R-:W-:Y:S01]  /*8ffb0*/  IMAD.WIDE R164, R170, 0x4, R4 ;  /* 0x00000004aaa47825 */ /* 0x000fe200078e0204 */
[----:B------:R-:W-:Y:S02]  /*8ffc0*/  IADD3 R171, R242, 0x163, RZ ;  /* 0x00000163f2ab7810 */ /* 0x000fe40007ffe0ff */
[----:B------:R-:W-:Y:S02]  /*8ffd0*/  ISETP.LT.AND P0, PT, R99, c[0x0][0x178], !P1 ;  /* 0x00005e0063007a0c */ /* 0x000fe40004f01270 */
[----:B------:R-:W-:Y:S02]  /*8ffe0*/  IADD3 R168, R170, c[0x0][0x198], RZ ;  /* 0x00006600aaa87a10 */ /* 0x000fe40007ffe0ff */
[----:B------:R-:W-:-:S02]  /*8fff0*/  ISETP.GE.AND P6, PT, R171, c[0x0][0x17c], PT ;  /* 0x00005f00ab007a0c */ /* 0x000fc40003fc6270 */
[----:B------:R-:W-:Y:S01]  /*90000*/  IADD3 R169, R242, 0x165, RZ ;  /* 0x00000165f2a97810 */ /* 0x000fe20007ffe0ff */
[----:B------:R-:W-:Y:S01]  /*90010*/  IMAD.WIDE R166, R168, 0x4, R162 ;  /* 0x00000004a8a67825 */ /* 0x000fe200078e02a2 */
[----:B----4-:R1:W-:Y:S01]  /*90020*/  @P4 STG.E [R164.64], R251 ;  /* 0x000000fba4004986 */ /* 0x0103e2000c101904 */
[----:B------:R-:W-:Y:S02]  /*90030*/  ISETP.LT.AND P1, PT, R174, c[0x0][0x178], !P1 ;  /* 0x00005e00ae007a0c */ /* 0x000fe40004f21270 */
[C---:B------:R-:W-:Y:S01]  /*90040*/  IMAD.WIDE R2, R168.reuse, 0x4, R6 ;  /* 0x00000004a8027825 */ /* 0x040fe200078e0206 */
[----:B------:R-:W-:Y:S02]  /*90050*/  ISETP.LT.AND P4, PT, R243, c[0x0][0x178], !P6 ;  /* 0x00005e00f3007a0c */ /* 0x000fe40007781270 */
[----:B------:R-:W-:Y:S02]  /*90060*/  ISETP.GE.AND P2, PT, R169, c[0x0][0x17c], PT ;  /* 0x00005f00a9007a0c */ /* 0x000fe40003f46270 */
[C---:B------:R-:W-:Y:S01]  /*90070*/  IADD3 R169, R168.reuse, c[0x0][0x198], RZ ;  /* 0x00006600a8a97a10 */ /* 0x040fe20007ffe0ff */
[----:B-1----:R-:W4:Y:S01]  /*90080*/  LDL.LU R251, [R1+0xfc4] ;  /* 0x000fc40001fb7983 */ /* 0x002f220000300800 */
[----:B------:R-:W-:-:S03]  /*90090*/  IMAD.WIDE R164, R168, 0x4, R160 ;  /* 0x00000004a8a47825 */ /* 0x000fc600078e02a0 */
[----:B---3--:R-:W-:Y:S01]  /*900a0*/  @P5 STG.E [R166.64], R247 ;  /* 0x000000f7a6005986 */ /* 0x008fe2000c101904 */
[----:B------:R-:W-:-:S03]  /*900b0*/  ISETP.LT.AND P5, PT, R252, c[0x0][0x178], !P6 ;  /* 0x00005e00fc007a0c */ /* 0x000fc600077a1270 */
[----:B------:R-:W3:Y:S04]  /*900c0*/  LDL.LU R171, [R1+0x1c80] ;  /* 0x001c800001ab7983 */ /* 0x000ee80000300800 */
[----:B------:R-:W3:Y:S04]  /*900d0*/  LDL.LU R172, [R1+0x1870] ;  /* 0x0018700001ac7983 */ /* 0x000ee80000300800 */
[----:B------:R1:W-:Y:S04]  /*900e0*/  @P3 STG.E [R164.64], R246 ;  /* 0x000000f6a4003986 */ /* 0x0003e8000c101904 */
[----:B------:R1:W-:Y:S01]  /*900f0*/  @P0 STG.E [R2.64], R245 ;  /* 0x000000f502000986 */ /* 0x0003e2000c101904 */
[----:B------:R-:W-:-:S03]  /*90100*/  ISETP.LT.AND P0, PT, R99, c[0x0][0x178], !P6 ;  /* 0x00005e0063007a0c */ /* 0x000fc60007701270 */
[----:B------:R-:W3:Y:S01]  /*90110*/  LDL.LU R173, [R1+0x1370] ;  /* 0x0013700001ad7983 */ /* 0x000ee20000300800 */
[----:B-1----:R-:W-:-:S03]  /*90120*/  IMAD.WIDE R164, R169, 0x4, R162 ;  /* 0x00000004a9a47825 */ /* 0x002fc600078e02a2 */
[----:B------:R-:W3:Y:S01]  /*90130*/  LDL.LU R175, [R1+0x1210] ;  /* 0x0012100001af7983 */ /* 0x000ee20000300800 */
[----:B------:R-:W-:-:S04]  /*90140*/  IMAD.WIDE R2, R168, 0x4, R4 ;  /* 0x00000004a8027825 */ /* 0x000fc800078e0204 */
[C---:B------:R-:W-:Y:S01]  /*90150*/  IMAD.WIDE R166, R169.reuse, 0x4, R160 ;  /* 0x00000004a9a67825 */ /* 0x040fe200078e02a0 */
[----:B------:R1:W-:Y:S04]  /*90160*/  @P1 STG.E [R2.64], R244 ;  /* 0x000000f402001986 */ /* 0x0003e8000c101904 */
[----:B------:R1:W-:Y:S04]  /*90170*/  @P4 STG.E [R164.64], R249 ;  /* 0x000000f9a4004986 */ /* 0x0003e8000c101904 */
[----:B------:R1:W-:Y:S02]  /*90180*/  @P5 STG.E [R166.64], R248 ;  /* 0x000000f8a6005986 */ /* 0x0003e4000c101904 */
[----:B-1----:R-:W-:-:S02]  /*90190*/  IMAD.WIDE R2, R169, 0x4, R6 ;  /* 0x00000004a9027825 */ /* 0x002fc400078e0206 */
[----:B------:R-:W3:Y:S04]  /*901a0*/  LDL.LU R249, [R1+0x1c84] ;  /* 0x001c840001f97983 */ /* 0x000ee80000300800 */
[----:B------:R-:W3:Y:S04]  /*901b0*/  LDL.LU R248, [R1+0x1874] ;  /* 0x0018740001f87983 */ /* 0x000ee80000300800 */
[----:B--2---:R1:W-:Y:S04]  /*901c0*/  @P0 STG.E [R2.64], R250 ;  /* 0x000000fa02000986 */ /* 0x0043e8000c101904 */
[----:B-1----:R-:W2:Y:S01]  /*901d0*/  LDL.LU R250, [R1+0x1374] ;  /* 0x0013740001fa7983 */ /* 0x002ea20000300800 */
[----:B------:R-:W-:-:S02]  /*901e0*/  IADD3 R170, R242, 0x164, RZ ;  /* 0x00000164f2aa7810 */ /* 0x000fc40007ffe0ff */
[----:B------:R-:W-:Y:S02]  /*901f0*/  ISETP.LT.AND P6, PT, R174, c[0x0][0x178], !P6 ;  /* 0x00005e00ae007a0c */ /* 0x000fe400077c1270 */
[----:B------:R-:W-:Y:S01]  /*90200*/  ISETP.GE.AND P3, PT, R170, c[0x0][0x17c], PT ;  /* 0x00005f00aa007a0c */ /* 0x000fe20003f66270 */
[----:B------:R-:W-:-:S03]  /*90210*/  IMAD.WIDE R164, R169, 0x4, R4 ;  /* 0x00000004a9a47825 */ /* 0x000fc600078e0204 */
[----:B------:R-:W-:Y:S02]  /*90220*/  ISETP.LT.AND P5, PT, R243, c[0x0][0x178], !P3 ;  /* 0x00005e00f3007a0c */ /* 0x000fe40005fa1270 */
[----:B------:R-:W-:Y:S02]  /*90230*/  ISETP.LT.AND P1, PT, R252, c[0x0][0x178], !P3 ;  /* 0x00005e00fc007a0c */ /* 0x000fe40005f21270 */
[----:B------:R-:W-:Y:S02]  /*90240*/  IADD3 R166, R242, 0x168, RZ ;  /* 0x00000168f2a67810 */ /* 0x000fe40007ffe0ff */
[----:B------:R-:W-:Y:S02]  /*90250*/  IADD3 R168, R169, c[0x0][0x198], RZ ;  /* 0x00006600a9a87a10 */ /* 0x000fe40007ffe0ff */
[----:B------:R-:W-:Y:S01]  /*90260*/  ISETP.LT.AND P4, PT, R99, c[0x0][0x178], !P3 ;  /* 0x00005e0063007a0c */ /* 0x000fe20005f81270 */
[----:B----4-:R1:W-:Y:S01]  /*90270*/  @P6 STG.E [R164.64], R251 ;  /* 0x000000fba4006986 */ /* 0x0103e2000c101904 */
[----:B------:R-:W-:Y:S01]  /*90280*/  ISETP.GE.AND P0, PT, R166, c[0x0][0x17c], PT ;  /* 0x00005f00a6007a0c */ /* 0x000fe20003f06270 */
[----:B------:R-:W-:Y:S01]  /*90290*/  IMAD.WIDE R166, R168, 0x4, R162 ;  /* 0x00000004a8a67825 */ /* 0x000fe200078e02a2 */
[----:B------:R-:W-:-:S02]  /*902a0*/  ISETP.LT.AND P3, PT, R174, c[0x0][0x178], !P3 ;  /* 0x00005e00ae007a0c */ /* 0x000fc40005f61270 */
[----:B------:R-:W-:Y:S01]  /*902b0*/  ISETP.LT.AND P6, PT, R243, c[0x0][0x178], !P2 ;  /* 0x00005e00f3007a0c */ /* 0x000fe200057c1270 */
[C---:B------:R-:W-:Y:S01]  /*902c0*/  IMAD.WIDE R2, R168.reuse, 0x4, R160 ;  /* 0x00000004a8027825 */ /* 0x040fe200078e02a0 */
[C---:B------:R-:W-:Y:S01]  /*902d0*/  IADD3 R169, R168.reuse, c[0x0][0x198], RZ ;  /* 0x00006600a8a97a10 */ /* 0x040fe20007ffe0ff */
[----:B-1----:R-:W4:Y:S02]  /*902e0*/  LDL.LU R251, [R1+0x1214] ;  /* 0x0012140001fb7983 */ /* 0x002f240000300800 */
[----:B------:R-:W-:Y:S02]  /*902f0*/  IMAD.WIDE R164, R168, 0x4, R6 ;  /* 0x00000004a8a47825 */ /* 0x000fe400078e0206 */
[----:B------:R-:W4:Y:S04]  /*90300*/  LDL.LU R247, [R1+0x1c90] ;  /* 0x001c900001f77983 */ /* 0x000f280000300800 */
[----:B------:R-:W4:Y:S04]  /*90310*/  LDL.LU R246, [R1+0x1a30] ;  /* 0x001a300001f67983 */ /* 0x000f280000300800 */
[----:B---3--:R-:W-:Y:S01]  /*90320*/  @P5 STG.E [R166.64], R171 ;  /* 0x000000aba6005986 */ /* 0x008fe2000c101904 */
[----:B------:R-:W-:-:S03]  /*90330*/  ISETP.LT.AND P5, PT, R252, c[0x0][0x178], !P2 ;  /* 0x00005e00fc007a0c */ /* 0x000fc600057a1270 */
[----:B------:R-:W3:Y:S04]  /*90340*/  LDL.LU R245, [R1+0x1600] ;  /* 0x0016000001f57983 */ /* 0x000ee80000300800 */
[----:B------:R1:W-:Y:S01]  /*90350*/  @P1 STG.E [R2.64], R172 ;  /* 0x000000ac02001986 */ /* 0x0003e2000c101904 */
[----:B------:R-:W-:-:S03]  /*90360*/  ISETP.LT.AND P1, PT, R99, c[0x0][0x178], !P2 ;  /* 0x00005e0063007a0c */ /* 0x000fc60005721270 */
[----:B------:R-:W3:Y:S04]  /*90370*/  LDL.LU R244, [R1+0x1220] ;  /* 0x0012200001f47983 */ /* 0x000ee80000300800 */
[----:B------:R1:W-:Y:S02]  /*90380*/  @P4 STG.E [R164.64], R173 ;  /* 0x000000ada4004986 */ /* 0x0003e4000c101904 */
[----:B-1----:R-:W-:-:S04]  /*90390*/  IMAD.WIDE R2, R168, 0x4, R4 ;  /* 0x00000004a8027825 */ /* 0x002fc800078e0204 */
[C---:B------:R-:W-:Y:S01]  /*903a0*/  IMAD.WIDE R164, R169.reuse, 0x4, R162 ;  /* 0x00000004a9a47825 */ /* 0x040fe200078e02a2 */
[----:B------:R-:W-:Y:S03]  /*903b0*/  @P3 STG.E [R2.64], R175 ;  /* 0x000000af02003986 */ /* 0x000fe6000c101904 */
[C---:B------:R-:W-:Y:S01]  /*903c0*/  IMAD.WIDE R166, R169.reuse, 0x4, R160 ;  /* 0x00000004a9a67825 */ /* 0x040fe200078e02a0 */
[----:B------:R1:W-:Y:S04]  /*903d0*/  @P6 STG.E [R164.64], R249 ;  /* 0x000000f9a4006986 */ /* 0x0003e8000c101904 */
[----:B------:R1:W-:Y:S04]  /*903e0*/  @P5 STG.E [R166.64], R248 ;  /* 0x000000f8a6005986 */ /* 0x0003e8000c101904 */
[----:B-1----:R-:W3:Y:S01]  /*903f0*/  LDL.LU R249, [R1+0x1c94] ;  /* 0x001c940001f97983 */ /* 0x002ee20000300800 */
[----:B------:R-:W-:-:S03]  /*90400*/  IMAD.WIDE R164, R169, 0x4, R6 ;  /* 0x00000004a9a47825 */ /* 0x000fc600078e0206 */
[----:B------:R-:W3:Y:S04]  /*90410*/  LDL.LU R248, [R1+0x1a34] ;  /* 0x001a340001f87983 */ /* 0x000ee80000300800 */
[----:B--2---:R1:W-:Y:S04]  /*90420*/  @P1 STG.E [R164.64], R250 ;  /* 0x000000faa4001986 */ /* 0x0043e8000c101904 */
[----:B-1----:R-:W2:Y:S01]  /*90430*/  LDL.LU R250, [R1+0x1604] ;  /* 0x0016040001fa7983 */ /* 0x002ea20000300800 */
[----:B------:R-:W-:-:S04]  /*90440*/  IADD3 R170, R242, 0x166, RZ ;  /* 0x00000166f2aa7810 */ /* 0x000fc80007ffe0ff */
[----:B------:R-:W-:Y:S02]  /*90450*/  ISETP.GE.AND P4, PT, R170, c[0x0][0x17c], PT ;  /* 0x00005f00aa007a0c */ /* 0x000fe40003f86270 */
[----:B------:R-:W-:Y:S02]  /*90460*/  ISETP.LT.AND P2, PT, R174, c[0x0][0x178], !P2 ;  /* 0x00005e00ae007a0c */ /* 0x000fe40005741270 */
[----:B------:R-:W-:Y:S02]  /*90470*/  ISETP.LT.AND P6, PT, R243, c[0x0][0x178], !P4 ;  /* 0x00005e00f3007a0c */ /* 0x000fe400067c1270 */
[----:B------:R-:W-:Y:S02]  /*90480*/  IADD3 R168, R169, c[0x0][0x198], RZ ;  /* 0x00006600a9a87a10 */ /* 0x000fe40007ffe0ff */
[----:B------:R-:W-:Y:S02]  /*90490*/  ISETP.LT.AND P3, PT, R252, c[0x0][0x178], !P4 ;  /* 0x00005e00fc007a0c */ /* 0x000fe40006761270 */
[----:B------:R-:W-:Y:S01]  /*904a0*/  ISETP.LT.AND P5, PT, R99, c[0x0][0x178], !P4 ;  /* 0x00005e0063007a0c */ /* 0x000fe200067a1270 */
[----:B------:R-:W-:Y:S01]  /*904b0*/  IMAD.WIDE R2, R169, 0x4, R4 ;  /* 0x00000004a9027825 */ /* 0x000fe200078e0204 */
[----:B------:R-:W-:-:S02]  /*904c0*/  IADD3 R170, R242, 0x167, RZ ;  /* 0x00000167f2aa7810 */ /* 0x000fc40007ffe0ff */
[----:B------:R-:W-:Y:S01]  /*904d0*/  ISETP.LT.AND P4, PT, R174, c[0x0][0x178], !P4 ;  /* 0x00005e00ae007a0c */ /* 0x000fe20006781270 */
[----:B------:R-:W-:Y:S01]  /*904e0*/  IMAD.WIDE R166, R168, 0x4, R162 ;  /* 0x00000004a8a67825 */ /* 0x000fe200078e02a2 */
[----:B------:R-:W-:Y:S01]  /*904f0*/  ISETP.GE.AND P1, PT, R170, c[0x0][0x17c], PT ;  /* 0x00005f00aa007a0c */ /* 0x000fe20003f26270 */
[----:B----4-:R1:W-:Y:S02]  /*90500*/  @P2 STG.E [R2.64], R251 ;  /* 0x000000fb02002986 */ /* 0x0103e4000c101904 */
[C---:B------:R-:W-:Y:S01]  /*90510*/  IMAD.WIDE R164, R168.reuse, 0x4, R160 ;  /* 0x00000004a8a47825 */ /* 0x040fe200078e02a0 */
[----:B------:R-:W-:Y:S01]  /*90520*/  ISETP.LT.AND P2, PT, R243, c[0x0][0x178], !P1 ;  /* 0x00005e00f3007a0c */ /* 0x000fe20004f41270 */
[----:B------:R4:W-:Y:S04]  /*90530*/  @P6 STG.E [R166.64], R247 ;  /* 0x000000f7a6006986 */ /* 0x0009e8000c101904 */
[----:B------:R3:W-:Y:S01]  /*90540*/  @P3 STG.E [R164.64], R246 ;  /* 0x000000f6a4003986 */ /* 0x0007e2000c101904 */
[----:B-1----:R-:W-:-:S03]  /*90550*/  IMAD.WIDE R2, R168, 0x4, R6 ;  /* 0x00000004a8027825 */ /* 0x002fc600078e0206 */
[----:B------:R-:W2:Y:S01]  /*90560*/  LDL.LU R251, [R1+0x1224] ;  /* 0x0012240001fb7983 */ /* 0x000ea20000300800 */
[C---:B----4-:R-:W-:Y:S01]  /*90570*/  IMAD.WIDE R166, R168.reuse, 0x4, R4 ;  /* 0x00000004a8a67825 */ /* 0x050fe200078e0204 */
[----:B------:R-:W-:Y:S02]  /*90580*/  IADD3 R168, R168, c[0x0][0x198], RZ ;  /* 0x00006600a8a87a10 */ /* 0x000fe40007ffe0ff */
[----:B---3--:R1:W-:Y:S01]  /*90590*/  @P5 STG.E [R2.64], R245 ;  /* 0x000000f502005986 */ /* 0x0083e2000c101904 */
[----:B------:R-:W-:-:S03]  /*905a0*/  ISETP.LT.AND P3, PT, R252, c[0x0][0x178], !P1 ;  /* 0x00005e00fc007a0c */ /* 0x000fc60004f61270 */
[----:B------:R-:W-:Y:S01]  /*905b0*/  @P4 STG.E [R166.64], R244 ;  /* 0x000000f4a6004986 */ /* 0x000fe2000c101904 */
[----:B------:R-:W-:Y:S01]  /*905c0*/  ISETP.LT.AND P4, PT, R99, c[0x0][0x178], !P1 ;  /* 0x00005e0063007a0c */ /* 0x000fe20004f81270 */
[C---:B------:R-:W-:Y:S02]  /*905d0*/  IMAD.WIDE R164, R168.reuse, 0x4, R160 ;  /* 0x00000004a8a47825 */ /* 0x040fe400078e02a0 */
[----:B------:R-:W3:Y:S02]  /*905e0*/  LDL.LU R171, [R1+0x1c00] ;  /* 0x001c000001ab7983 */ /* 0x000ee40000300800 */
[C---:B-1----:R-:W-:Y:S02]  /*905f0*/  IMAD.WIDE R2, R168.reuse, 0x4, R162 ;  /* 0x00000004a8027825 */ /* 0x042fe400078e02a2 */
[----:B------:R-:W4:Y:S04]  /*90600*/  LDL.LU R172, [R1+0x1610] ;  /* 0x0016100001ac7983 */ /* 0x000f280000300800 */
[----:B------:R-:W3:Y:S04]  /*90610*/  LDL.LU R173, [R1+0x1430] ;  /* 0x0014300001ad7983 */ /* 0x000ee80000300800 */
[----:B------:R-:W3:Y:S04]  /*90620*/  LDL.LU R175, [R1+0x1cb4] ;  /* 0x001cb40001af7983 */ /* 0x000ee80000300800 */
[----:B------:R1:W-:Y:S04]  /*90630*/  @P2 STG.E [R2.64], R249 ;  /* 0x000000f902002986 */ /* 0x0003e8000c101904 */
[----:B------:R1:W-:Y:S02]  /*90640*/  @P3 STG.E [R164.64], R248 ;  /* 0x000000f8a4003986 */ /* 0x0003e4000c101904 */
[----:B-1----:R-:W-:-:S02]  /*90650*/  IMAD.WIDE R2, R168, 0x4, R6 ;  /* 0x00000004a8027825 */ /* 0x002fc400078e0206 */
[----:B------:R-:W3:Y:S04]  /*90660*/  LDL.LU R249, [R1+0x1c04] ;  /* 0x001c040001f97983 */ /* 0x000ee80000300800 */
[----:B------:R-:W3:Y:S04]  /*90670*/  LDL.LU R248, [R1+0x1614] ;  /* 0x0016140001f87983 */ /* 0x000ee80000300800 */
[----:B--2---:R1:W-:Y:S04]  /*90680*/  @P4 STG.E [R2.64], R250 ;  /* 0x000000fa02004986 */ /* 0x0043e8000c101904 */
[----:B-1----:R-:W2:Y:S01]  /*90690*/  LDL.LU R3, [R1+0x1cb0] ;  /* 0x001cb00001037983 */ /* 0x002ea20000300800 */
[----:B------:R-:W-:-:S02]  /*906a0*/  ISETP.LT.AND P1, PT, R174, c[0x0][0x178], !P1 ;  /* 0x00005e00ae007a0c */ /* 0x000fc40004f21270 */
[----:B------:R-:W-:Y:S02]  /*906b0*/  ISETP.LT.AND P6, PT, R243, c[0x0][0x178], !P0 ;  /* 0x00005e00f3007a0c */ /* 0x000fe400047c1270 */
[----:B------:R-:W-:Y:S02]  /*906c0*/  ISETP.LT.AND P5, PT, R252, c[0x0][0x178], !P0 ;  /* 0x00005e00fc007a0c */ /* 0x000fe400047a1270 */
[----:B------:R-:W-:Y:S02]  /*906d0*/  IADD3 R166, R242, 0x169, RZ ;  /* 0x00000169f2a67810 */ /* 0x000fe40007ffe0ff */
[C---:B------:R-:W-:Y:S01]  /*906e0*/  IADD3 R170, R168.reuse, c[0x0][0x198], RZ ;  /* 0x00006600a8aa7a10 */ /* 0x040fe20007ffe0ff */
[----:B------:R-:W-:Y:S01]  /*906f0*/  IMAD.WIDE R164, R168, 0x4, R4 ;  /* 0x00000004a8a47825 */ /* 0x000fe200078e0204 */
[----:B------:R-:W-:Y:S01]  /*90700*/  ISETP.GE.AND P2, PT, R166, c[0x0][0x17c], PT ;  /* 0x00005f00a6007a0c */ /* 0x000fe20003f46270 */
[----:B------:R-:W4:Y:S01]  /*90710*/  LDL.LU R250, [R1+0x1434] ;  /* 0x0014340001fa7983 */ /* 0x000f220000300800 */
[----:B------:R-:W-:Y:S01]  /*90720*/  ISETP.LT.AND P3, PT, R99, c[0x0][0x178], !P0 ;  /* 0x00005e0063007a0c */ /* 0x000fe20004761270 */
[----:B------:R-:W-:-:S02]  /*90730*/  IMAD.WIDE R166, R170, 0x4, R162 ;  /* 0x00000004aaa67825 */ /* 0x000fc400078e02a2 */
[----:B------:R-:W4:Y:S02]  /*90740*/  LDL.LU R247, [R1+0x1ce0] ;  /* 0x001ce00001f77983 */ /* 0x000f240000300800 */
[----:B------:R-:W-:Y:S01]  /*90750*/  IMAD.WIDE R168, R170, 0x4, R160 ;  /* 0x00000004aaa87825 */ /* 0x000fe200078e02a0 */
[----:B------:R-:W-:Y:S01]  /*90760*/  ISETP.LT.AND P4, PT, R99, c[0x0][0x178], !P2 ;  /* 0x00005e0063007a0c */ /* 0x000fe20005781270 */
[----:B------:R-:W4:Y:S04]  /*90770*/  LDL.LU R246, [R1+0x1ca0] ;  /* 0x001ca00001f67983 */ /* 0x000f280000300800 */
[----:B------:R1:W-:Y:S01]  /*90780*/  @P1 STG.E [R164.64], R251 ;  /* 0x000000fba4001986 */ /* 0x0003e2000c101904 */
[----:B------:R-:W-:-:S03]  /*90790*/  ISETP.LT.AND P1, PT, R174, c[0x0][0x178], !P0 ;  /* 0x00005e00ae007a0c */ /* 0x000fc60004721270 */
[----:B------:R-:W4:Y:S04]  /*907a0*/  LDL.LU R245, [R1+0x1a40] ;  /* 0x001a400001f57983 */ /* 0x000f280000300800 */
[----:B------:R-:W4:Y:S01]  /*907b0*/  LDL.LU R244, [R1+0x1500] ;  /* 0x0015000001f47983 */ /* 0x000f220000300800 */
[----:B-1----:R-:W-:-:S03]  /*907c0*/  IADD3 R164, R242, 0x16b, RZ ;  /* 0x0000016bf2a47810 */ /* 0x002fc60007ffe0ff */
[----:B------:R-:W4:Y:S01]  /*907d0*/  LDL.LU R251, [R1+0x1ce4] ;  /* 0x001ce40001fb7983 */ /* 0x000f220000300800 */
[----:B------:R-:W-:-:S03]  /*907e0*/  ISETP.GE.AND P0, PT, R164, c[0x0][0x17c], PT ;  /* 0x00005f00a4007a0c */ /* 0x000fc60003f06270 */
[----:B--2---:R1:W-:Y:S01]  /*907f0*/  @P6 STG.E [R166.64], R3 ;  /* 0x00000003a6006986 */ /* 0x0043e2000c101904 */
[----:B------:R-:W-:-:S03]  /*90800*/  ISETP.LT.AND P6, PT, R243, c[0x0][0x178], !P2 ;  /* 0x00005e00f3007a0c */ /* 0x000fc600057c1270 */
[----:B---3--:R2:W-:Y:S01]  /*90810*/  @P5 STG.E [R168.64], R171 ;  /* 0x000000aba8005986 */ /* 0x0085e2000c101904 */
[----:B------:R-:W-:Y:S01]  /*90820*/  ISETP.LT.AND P5, PT, R252, c[0x0][0x178], !P2 ;  /* 0x00005e00fc007a0c */ /* 0x000fe200057a1270 */
[----:B-1----:R-:W-:Y:S01]  /*90830*/  IMAD.WIDE R2, R170, 0x4, R6 ;  /* 0x00000004aa027825 */ /* 0x002fe200078e0206 */
[----:B------:R-:W-:Y:S02]  /*90840*/  IADD3 R166, R242, 0x16a, RZ ;  /* 0x0000016af2a67810 */ /* 0x000fe40007ffe0ff */
[----:B--2---:R-:W-:Y:S02]  /*90850*/  IADD3 R171, R170, c[0x0][0x198], RZ ;  /* 0x00006600aaab7a10 */ /* 0x004fe40007ffe0ff */
[----:B----4-:R1:W-:Y:S01]  /*90860*/  @P3 STG.E [R2.64], R172 ;  /* 0x000000ac02003986 */ /* 0x0103e2000c101904 */
[----:B------:R-:W-:Y:S02]  /*90870*/  ISETP.GE.AND P3, PT, R166, c[0x0][0x17c], PT ;  /* 0x00005f00a6007a0c */ /* 0x000fe40003f66270 */
[----:B------:R-:W-:-:S04]  /*90880*/  IMAD.WIDE R164, R171, 0x4, R162 ;  /* 0x00000004aba47825 */ /* 0x000fc800078e02a2 */
[----:B------:R-:W-:-:S04]  /*90890*/  IMAD.WIDE R166, R171, 0x4, R160 ;  /* 0x00000004aba67825 */ /* 0x000fc800078e02a0 */
[----:B-1----:R-:W-:-:S04]  /*908a0*/  IMAD.WIDE R2, R170, 0x4, R4 ;  /* 0x00000004aa027825 */ /* 0x002fc800078e0204 */
[----:B------:R-:W-:Y:S01]  /*908b0*/  IMAD.WIDE R168, R171, 0x4, R6 ;  /* 0x00000004aba87825 */ /* 0x000fe200078e0206 */
[----:B------:R-:W-:Y:S04]  /*908c0*/  @P1 STG.E [R2.64], R173 ;  /* 0x000000ad02001986 */ /* 0x000fe8000c101904 */
[----:B------:R-:W-:Y:S04]  /*908d0*/  @P6 STG.E [R164.64], R175 ;  /* 0x000000afa4006986 */ /* 0x000fe8000c101904 */
[----:B------:R1:W-:Y:S04]  /*908e0*/  @P5 STG.E [R166.64], R249 ;  /* 0x000000f9a6005986 */ /* 0x0003e8000c101904 */
[----:B------:R2:W-:Y:S04]  /*908f0*/  @P4 STG.E [R168.64], R248 ;  /* 0x000000f8a8004986 */ /* 0x0005e8000c101904 */
[----:B-1----:R-:W3:Y:S04]  /*90900*/  LDL.LU R249, [R1+0x1ca4] ;  /* 0x001ca40001f97983 */ /* 0x002ee80000300800 */
[----:B--2---:R-:W2:Y:S01]  /*90910*/  LDL.LU R248, [R1+0x1a44] ;  /* 0x001a440001f87983 */ /* 0x004ea20000300800 */
[----:B------:R-:W-:-:S02]  /*90920*/  ISETP.LT.AND P2, PT, R174, c[0x0][0x178], !P2 ;  /* 0x00005e00ae007a0c */ /* 0x000fc40005741270 */
[----:B------:R-:W-:Y:S02]  /*90930*/  ISETP.LT.AND P4, PT, R243, c[0x0][0x178], !P3 ;  /* 0x00005e00f3007a0c */ /* 0x000fe40005f81270 */
[----:B------:R-:W-:Y:S02]  /*90940*/  ISETP.LT.AND P6, PT, R252, c[0x0][0x178], !P3 ;  /* 0x00005e00fc007a0c */ /* 0x000fe40005fc1270 */
[C---:B------:R-:W-:Y:S01]  /*90950*/  IADD3 R169, R171.reuse, c[0x0][0x198], RZ ;  /* 0x00006600aba97a10 */ /* 0x040fe20007ffe0ff */
[----:B------:R-:W-:Y:S01]  /*90960*/  IMAD.WIDE R166, R171, 0x4, R4 ;  /* 0x00000004aba67825 */ /* 0x000fe200078e0204 */
[----:B------:R-:W-:Y:S02]  /*90970*/  ISETP.LT.AND P1, PT, R174, c[0x0][0x178], !P3 ;  /* 0x00005e00ae007a0c */ /* 0x000fe40005f21270 */
[----:B------:R-:W-:Y:S01]  /*90980*/  ISETP.LT.AND P3, PT, R99, c[0x0][0x178], !P3 ;  /* 0x00005e0063007a0c */ /* 0x000fe20005f61270 */
[----:B------:R-:W-:Y:S01]  /*90990*/  IMAD.WIDE R2, R169, 0x4, R162 ;  /* 0x00000004a9027825 */ /* 0x000fe200078e02a2 */
[----:B------:R-:W-:-:S03]  /*909a0*/  IADD3 R168, R242, 0x16c, RZ ;  /* 0x0000016cf2a87810 */ /* 0x000fc60007ffe0ff */
[----:B------:R-:W-:Y:S01]  /*909b0*/  IMAD.WIDE R164, R169, 0x4, R160 ;  /* 0x00000004a9a47825 */ /* 0x000fe200078e02a0 */
[----:B------:R1:W-:Y:S01]  /*909c0*/  @P2 STG.E [R166.64], R250 ;  /* 0x000000faa6002986 */ /* 0x0003e2000c101904 */
[----:B------:R-:W-:-:S03]  /*909d0*/  ISETP.LT.AND P5, PT, R243, c[0x0][0x178], !P0 ;  /* 0x00005e00f3007a0c */ /* 0x000fc600047a1270 */
[----:B------:R4:W-:Y:S01]  /*909e0*/  @P4 STG.E [R2.64], R247 ;  /* 0x000000f702004986 */ /* 0x0009e2000c101904 */
[----:B------:R-:W-:-:S03]  /*909f0*/  ISETP.GE.AND P2, PT, R168, c[0x0][0x17c], PT ;  /* 0x00005f00a8007a0c */ /* 0x000fc60003f46270 */
[----:B------:R4:W-:Y:S01]  /*90a00*/  @P6 STG.E [R164.64], R246 ;  /* 0x000000f6a4006986 */ /* 0x0009e2000c101904 */
[----:B------:R-:W-:Y:S02]  /*90a10*/  ISETP.LT.AND P6, PT, R252, c[0x0][0x178], !P0 ;  /* 0x00005e00fc007a0c */ /* 0x000fe400047c1270 */
[----:B------:R-:W-:Y:S01]  /*90a20*/  ISETP.LT.AND P4, PT, R99, c[0x0][0x178], !P0 ;  /* 0x00005e0063007a0c */ /* 0x000fe20004781270 */
[----:B-1----:R-:W2:Y:S01]  /*90a30*/  LDL.LU R250, [R1+0x1504] ;  /* 0x0015040001fa7983 */ /* 0x002ea20000300800 */
[C---:B------:R-:W-:Y:S01]  /*90a40*/  IADD3 R168, R169.reuse, c[0x0][0x198], RZ ;  /* 0x00006600a9a87a10 */ /* 0x040fe20007ffe0ff */
[C---:B----4-:R-:W-:Y:S02]  /*90a50*/  IMAD.WIDE R2, R169.reuse, 0x4, R6 ;  /* 0x00000004a9027825 */ /* 0x050fe400078e0206 */
[----:B------:R-:W4:Y:S02]  /*90a60*/  LDL.LU R171, [R1+0x1cd0] ;  /* 0x001cd00001ab7983 */ /* 0x000f240000300800 */
[----:B------:R-:W-:-:S02]  /*90a70*/  IMAD.WIDE R164, R169, 0x4, R4 ;  /* 0x00000004a9a47825 */ /* 0x000fc400078e0204 */
[----:B------:R1:W-:Y:S02]  /*90a80*/  @P3 STG.E [R2.64], R245 ;  /* 0x000000f502003986 */ /* 0x0003e4000c101904 */
[C---:B------:R-:W-:Y:S02]  /*90a90*/  IMAD.WIDE R166, R168.reuse, 0x4, R162 ;  /* 0x00000004a8a67825 */ /* 0x040fe400078e02a2 */
[----:B------:R1:W-:Y:S04]  /*90aa0*/  @P1 STG.E [R164.64], R244 ;  /* 0x000000f4a4001986 */ /* 0x0003e8000c101904 */
[----:B------:R-:W4:Y:S01]  /*90ab0*/  LDL.LU R172, [R1+0x1c10] ;  /* 0x001c100001ac7983 */ /* 0x000f220000300800 */
[----:B-1----:R-:W-:-:S03]  /*90ac0*/  IMAD.WIDE R2, R168, 0x4, R6 ;  /* 0x00000004a8027825 */ /* 0x002fc600078e0206 */
[----:B------:R-:W4:Y:S01]  /*90ad0*/  LDL.LU R247, [R1+0x1510] ;  /* 0x0015100001f77983 */ /* 0x000f220000300800 */
[----:B------:R-:W-:-:S03]  /*90ae0*/  IMAD.WIDE R164, R168, 0x4, R160 ;  /* 0x00000004a8a47825 */ /* 0x000fc600078e02a0 */
[----:B------:R1:W-:Y:S01]  /*90af0*/  @P5 STG.E [R166.64], R251 ;  /* 0x000000fba6005986 */ /* 0x0003e2000c101904 */
[----:B------:R-:W-:-:S03]  /*90b00*/  IADD3 R169, R168, c[0x0][0x198], RZ ;  /* 0x00006600a8a97a10 */ /* 0x000fc60007ffe0ff */
[----:B------:R-:W4:Y:S04]  /*90b10*/  LDL.LU R246, [R1+0x1d04] ;  /* 0x001d040001f67983 */ /* 0x000f280000300800 */
[----:B-1----:R-:W4:Y:S04]  /*90b20*/  LDL.LU R251, [R1+0x1cd4] ;  /* 0x001cd40001fb7983 */ /* 0x002f280000300800 */
[----:B---3--:R1:W-:Y:S04]  /*90b30*/  @P6 STG.E [R164.64], R249 ;  /* 0x000000f9a4006986 */ /* 0x0083e8000c101904 */
[----:B--2---:R2:W-:Y:S04]  /*90b40*/  @P4 STG.E [R2.64], R248 ;  /* 0x000000f802004986 */ /* 0x0045e8000c101904 */
[----:B-1----:R-:W3:Y:S04]  /*90b50*/  LDL.LU R249, [R1+0x1c14] ;  /* 0x001c140001f97983 */ /* 0x002ee80000300800 */
[----:B--2---:R-:W2:Y:S01]  /*90b60*/  LDL.LU R248, [R1+0x1514] ;  /* 0x0015140001f87983 */ /* 0x004ea20000300800 */
[----:B------:R-:W-:-:S03]  /*90b70*/  IMAD.WIDE R2, R168, 0x4, R4 ;  /* 0x00000004a8027825 */ /* 0x000fc600078e0204 */
[----:B------:R-:W2:Y:S01]  /*90b80*/  LDL.LU R168, [R1+0x1d00] ;  /* 0x001d000001a87983 */ /* 0x000ea20000300800 */
[----:B------:R-:W-:Y:S02]  /*90b90*/  ISETP.LT.AND P1, PT, R174, c[0x0][0x178], !P0 ;  /* 0x00005e00ae007a0c */ /* 0x000fe40004721270 */
[----:B------:R-:W-:Y:S02]  /*90ba0*/  ISETP.LT.AND P3, PT, R243, c[0x0][0x178], !P2 ;  /* 0x00005e00f3007a0c */ /* 0x000fe40005761270 */
[----:B------:R-:W-:Y:S02]  /*90bb0*/  ISETP.LT.AND P5, PT, R252, c[0x0][0x178], !P2 ;  /* 0x00005e00fc007a0c */ /* 0x000fe400057a1270 */
[C---:B------:R-:W-:Y:S01]  /*90bc0*/  IADD3 R166, R242.reuse, 0x16f, RZ ;  /* 0x0000016ff2a67810 */ /* 0x040fe20007ffe0ff */
[C---:B------:R-:W-:Y:S01]  /*90bd0*/  IMAD.WIDE R164, R169.reuse, 0x4, R162 ;  /* 0x00000004a9a47825 */ /* 0x040fe200078e02a2 */
[----:B------:R-:W-:Y:S01]  /*90be0*/  IADD3 R170, R242, 0x16d, RZ ;  /* 0x0000016df2aa7810 */ /* 0x000fe20007ffe0ff */
[----:B------:R-:W3:Y:S01]  /*90bf0*/  LDL.LU R173, [R1+0x1d10] ;  /* 0x001d100001ad7983 */ /* 0x000ee20000300800 */
[----:B------:R-:W-:Y:S01]  /*90c00*/  ISETP.GE.AND P0, PT, R166, c[0x0][0x17c], PT ;  /* 0x00005f00a6007a0c */ /* 0x000fe20003f06270 */
[----:B------:R-:W-:Y:S01]  /*90c10*/  IMAD.WIDE R166, R169, 0x4, R160 ;  /* 0x00000004a9a67825 */ /* 0x000fe200078e02a0 */
[----:B------:R-:W-:Y:S01]  /*90c20*/  ISETP.LT.AND P6, PT, R99, c[0x0][0x178], !P2 ;  /* 0x00005e0063007a0c */ /* 0x000fe200057c1270 */
[----:B------:R1:W-:Y:S01]  /*90c30*/  @P1 STG.E [R2.64], R250 ;  /* 0x000000fa02001986 */ /* 0x0003e2000c101904 */
[----:B------:R-:W-:-:S02]  /*90c40*/  ISETP.GE.AND P4, PT, R170, c[0x0][0x17c], PT ;  /* 0x00005f00aa007a0c */ /* 0x000fc40003f86270 */
[----:B------:R-:W-:Y:S01]  /*90c50*/  ISETP.LT.AND P2, PT, R174, c[0x0][0x178], !P2 ;  /* 0x00005e00ae007a0c */ /* 0x000fe20005741270 */
[----:B------:R-:W3:Y:S01]  /*90c60*/  LDL.LU R175, [R1+0x1cf0] ;  /* 0x001cf00001af7983 */ /* 0x000ee20000300800 */
[----:B------:R-:W-:-:S03]  /*90c70*/  ISETP.LT.AND P1, PT, R99, c[0x0][0x178], !P4 ;  /* 0x00005e0063007a0c */ /* 0x000fc60006721270 */
[----:B------:R-:W3:Y:S01]  /*90c80*/  LDL.LU R245, [R1+0x1cc0] ;  /* 0x001cc00001f57983 */ /* 0x000ee20000300800 */
[C---:B------:R-:W-:Y:S01]  /*90c90*/  IADD3 R170, R169.reuse, c[0x0][0x198], RZ ;  /* 0x00006600a9aa7a10 */ /* 0x040fe20007ffe0ff */
[----:B-1----:R-:W-:Y:S02]  /*90ca0*/  IMAD.WIDE R2, R169, 0x4, R6 ;  /* 0x00000004a9027825 */ /* 0x002fe400078e0206 */
[----:B------:R-:W3:Y:S04]  /*90cb0*/  LDL.LU R244, [R1+0x16f0] ;  /* 0x0016f00001f47983 */ /* 0x000ee80000300800 */
[----:B------:R-:W3:Y:S04]  /*90cc0*/  LDL.LU R250, [R1+0x1d14] ;  /* 0x001d140001fa7983 */ /* 0x000ee80000300800 */
[----:B--2---:R1:W-:Y:S01]  /*90cd0*/  @P3 STG.E [R164.64], R168 ;  /* 0x000000a8a4003986 */ /* 0x0043e2000c101904 */
[----:B------:R-:W-:-:S03]  /*90ce0*/  ISETP.LT.AND P3, PT, R252, c[0x0][0x178], !P4 ;  /* 0x00005e00fc007a0c */ /* 0x000fc60006761270 */
[----:B----4-:R-:W-:Y:S01]  /*90cf0*/  @P5 STG.E [R166.64], R171 ;  /* 0x000000aba6005986 */ /* 0x010fe2000c101904 */
[----:B------:R-:W-:-:S03]  /*90d00*/  ISETP.LT.AND P5, PT, R243, c[0x0][0x178], !P4 ;  /* 0x00005e00f3007a0c */ /* 0x000fc600067a1270 */
[----:B------:R2:W-:Y:S01]  /*90d10*/  @P6 STG.E [R2.64], R172 ;  /* 0x000000ac02006986 */ /* 0x0005e2000c101904 */
[----:B-1----:R-:W-:Y:S01]  /*90d20*/  IADD3 R164, R242, 0x16e, RZ ;  /* 0x0000016ef2a47810 */ /* 0x002fe20007ffe0ff */
[----:B------:R-:W-:-:S03]  /*90d30*/  IMAD.WIDE R168, R169, 0x4, R4 ;  /* 0x00000004a9a87825 */ /* 0x000fc600078e0204 */
[----:B------:R-:W-:Y:S01]  /*90d40*/  ISETP.GE.AND P6, PT, R164, c[0x0][0x17c], PT ;  /* 0x00005f00a4007a0c */ /* 0x000fe20003fc6270 */
[----:B------:R-:W-:-:S04]  /*90d50*/  IMAD.WIDE R164, R170, 0x4, R160 ;  /* 0x00000004aaa47825 */ /* 0x000fc800078e02a0 */
[C---:B--2---:R-:W-:Y:S01]  /*90d60*/  IMAD.WIDE R2, R170.reuse, 0x4, R162 ;  /* 0x00000004aa027825 */ /* 0x044fe200078e02a2 */
[----:B------:R-:W-:Y:S03]  /*90d70*/  @P2 STG.E [R168.64], R247 ;  /* 0x000000f7a8002986 */ /* 0x000fe6000c101904 */
[----:B------:R-:W-:Y:S01]  /*90d80*/  IMAD.WIDE R166, R170, 0x4, R6 ;  /* 0x00000004aaa67825 */ /* 0x000fe200078e0206 */
[----:B------:R-:W-:Y:S04]  /*90d90*/  @P5 STG.E [R2.64], R246 ;  /* 0x000000f602005986 */ /* 0x000fe8000c101904 */
[----:B------:R1:W-:Y:S04]  /*90da0*/  @P3 STG.E [R164.64], R251 ;  /* 0x000000fba4003986 */ /* 0x0003e8000c101904 */
[----:B---3--:R2:W-:Y:S04]  /*90db0*/  @P1 STG.E [R166.64], R249 ;  /* 0x000000f9a6001986 */ /* 0x0085e8000c101904 */
[----:B-1----:R-:W3:Y:S04]  /*90dc0*/  LDL.LU R251, [R1+0x1cf4] ;  /* 0x001cf40001fb7983 */ /* 0x002ee80000300800 */
[----:B--2---:R-:W2:Y:S01]  /*90dd0*/  LDL.LU R249, [R1+0x1cc4] ;  /* 0x001cc40001f97983 */ /* 0x004ea20000300800 */
[----:B------:R-:W-:Y:S01]  /*90de0*/  ISETP.LT.AND P4, PT, R174, c[0x0][0x178], !P4 ;  /* 0x00005e00ae007a0c */ /* 0x000fe20006781270 */
[----:B------:R-:W-:-:S12]  /*90df0*/  IMAD.WIDE R168, R170, 0x4, R4 ;  /* 0x00000004aaa87825 */ /* 0x000fd800078e0204 */
[----:B------:R1:W-:Y:S04]  /*90e00*/  @P4 STG.E [R168.64], R248 ;  /* 0x000000f8a8004986 */ /* 0x0003e8000c101904 */
[----:B-1----:R-:W4:Y:S01]  /*90e10*/  LDL.LU R248, [R1+0x16f4] ;  /* 0x0016f40001f87983 */ /* 0x002f220000300800 */
[----:B------:R-:W-:Y:S02]  /*90e20*/  ISETP.LT.AND P2, PT, R243, c[0x0][0x178], !P6 ;  /* 0x00005e00f3007a0c */ /* 0x000fe40007741270 */
[----:B------:R-:W-:Y:S01]  /*90e30*/  ISETP.LT.AND P4, PT, R252, c[0x0][0x178], !P6 ;  /* 0x00005e00fc007a0c */ /* 0x000fe20007781270 */
[----:B------:R-:W4:Y:S01]  /*90e40*/  LDL.LU R247, [R1+0x1c38] ;  /* 0x001c380001f77983 */ /* 0x000f220000300800 */
[----:B------:R-:W-:Y:S02]  /*90e50*/  ISETP.LT.AND P3, PT, R99, c[0x0][0x178], !P6 ;  /* 0x00005e0063007a0c */ /* 0x000fe40007761270 */
[----:B------:R-:W-:Y:S01]  /*90e60*/  IADD3 R170, R170, c[0x0][0x198], RZ ;  /* 0x00006600aaaa7a10 */ /* 0x000fe20007ffe0ff */
[----:B------:R-:W4:Y:S01]  /*90e70*/  LDL.LU R246, [R1+0x16e8] ;  /* 0x0016e80001f67983 */ /* 0x000f220000300800 */
[----:B------:R-:W-:-:S03]  /*90e80*/  IADD3 R2, R242, 0x170, RZ ;  /* 0x00000170f2027810 */ /* 0x000fc60007ffe0ff */
[----:B------:R-:W-:Y:S01]  /*90e90*/  IMAD.WIDE R166, R170, 0x4, R162 ;  /* 0x00000004aaa67825 */ /* 0x000fe200078e02a2 */
[----:B------:R-:W-:Y:S02]  /*90ea0*/  ISETP.GE.AND P1, PT, R2, c[0x0][0x17c], PT ;  /* 0x00005f0002007a0c */ /* 0x000fe40003f26270 */
        /* <DEDUP_REMOVED lines=10> */
[----:B-1----:R-:W-:-:S04]  /*90f50*/  IMAD.WIDE R166, R170, 0x4, R4 ;  /* 0x00000004aaa67825 */ /* 0x002fc800078e0204 */
[C---:B------:R-:W-:Y:S01]  /*90f60*/  IMAD.WIDE R2, R168.reuse, 0x4, R162 ;  /* 0x00000004a8027825 */ /* 0x040fe200078e02a2 */
[----:B------:R1:W-:Y:S03]  /*90f70*/  @P6 STG.E [R166.64], R244 ;  /* 0x000000f4a6006986 */ /* 0x0003e6000c101904 */
[C---:B------:R-:W-:Y:S01]  /*90f80*/  IMAD.WIDE R164, R168.reuse, 0x4, R160 ;  /* 0x00000004a8a47825 */ /* 0x040fe200078e02a0 */
[----:B------:R-:W4:Y:S04]  /*90f90*/  LDL.LU R245, [R1+0xfd8] ;  /* 0x000fd80001f57983 */ /* 0x000f280000300800 */
[----:B------:R1:W-:Y:S04]  /*90fa0*/  @P5 STG.E [R2.64], R250 ;  /* 0x000000fa02005986 */ /* 0x0003e8000c101904 */
[----:B-1----:R-:W4:Y:S01]  /*90fb0*/  LDL.LU R244, [R1+0xb98] ;  /* 0x000b980001f47983 */ /* 0x002f220000300800 */
[----:B------:R-:W-:-:S03]  /*90fc0*/  IMAD.WIDE R2, R168, 0x4, R6 ;  /* 0x00000004a8027825 */ /* 0x000fc600078e0206 */
[----:B------:R-:W4:Y:S01]  /*90fd0*/  LDL.LU R250, [R1+0x1c3c] ;  /* 0x001c3c0001fa7983 */ /* 0x000f220000300800 */
[----:B------:R-:W-:Y:S02]  /*90fe0*/  ISETP.LT.AND P5, PT, R174, c[0x0][0x178], !P0 ;  /* 0x00005e00ae007a0c */ /* 0x000fe400047a1270 */
[----:B------:R-:W-:-:S04]  /*90ff0*/  IADD3 R166, R242, 0x171, RZ ;  /* 0x00000171f2a67810 */ /* 0x000fc80007ffe0ff */
[----:B------:R-:W-:Y:S01]  /*91000*/  ISETP.GE.AND P2, PT, R166, c[0x0][0x17c], PT ;  /* 0x00005f00a6007a0c */ /* 0x000fe20003f46270 */
[----:B------:R-:W-:Y:S01]  /*91010*/  IMAD.WIDE R166, R168, 0x4, R4 ;  /* 0x00000004a8a67825 */ /* 0x000fe200078e0204 */
[----:B---3--:R1:W-:Y:S04]  /*91020*/  @P3 STG.E [R164.64], R251 ;  /* 0x000000fba4003986 */ /* 0x0083e8000c101904 */
[----:B--2---:R2:W-:Y:S04]  /*91030*/  @P4 STG.E [R2.64], R249 ;  /* 0x000000f902004986 */ /* 0x0045e8000c101904 */
[----:B-1----:R-:W3:Y:S04]  /*91040*/  LDL.LU R251, [R1+0x16ec] ;  /* 0x0016ec0001fb7983 */ /* 0x002ee80000300800 */
[----:B--2---:R-:W2:Y:S04]  /*91050*/  LDL.LU R249, [R1+0xfdc] ;  /* 0x000fdc0001f97983 */ /* 0x004ea80000300800 */
[----:B----4-:R1:W-:Y:S04]  /*91060*/  @P5 STG.E [R166.64], R248 ;  /* 0x000000f8a6005986 */ /* 0x0103e8000c101904 */
[----:B-1----:R-:W4:Y:S01]  /*91070*/  LDL.LU R248, [R1+0xb9c] ;  /* 0x000b9c0001f87983 */ /* 0x002f220000300800 */
        /* <DEDUP_REMOVED lines=8> */
[----:B------:R-:W-:Y:S01]  /*91100*/  ISETP.LT.AND P4, PT, R243, c[0x0][0x178], !P2 ;  /* 0x00005e00f3007a0c */ /* 0x000fe20005781270 */
[----:B------:R-:W4:Y:S02]  /*91110*/  LDL.LU R173, [R1+0x1358] ;  /* 0x0013580001ad7983 */ /* 0x000f240000300800 */
[----:B------:R-:W-:-:S02]  /*91120*/  IMAD.WIDE R2, R169, 0x4, R160 ;  /* 0x00000004a9027825 */ /* 0x000fc400078e02a0 */
[----:B------:R1:W-:Y:S01]  /*91130*/  @P6 STG.E [R164.64], R247 ;  /* 0x000000f7a4006986 */ /* 0x0003e2000c101904 */
[----:B------:R-:W-:Y:S02]  /*91140*/  ISETP.LT.AND P6, PT, R252, c[0x0][0x178], !P2 ;  /* 0x00005e00fc007a0c */ /* 0x000fe400057c1270 */
[----:B------:R-:W-:Y:S01]  /*91150*/  ISETP.LT.AND P3, PT, R99, c[0x0][0x178], !P2 ;  /* 0x00005e0063007a0c */ /* 0x000fe20005761270 */
[----:B------:R1:W-:Y:S01]  /*91160*/  @P0 STG.E [R2.64], R246 ;  /* 0x000000f602000986 */ /* 0x0003e2000c101904 */
[C---:B------:R-:W-:Y:S02]  /*91170*/  IADD3 R166, R242.reuse, 0x179, RZ ;  /* 0x00000179f2a67810 */ /* 0x040fe40007ffe0ff */
[----:B------:R-:W-:Y:S01]  /*91180*/  IADD3 R167, R242, 0x172, RZ ;  /* 0x00000172f2a77810 */ /* 0x000fe20007ffe0ff */
[----:B-1----:R-:W-:-:S04]  /*91190*/  IMAD.WIDE R164, R169, 0x4, R4 ;  /* 0x00000004a9a47825 */ /* 0x002fc800078e0204 */
[C-C-:B------:R-:W-:Y:S01]  /*911a0*/  IMAD.WIDE R2, R169.reuse, 0x4, R6.reuse ;  /* 0x00000004a9027825 */ /* 0x140fe200078e0206 */
[----:B------:R-:W-:Y:S02]  /*911b0*/  IADD3 R169, R169, c[0x0][0x198], RZ ;  /* 0x00006600a9a97a10 */ /* 0x000fe40007ffe0ff */
[----:B------:R-:W-:Y:S02]  /*911c0*/  ISETP.GE.AND P0, PT, R166, c[0x0][0x17c], PT ;  /* 0x00005f00a6007a0c */ /* 0x000fe40003f06270 */
[----:B------:R1:W-:Y:S01]  /*911d0*/  @P5 STG.E [R2.64], R245 ;  /* 0x000000f502005986 */ /* 0x0003e2000c101904 */
[----:B------:R-:W-:Y:S01]  /*911e0*/  ISETP.GE.AND P5, PT, R167, c[0x0][0x17c], PT ;  /* 0x00005f00a7007a0c */ /* 0x000fe20003fa6270 */
[C---:B------:R-:W-:Y:S02]  /*911f0*/  IMAD.WIDE R166, R169.reuse, 0x4, R6 ;  /* 0x00000004a9a67825 */ /* 0x040fe400078e0206 */
[----:B------:R1:W-:Y:S02]  /*91200*/  @P1 STG.E [R164.64], R244 ;  /* 0x000000f4a4001986 */ /* 0x0003e4000c101904 */
[----:B-1----:R-:W-:-:S04]  /*91210*/  IMAD.WIDE R2, R169, 0x4, R162 ;  /* 0x00000004a9027825 */ /* 0x002fc800078e02a2 */
[C---:B------:R-:W-:Y:S01]  /*91220*/  IMAD.WIDE R164, R169.reuse, 0x4, R160 ;  /* 0x00000004a9a47825 */ /* 0x040fe200078e02a0 */
[----:B------:R1:W-:Y:S01]  /*91230*/  @P4 STG.E [R2.64], R250 ;  /* 0x000000fa02004986 */ /* 0x0003e2000c101904 */
[----:B------:R-:W-:Y:S02]  /*91240*/  ISETP.LT.AND P2, PT, R174, c[0x0][0x178], !P2 ;  /* 0x00005e00ae007a0c */ /* 0x000fe40005741270 */
[----:B-1----:R-:W-:Y:S01]  /*91250*/  IMAD.WIDE R2, R169, 0x4, R4 ;  /* 0x00000004a9027825 */ /* 0x002fe200078e0204 */
[----:B---3--:R1:W-:Y:S04]  /*91260*/  @P6 STG.E [R164.64], R251 ;  /* 0x000000fba4006986 */ /* 0x0083e8000c101904 */
[----:B--2---:R2:W-:Y:S04]  /*91270*/  @P3 STG.E [R166.64], R249 ;  /* 0x000000f9a6003986 */ /* 0x0045e8000c101904 */
[----:B-1----:R-:W3:Y:S04]  /*91280*/  LDL.LU R251, [R1+0xfc8] ;  /* 0x000fc80001fb7983 */ /* 0x002ee80000300800 */
[----:B--2---:R-:W2:Y:S04]  /*91290*/  LDL.LU R249, [R1+0x1c7c] ;  /* 0x001c7c0001f97983 */ /* 0x004ea80000300800 */
[----:B------:R-:W2:Y:S04]  /*912a0*/  LDL.LU R175, [R1+0x186c] ;  /* 0x00186c0001af7983 */ /* 0x000ea80000300800 */
[----:B------:R-:W2:Y:S04]  /*912b0*/  LDL.LU R250, [R1+0x135c] ;  /* 0x00135c0001fa7983 */ /* 0x000ea80000300800 */
[----:B----4-:R1:W-:Y:S04]  /*912c0*/  @P2 STG.E [R2.64], R248 ;  /* 0x000000f802002986 */ /* 0x0103e8000c101904 */
[----:B-1----:R-:W4:Y:S01]  /*912d0*/  LDL.LU R248, [R1+0xfcc] ;  /* 0x000fcc0001f87983 */ /* 0x002f220000300800 */
[----:B------:R-:W-:-:S02]  /*912e0*/  ISETP.LT.AND P1, PT, R243, c[0x0][0x178], !P5 ;  /* 0x00005e00f3007a0c */ /* 0x000fc40006f21270 */
[----:B------:R-:W-:Y:S01]  /*912f0*/  IADD3 R168, R169, c[0x0][0x198], RZ ;  /* 0x00006600a9a87a10 */ /* 0x000fe20007ffe0ff */
[----:B------:R-:W4:Y:S01]  /*91300*/  LDL.LU R247, [R1+0x1c88] ;  /* 0x001c880001f77983 */ /* 0x000f220000300800 */
[----:B------:R-:W-:Y:S02]  /*91310*/  ISETP.LT.AND P3, PT, R252, c[0x0][0x178], !P5 ;  /* 0x00005e00fc007a0c */ /* 0x000fe40006f61270 */
[----:B------:R-:W-:Y:S01]  /*91320*/  IADD3 R166, R242, 0x173, RZ ;  /* 0x00000173f2a67810 */ /* 0x000fe20007ffe0ff */
[----:B------:R-:W-:Y:S01]  /*91330*/  IMAD.WIDE R164, R168, 0x4, R162 ;  /* 0x00000004a8a47825 */ /* 0x000fe200078e02a2 */
[----:B------:R-:W-:Y:S01]  /*91340*/  ISETP.LT.AND P6, PT, R99, c[0x0][0x178], !P5 ;  /* 0x00005e0063007a0c */ /* 0x000fe20006fc1270 */
[----:B------:R-:W4:Y:S01]  /*91350*/  LDL.LU R246, [R1+0x1878] ;  /* 0x0018780001f67983 */ /* 0x000f220000300800 */
[----:B------:R-:W-:Y:S01]  /*91360*/  ISETP.GE.AND P4, PT, R166, c[0x0][0x17c], PT ;  /* 0x00005f00a6007a0c */ /* 0x000fe20003f86270 */
[----:B------:R-:W-:Y:S01]  /*91370*/  IMAD.WIDE R2, R168, 0x4, R6 ;  /* 0x00000004a8027825 */ /* 0x000fe200078e0206 */
[----:B------:R-:W-:Y:S01]  /*91380*/  ISETP.LT.AND P5, PT, R174, c[0x0][0x178], !P5 ;  /* 0x00005e00ae007a0c */ /* 0x000fe20006fa1270 */
[----:B------:R1:W-:Y:S01]  /*91390*/  @P1 STG.E [R164.64], R171 ;  /* 0x000000aba4001986 */ /* 0x0003e2000c101904 */
[----:B------:R-:W-:-:S02]  /*913a0*/  ISETP.LT.AND P1, PT, R243, c[0x0][0x178], !P4 ;  /* 0x00005e00f3007a0c */ /* 0x000fc40006721270 */
[----:B------:R-:W-:Y:S01]  /*913b0*/  IADD3 R166, R242, 0x174, RZ ;  /* 0x00000174f2a67810 */ /* 0x000fe20007ffe0ff */
[----:B------:R-:W4:Y:S01]  /*913c0*/  LDL.LU R245, [R1+0x1378] ;  /* 0x0013780001f57983 */ /* 0x000f220000300800 */
[C---:B------:R-:W-:Y:S01]  /*913d0*/  IADD3 R169, R168.reuse, c[0x0][0x198], RZ ;  /* 0x00006600a8a97a10 */ /* 0x040fe20007ffe0ff */
[----:B-1----:R-:W-:Y:S02]  /*913e0*/  IMAD.WIDE R164, R168, 0x4, R160 ;  /* 0x00000004a8a47825 */ /* 0x002fe400078e02a0 */
[----:B------:R-:W4:Y:S01]  /*913f0*/  LDL.LU R244, [R1+0x1218] ;  /* 0x0012180001f47983 */ /* 0x000f220000300800 */
[----:B------:R-:W-:-:S03]  /*91400*/  ISETP.GE.AND P2, PT, R166, c[0x0][0x17c], PT ;  /* 0x00005f00a6007a0c */ /* 0x000fc60003f46270 */
[----:B------:R-:W-:Y:S01]  /*91410*/  @P3 STG.E [R164.64], R172 ;  /* 0x000000aca4003986 */ /* 0x000fe2000c101904 */
[----:B------:R-:W-:Y:S01]  /*91420*/  ISETP.LT.AND P3, PT, R252, c[0x0][0x178], !P4 ;  /* 0x00005e00fc007a0c */ /* 0x000fe20006761270 */
[----:B------:R-:W-:Y:S02]  /*91430*/  IMAD.WIDE R166, R168, 0x4, R4 ;  /* 0x00000004a8a67825 */ /* 0x000fe400078e0204 */
[----:B------:R1:W-:Y:S01]  /*91440*/  @P6 STG.E [R2.64], R173 ;  /* 0x000000ad02006986 */ /* 0x0003e2000c101904 */
[----:B------:R-:W-:Y:S01]  /*91450*/  ISETP.LT.AND P6, PT, R99, c[0x0][0x178], !P4 ;  /* 0x00005e0063007a0c */ /* 0x000fe200067c1270 */
[----:B-1----:R-:W-:-:S04]  /*91460*/  IMAD.WIDE R2, R169, 0x4, R162 ;  /* 0x00000004a9027825 */ /* 0x002fc800078e02a2 */
[C---:B------:R-:W-:Y:S01]  /*91470*/  IMAD.WIDE R164, R169.reuse, 0x4, R160 ;  /* 0x00000004a9a47825 */ /* 0x040fe200078e02a0 */
[----:B------:R-:W-:Y:S01]  /*91480*/  ISETP.LT.AND P4, PT, R174, c[0x0][0x178], !P4 ;  /* 0x00005e00ae007a0c */ /* 0x000fe20006781270 */
[----:B---3--:R1:W-:Y:S04]  /*91490*/  @P5 STG.E [R166.64], R251 ;  /* 0x000000fba6005986 */ /* 0x0083e8000c101904 */
[----:B--2---:R2:W-:Y:S04]  /*914a0*/  @P1 STG.E [R2.64], R249 ;  /* 0x000000f902001986 */ /* 0x0045e8000c101904 */
[----:B-1----:R-:W3:Y:S04]  /*914b0*/  LDL.LU R251, [R1+0x1c8c] ;  /* 0x001c8c0001fb7983 */ /* 0x002ee80000300800 */
[----:B--2---:R-:W2:Y:S01]  /*914c0*/  LDL.LU R249, [R1+0x187c] ;  /* 0x00187c0001f97983 */ /* 0x004ea20000300800 */
[----:B------:R-:W-:-:S03]  /*914d0*/  IMAD.WIDE R2, R169, 0x4, R6 ;  /* 0x00000004a9027825 */ /* 0x000fc600078e0206 */
[----:B------:R-:W-:Y:S04]  /*914e0*/  @P3 STG.E [R164.64], R175 ;  /* 0x000000afa4003986 */ /* 0x000fe8000c101904 */
[----:B------:R1:W-:Y:S04]  /*914f0*/  @P6 STG.E [R2.64], R250 ;  /* 0x000000fa02006986 */ /* 0x0003e8000c101904 */
[----:B-1----:R-:W2:Y:S01]  /*91500*/  LDL.LU R250, [R1+0x137c] ;  /* 0x00137c0001fa7983 */ /* 0x002ea20000300800 */
[----:B------:R-:W-:-:S04]  /*91510*/  IADD3 R166, R242, 0x175, RZ ;  /* 0x00000175f2a67810 */ /* 0x000fc80007ffe0ff */
[----:B------:R-:W-:Y:S01]  /*91520*/  ISETP.GE.AND P1, PT, R166, c[0x0][0x17c], PT ;  /* 0x00005f00a6007a0c */ /* 0x000fe20003f26270 */
[----:B------:R-:W-:-:S05]  /*91530*/  IMAD.WIDE R166, R169, 0x4, R4 ;  /* 0x00000004a9a67825 */ /* 0x000fca00078e0204 */
[----:B----4-:R1:W-:Y:S04]  /*91540*/  @P4 STG.E [R166.64], R248 ;  /* 0x000000f8a6004986 */ /* 0x0103e8000c101904 */
[----:B-1----:R-:W4:Y:S01]  /*91550*/  LDL.LU R248, [R1+0x121c] ;  /* 0x00121c0001f87983 */ /* 0x002f220000300800 */
[----:B------:R-:W-:Y:S02]  /*91560*/  ISETP.LT.AND P5, PT, R243, c[0x0][0x178], !P2 ;  /* 0x00005e00f3007a0c */ /* 0x000fe400057a1270 */
[----:B------:R-:W-:Y:S01]  /*91570*/  IADD3 R168, R169, c[0x0][0x198], RZ ;  /* 0x00006600a9a87a10 */ /* 0x000fe20007ffe0ff */
[----:B------:R-:W4:Y:S01]  /*91580*/  LDL.LU R172, [R1+0x1608] ;  /* 0x0016080001ac7983 */ /* 0x000f220000300800 */
[----:B------:R-:W-:Y:S02]  /*91590*/  ISETP.LT.AND P3, PT, R252, c[0x0][0x178], !P2 ;  /* 0x00005e00fc007a0c */ /* 0x000fe40005761270 */
[----:B------:R-:W-:Y:S01]  /*915a0*/  ISETP.LT.AND P4, PT, R99, c[0x0][0x178], !P2 ;  /* 0x00005e0063007a0c */ /* 0x000fe20005781270 */
[----:B------:R-:W-:Y:S01]  /*915b0*/  IMAD.WIDE R164, R168, 0x4, R162 ;  /* 0x00000004a8a47825 */ /* 0x000fe200078e02a2 */
[----:B------:R-:W-:-:S02]  /*915c0*/  ISETP.LT.AND P2, PT, R174, c[0x0][0x178], !P2 ;  /* 0x00005e00ae007a0c */ /* 0x000fc40005741270 */
[----:B------:R-:W-:Y:S01]  /*915d0*/  ISETP.LT.AND P6, PT, R252, c[0x0][0x178], !P1 ;  /* 0x00005e00fc007a0c */ /* 0x000fe20004fc1270 */
[C---:B------:R-:W-:Y:S02]  /*915e0*/  IMAD.WIDE R2, R168.reuse, 0x4, R6 ;  /* 0x00000004a8027825 */ /* 0x040fe400078e0206 */
[----:B------:R1:W-:Y:S01]  /*915f0*/  @P5 STG.E [R164.64], R247 ;  /* 0x000000f7a4005986 */ /* 0x0003e2000c101904 */
[----:B------:R-:W-:Y:S01]  /*91600*/  ISETP.LT.AND P5, PT, R243, c[0x0][0x178], !P1 ;  /* 0x00005e00f3007a0c */ /* 0x000fe20004fa1270 */
[C---:B------:R-:W-:Y:S01]  /*91610*/  IMAD.WIDE R166, R168.reuse, 0x4, R4 ;  /* 0x00000004a8a67825 */ /* 0x040fe200078e0204 */
[----:B------:R-:W-:-:S03]  /*91620*/  IADD3 R169, R168, c[0x0][0x198], RZ ;  /* 0x00006600a8a97a10 */ /* 0x000fc60007ffe0ff */
[----:B-1----:R-:W-:Y:S01]  /*91630*/  IMAD.WIDE R164, R168, 0x4, R160 ;  /* 0x00000004a8a47825 */ /* 0x002fe200078e02a0 */
[----:B------:R-:W4:Y:S04]  /*91640*/  LDL.LU R247, [R1+0x1228] ;  /* 0x0012280001f77983 */ /* 0x000f280000300800 */
[----:B------:R1:W-:Y:S04]  /*91650*/  @P3 STG.E [R164.64], R246 ;  /* 0x000000f6a4003986 */ /* 0x0003e8000c101904 */
[----:B------:R1:W-:Y:S04]  /*91660*/  @P4 STG.E [R2.64], R245 ;  /* 0x000000f502004986 */ /* 0x0003e8000c101904 */
[----:B------:R-:W-:Y:S01]  /*91670*/  @P2 STG.E [R166.64], R244 ;  /* 0x000000f4a6002986 */ /* 0x000fe2000c101904 */
[----:B------:R-:W-:Y:S01]  /*91680*/  ISETP.LT.AND P2, PT, R99, c[0x0][0x178], !P1 ;  /* 0x00005e0063007a0c */ /* 0x000fe20004f41270 */
[----:B-1----:R-:W-:-:S02]  /*91690*/  IMAD.WIDE R164, R169, 0x4, R162 ;  /* 0x00000004a9a47825 */ /* 0x002fc400078e02a2 */
[----:B------:R-:W4:Y:S02]  /*916a0*/  LDL.LU R246, [R1+0x1c9c] ;  /* 0x001c9c0001f67983 */ /* 0x000f240000300800 */
[C---:B------:R-:W-:Y:S01]  /*916b0*/  IMAD.WIDE R2, R169.reuse, 0x4, R160 ;  /* 0x00000004a9027825 */ /* 0x040fe200078e02a0 */
[----:B------:R-:W-:Y:S01]  /*916c0*/  ISETP.LT.AND P1, PT, R174, c[0x0][0x178], !P1 ;  /* 0x00005e00ae007a0c */ /* 0x000fe20004f21270 */
[----:B---3--:R1:W-:Y:S04]  /*916d0*/  @P5 STG.E [R164.64], R251 ;  /* 0x000000fba4005986 */ /* 0x0083e8000c101904 */
[----:B--2---:R2:W-:Y:S04]  /*916e0*/  @P6 STG.E [R2.64], R249 ;  /* 0x000000f902006986 */ /* 0x0045e8000c101904 */
[----:B-1----:R-:W3:Y:S01]  /*916f0*/  LDL.LU R251, [R1+0x1a3c] ;  /* 0x001a3c0001fb7983 */ /* 0x002ee20000300800 */
[----:B--2---:R-:W-:-:S03]  /*91700*/  IMAD.WIDE R2, R169, 0x4, R6 ;  /* 0x00000004a9027825 */ /* 0x004fc600078e0206 */
[----:B------:R-:W2:Y:S04]  /*91710*/  LDL.LU R249, [R1+0x160c] ;  /* 0x00160c0001f97983 */ /* 0x000ea80000300800 */
[----:B------:R1:W-:Y:S04]  /*91720*/  @P2 STG.E [R2.64], R250 ;  /* 0x000000fa02002986 */ /* 0x0003e8000c101904 */
[----:B-1----:R-:W2:Y:S04]  /*91730*/  LDL.LU R2, [R1+0x1c98] ;  /* 0x001c980001027983 */ /* 0x002ea80000300800 */
[----:B------:R-:W3:Y:S01]  /*91740*/  LDL.LU R3, [R1+0x1a38] ;  /* 0x001a380001037983 */ /* 0x000ee20000300800 */
[----:B------:R-:W-:-:S05]  /*91750*/  IMAD.WIDE R164, R169, 0x4, R4 ;  /* 0x00000004a9a47825 */ /* 0x000fca00078e0204 */
[----:B----4-:R1:W-:Y:S04]  /*91760*/  @P1 STG.E [R164.64], R248 ;  /* 0x000000f8a4001986 */ /* 0x0103e8000c101904 */
[----:B-1----:R-:W4:Y:S01]  /*91770*/  LDL.LU R248, [R1+0x122c] ;  /* 0x00122c0001f87983 */ /* 0x002f220000300800 */
[C---:B------:R-:W-:Y:S02]  /*91780*/  IADD3 R170, R242.reuse, 0x176, RZ ;  /* 0x00000176f2aa7810 */ /* 0x040fe40007ffe0ff */
[----:B------:R-:W-:Y:S01]  /*91790*/  IADD3 R171, R242, 0x177, RZ ;  /* 0x00000177f2ab7810 */ /* 0x000fe20007ffe0ff */
[----:B------:R-:W4:Y:S01]  /*917a0*/  LDL.LU R173, [R1+0x1cb8] ;  /* 0x001cb80001ad7983 */ /* 0x000f220000300800 */
[----:B------:R-:W-:Y:S02]  /*917b0*/  ISETP.GE.AND P3, PT, R170, c[0x0][0x17c], PT ;  /* 0x00005f00aa007a0c */ /* 0x000fe40003f66270 */
[----:B------:R-:W-:Y:S01]  /*917c0*/  ISETP.GE.AND P2, PT, R171, c[0x0][0x17c], PT ;  /* 0x00005f00ab007a0c */ /* 0x000fe20003f46270 */
[----:B------:R-:W4:Y:S01]  /*917d0*/  LDL.LU R175, [R1+0x1c08] ;  /* 0x001c080001af7983 */ /* 0x000f220000300800 */
[----:B------:R-:W-:-:S02]  /*917e0*/  ISETP.LT.AND P5, PT, R243, c[0x0][0x178], !P3 ;  /* 0x00005e00f3007a0c */ /* 0x000fc40005fa1270 */
[----:B------:R-:W-:Y:S01]  /*917f0*/  ISETP.LT.AND P4, PT, R252, c[0x0][0x178], !P3 ;  /* 0x00005e00fc007a0c */ /* 0x000fe20005f81270 */
[----:B------:R-:W4:Y:S01]  /*91800*/  LDL.LU R245, [R1+0x1618] ;  /* 0x0016180001f57983 */ /* 0x000f220000300800 */
[----:B------:R-:W-:Y:S02]  /*91810*/  IADD3 R170, R169, c[0x0][0x198], RZ ;  /* 0x00006600a9aa7a10 */ /* 0x000fe40007ffe0ff */
[----:B------:R-:W-:Y:S01]  /*91820*/  ISETP.LT.AND P6, PT, R99, c[0x0][0x178], !P3 ;  /* 0x00005e0063007a0c */ /* 0x000fe20005fc1270 */
[----:B------:R-:W4:Y:S02]  /*91830*/  LDL.LU R244, [R1+0x1438] ;  /* 0x0014380001f47983 */ /* 0x000f240000300800 */
[----:B------:R-:W-:-:S04]  /*91840*/  IMAD.WIDE R166, R170, 0x4, R162 ;  /* 0x00000004aaa67825 */ /* 0x000fc800078e02a2 */
[----:B------:R-:W-:Y:S01]  /*91850*/  IMAD.WIDE R168, R170, 0x4, R160 ;  /* 0x00000004aaa87825 */ /* 0x000fe200078e02a0 */
[----:B------:R-:W-:Y:S01]  /*91860*/  ISETP.LT.AND P3, PT, R174, c[0x0][0x178], !P3 ;  /* 0x00005e00ae007a0c */ /* 0x000fe20005f61270 */
[----:B------:R-:W4:Y:S01]  /*91870*/  LDL.LU R250, [R1+0x1cbc] ;  /* 0x001cbc0001fa7983 */ /* 0x000f220000300800 */
[----:B------:R-:W-:Y:S02]  /*91880*/  IADD3 R171, R170, c[0x0][0x198], RZ ;  /* 0x00006600aaab7a10 */ /* 0x000fe40007ffe0ff */
[----:B------:R-:W-:-:S03]  /*91890*/  ISETP.LT.AND P1, PT, R99, c[0x0][0x178], !P2 ;  /* 0x00005e0063007a0c */ /* 0x000fc60005721270 */
[----:B------:R-:W-:Y:S01]  /*918a0*/  IMAD.WIDE R164, R171, 0x4, R162 ;  /* 0x00000004aba47825 */ /* 0x000fe200078e02a2 */
[----:B--2---:R-:W-:Y:S01]  /*918b0*/  @P5 STG.E [R166.64], R2 ;  /* 0x00000002a6005986 */ /* 0x004fe2000c101904 */
[----:B------:R-:W-:-:S03]  /*918c0*/  ISETP.LT.AND P5, PT, R243, c[0x0][0x178], !P2 ;  /* 0x00005e00f3007a0c */ /* 0x000fc600057a1270 */
[----:B---3--:R1:W-:Y:S01]  /*918d0*/  @P4 STG.E [R168.64], R3 ;  /* 0x00000003a8004986 */ /* 0x0083e2000c101904 */
[----:B------:R-:W-:Y:S01]  /*918e0*/  ISETP.LT.AND P4, PT, R252, c[0x0][0x178], !P2 ;  /* 0x00005e00fc007a0c */ /* 0x000fe20005781270 */
[----:B-1----:R-:W-:-:S05]  /*918f0*/  IMAD.WIDE R2, R170, 0x4, R6 ;  /* 0x00000004aa027825 */ /* 0x002fca00078e0206 */
[----:B------:R1:W-:Y:S01]  /*91900*/  @P6 STG.E [R2.64], R172 ;  /* 0x000000ac02006986 */ /* 0x0003e2000c101904 */
[----:B------:R-:W-:Y:S01]  /*91910*/  IMAD.WIDE R166, R171, 0x4, R160 ;  /* 0x00000004aba67825 */ /* 0x000fe200078e02a0 */
[----:B------:R-:W-:-:S03]  /*91920*/  ISETP.LT.AND P2, PT, R174, c[0x0][0x178], !P2 ;  /* 0x00005e00ae007a0c */ /* 0x000fc60005741270 */
[----:B------:R-:W-:-:S04]  /*91930*/  IMAD.WIDE R168, R171, 0x4, R6 ;  /* 0x00000004aba87825 */ /* 0x000fc800078e0206 */
[----:B-1----:R-:W-:-:S05]  /*91940*/  IMAD.WIDE R2, R170, 0x4, R4 ;  /* 0x00000004aa027825 */ /* 0x002fca00078e0204 */
[----:B------:R1:W-:Y:S04]  /*91950*/  @P3 STG.E [R2.64], R247 ;  /* 0x000000f702003986 */ /* 0x0003e8000c101904 */
[----:B------:R-:W-:Y:S04]  /*91960*/  @P5 STG.E [R164.64], R246 ;  /* 0x000000f6a4005986 */ /* 0x000fe8000c101904 */
[----:B------:R2:W-:Y:S04]  /*91970*/  @P4 STG.E [R166.64], R251 ;  /* 0x000000fba6004986 */ /* 0x0005e8000c101904 */
[----:B------:R3:W-:Y:S01]  /*91980*/  @P1 STG.E [R168.64], R249 ;  /* 0x000000f9a8001986 */ /* 0x0007e2000c101904 */
[----:B-1----:R-:W-:-:S03]  /*91990*/  IMAD.WIDE R2, R171, 0x4, R4 ;  /* 0x00000004ab027825 */ /* 0x002fc600078e0204 */
[----:B--2---:R-:W2:Y:S04]  /*919a0*/  LDL.LU R251, [R1+0x1c0c] ;  /* 0x001c0c0001fb7983 */ /* 0x004ea80000300800 */
[----:B---3--:R-:W3:Y:S04]  /*919b0*/  LDL.LU R249, [R1+0x161c] ;  /* 0x00161c0001f97983 */ /* 0x008ee80000300800 */
[----:B----4-:R1:W-:Y:S04]  /*919c0*/  @P2 STG.E [R2.64], R248 ;  /* 0x000000f802002986 */ /* 0x0103e8000c101904 */
[----:B-1----:R-:W4:Y:S01]  /*919d0*/  LDL.LU R248, [R1+0x143c] ;  /* 0x00143c0001f87983 */ /* 0x002f220000300800 */
[----:B------:R-:W-:-:S02]  /*919e0*/  IADD3 R172, R242, 0x178, RZ ;  /* 0x00000178f2ac7810 */ /* 0x000fc40007ffe0ff */
[----:B------:R-:W-:Y:S01]  /*919f0*/  IADD3 R164, R171, c[0x0][0x198], RZ ;  /* 0x00006600aba47a10 */ /* 0x000fe20007ffe0ff */
[----:B------:R-:W4:Y:S01]  /*91a00*/  LDL.LU R247, [R1+0x1ce8] ;  /* 0x001ce80001f77983 */ /* 0x000f220000300800 */
[----:B------:R-:W-:Y:S02]  /*91a10*/  ISETP.GE.AND P6, PT, R172, c[0x0][0x17c], PT ;  /* 0x00005f00ac007a0c */ /* 0x000fe40003fc6270 */
[C---:B------:R-:W-:Y:S01]  /*91a20*/  ISETP.LT.AND P2, PT, R243.reuse, c[0x0][0x178], !P0 ;  /* 0x00005e00f3007a0c */ /* 0x040fe20004741270 */
[----:B------:R-:W-:Y:S01]  /*91a30*/  IMAD.WIDE R170, R164, 0x4, R162 ;  /* 0x00000004a4aa7825 */ /* 0x000fe200078e02a2 */
[----:B------:R-:W-:Y:S01]  /*91a40*/  ISETP.LT.AND P3, PT, R243, c[0x0][0x178], !P6 ;  /* 0x00005e00f3007a0c */ /* 0x000fe20007761270 */
[----:B------:R-:W4:Y:S01]  /*91a50*/  LDL.LU R246, [R1+0x1ca8] ;  /* 0x001ca80001f67983 */ /* 0x000f220000300800 */
        /* <DEDUP_REMOVED lines=17> */
[----:B-1----:R-:W4:Y:S01]  /*91b70*/  LDL.LU R245, [R1+0x1a48] ;  /* 0x001a480001f57983 */ /* 0x002f220000300800 */
[----:B------:R-:W-:Y:S01]  /*91b80*/  IMAD.WIDE R166, R2, 0x4, R160 ;  /* 0x0000000402a67825 */ /* 0x000fe200078e02a0 */
[----:B------:R-:W-:Y:S02]  /*91b90*/  ISETP.LT.AND P0, PT, R174, c[0x0][0x178], !P0 ;  /* 0x00005e00ae007a0c */ /* 0x000fe40004701270 */
[----:B------:R-:W4:Y:S01]  /*91ba0*/  LDL.LU R244, [R1+0x1508] ;  /* 0x0015080001f47983 */ /* 0x000f220000300800 */
[----:B------:R-:W-:Y:S01]  /*91bb0*/  IMAD.WIDE R164, R2, 0x4, R6 ;  /* 0x0000000402a47825 */ /* 0x000fe200078e0206 */
[----:B------:R-:W-:Y:S02]  /*91bc0*/  IADD3 R3, R242, 0x17b, RZ ;  /* 0x0000017bf2037810 */ /* 0x000fe40007ffe0ff */
[----:B------:R-:W4:Y:S01]  /*91bd0*/  LDL.LU R250, [R1+0x1cec] ;  /* 0x001cec0001fa7983 */ /* 0x000f220000300800 */
[C---:B------:R-:W-:Y:S02]  /*91be0*/  IADD3 R170, R2.reuse, c[0x0][0x198], RZ ;  /* 0x0000660002aa7a10 */ /* 0x040fe40007ffe0ff */
[----:B------:R-:W-:Y:S01]  /*91bf0*/  ISETP.GE.AND P1, PT, R3, c[0x0][0x17c], PT ;  /* 0x00005f0003007a0c */ /* 0x000fe20003f26270 */
[----:B------:R-:W-:Y:S01]  /*91c00*/  IMAD.WIDE R2, R2, 0x4, R4 ;  /* 0x0000000402027825 */ /* 0x000fe200078e0204 */
[----:B--2---:R1:W-:Y:S04]  /*91c10*/  @P3 STG.E [R166.64], R251 ;  /* 0x000000fba6003986 */ /* 0x0043e8000c101904 */
[----:B---3--:R2:W-:Y:S04]  /*91c20*/  @P2 STG.E [R164.64], R249 ;  /* 0x000000f9a4002986 */ /* 0x0085e8000c101904 */
[----:B-1----:R-:W3:Y:S04]  /*91c30*/  LDL.LU R251, [R1+0x1cac] ;  /* 0x001cac0001fb7983 */ /* 0x002ee80000300800 */
[----:B--2---:R-:W2:Y:S04]  /*91c40*/  LDL.LU R249, [R1+0x1a4c] ;  /* 0x001a4c0001f97983 */ /* 0x004ea80000300800 */
[----:B----4-:R1:W-:Y:S04]  /*91c50*/  @P0 STG.E [R2.64], R248 ;  /* 0x000000f802000986 */ /* 0x0103e8000c101904 */
[----:B-1----:R-:W4:Y:S01]  /*91c60*/  LDL.LU R248, [R1+0x150c] ;  /* 0x00150c0001f87983 */ /* 0x002f220000300800 */
[----:B------:R-:W-:-:S02]  /*91c70*/  ISETP.LT.AND P6, PT, R243, c[0x0][0x178], !P4 ;  /* 0x00005e00f3007a0c */ /* 0x000fc400067c1270 */
[----:B------:R-:W-:Y:S01]  /*91c80*/  ISETP.LT.AND P5, PT, R252, c[0x0][0x178], !P4 ;  /* 0x00005e00fc007a0c */ /* 0x000fe200067a1270 */
[C---:B------:R-:W-:Y:S01]  /*91c90*/  IMAD.WIDE R168, R170.reuse, 0x4, R162 ;  /* 0x00000004aaa87825 */ /* 0x040fe200078e02a2 */
[----:B------:R-:W4:Y:S03]  /*91ca0*/  LDL.LU R172, [R1+0x1d08] ;  /* 0x001d080001ac7983 */ /* 0x000f260000300800 */
[----:B------:R-:W-:Y:S01]  /*91cb0*/  IMAD.WIDE R166, R170, 0x4, R160 ;  /* 0x00000004aaa67825 */ /* 0x000fe200078e02a0 */
[----:B------:R-:W4:Y:S05]  /*91cc0*/  LDL.LU R173, [R1+0x1cd8] ;  /* 0x001cd80001ad7983 */ /* 0x000f2a0000300800 */
        /* <DEDUP_REMOVED lines=10> */
[----:B------:R-:W4:Y:S03]  /*91d70*/  LDL.LU R247, [R1+0x1c18] ;  /* 0x001c180001f77983 */ /* 0x000f260000300800 */
[----:B------:R-:W-:Y:S01]  /*91d80*/  IMAD.WIDE R166, R168, 0x4, R162 ;  /* 0x00000004a8a67825 */ /* 0x000fe200078e02a2 */
[----:B------:R1:W-:Y:S01]  /*91d90*/  @P6 STG.E [R2.64], R245 ;  /* 0x000000f502006986 */ /* 0x0003e2000c101904 */
[----:B------:R-:W-:-:S03]  /*91da0*/  ISETP.LT.AND P1, PT, R174, c[0x0][0x178], !P1 ;  /* 0x00005e00ae007a0c */ /* 0x000fc60004f21270 */
[----:B------:R1:W-:Y:S04]  /*91db0*/  @P4 STG.E [R164.64], R244 ;  /* 0x000000f4a4004986 */ /* 0x0003e8000c101904 */
[----:B------:R-:W-:Y:S01]  /*91dc0*/  @P5 STG.E [R166.64], R250 ;  /* 0x000000faa6005986 */ /* 0x000fe2000c101904 */
[----:B-1----:R-:W-:-:S03]  /*91dd0*/  IMAD.WIDE R2, R168, 0x4, R160 ;  /* 0x00000004a8027825 */ /* 0x002fc600078e02a0 */
[----:B------:R-:W4:Y:S01]  /*91de0*/  LDL.LU R245, [R1+0x1518] ;  /* 0x0015180001f57983 */ /* 0x000f220000300800 */
[----:B------:R-:W-:-:S03]  /*91df0*/  IMAD.WIDE R164, R168, 0x4, R6 ;  /* 0x00000004a8a47825 */ /* 0x000fc600078e0206 */
[----:B---3--:R1:W-:Y:S04]  /*91e00*/  @P3 STG.E [R2.64], R251 ;  /* 0x000000fb02003986 */ /* 0x0083e8000c101904 */
[----:B--2---:R2:W-:Y:S04]  /*91e10*/  @P0 STG.E [R164.64], R249 ;  /* 0x000000f9a4000986 */ /* 0x0045e8000c101904 */
[----:B-1----:R-:W3:Y:S01]  /*91e20*/  LDL.LU R251, [R1+0x1d0c] ;  /* 0x001d0c0001fb7983 */ /* 0x002ee20000300800 */
[----:B------:R-:W-:-:S03]  /*91e30*/  IMAD.WIDE R2, R168, 0x4, R4 ;  /* 0x00000004a8027825 */ /* 0x000fc600078e0204 */
[----:B--2---:R-:W2:Y:S04]  /*91e40*/  LDL.LU R249, [R1+0x1cdc] ;  /* 0x001cdc0001f97983 */ /* 0x004ea80000300800 */
[----:B------:R-:W2:Y:S04]  /*91e50*/  LDL.LU R250, [R1+0x1c1c] ;  /* 0x001c1c0001fa7983 */ /* 0x000ea80000300800 */
[----:B----4-:R1:W-:Y:S04]  /*91e60*/  @P1 STG.E [R2.64], R248 ;  /* 0x000000f802001986 */ /* 0x0103e8000c101904 */
[----:B-1----:R-:W4:Y:S01]  /*91e70*/  LDL.LU R248, [R1+0x151c] ;  /* 0x00151c0001f87983 */ /* 0x002f220000300800 */
[----:B------:R-:W-:-:S02]  /*91e80*/  IADD3 R171, R242, 0x17c, RZ ;  /* 0x0000017cf2ab7810 */ /* 0x000fc40007ffe0ff */
[----:B------:R-:W-:Y:S01]  /*91e90*/  IADD3 R169, R242, 0x17e, RZ ;  /* 0x0000017ef2a97810 */ /* 0x000fe20007ffe0ff */
[----:B------:R-:W4:Y:S01]  /*91ea0*/  LDL.LU R175, [R1+0x1d18] ;  /* 0x001d180001af7983 */ /* 0x000f220000300800 */
[----:B------:R-:W-:Y:S02]  /*91eb0*/  ISETP.GE.AND P6, PT, R171, c[0x0][0x17c], PT ;  /* 0x00005f00ab007a0c */ /* 0x000fe40003fc6270 */
[----:B------:R-:W-:Y:S01]  /*91ec0*/  ISETP.GE.AND P2, PT, R169, c[0x0][0x17c], PT ;  /* 0x00005f00a9007a0c */ /* 0x000fe20003f46270 */
[----:B------:R-:W4:Y:S01]  /*91ed0*/  LDL.LU R246, [R1+0x1cf8] ;  /* 0x001cf80001f67983 */ /* 0x000f220000300800 */
[----:B------:R-:W-:Y:S02]  /*91ee0*/  ISETP.LT.AND P4, PT, R243, c[0x0][0x178], !P6 ;  /* 0x00005e00f3007a0c */ /* 0x000fe40007781270 */
[----:B------:R-:W-:Y:S01]  /*91ef0*/  ISETP.LT.AND P5, PT, R252, c[0x0][0x178], !P6 ;  /* 0x00005e00fc007a0c */ /* 0x000fe200077a1270 */
[----:B------:R-:W4:Y:S01]  /*91f00*/  LDL.LU R244, [R1+0x1cc8] ;  /* 0x001cc80001f47983 */ /* 0x000f220000300800 */
        /* <DEDUP_REMOVED lines=11> */
[----:B------:R-:W-:Y:S02]  /*91fc0*/  ISETP.LT.AND P1, PT, R252, c[0x0][0x178], !P3 ;  /* 0x00005e00fc007a0c */ /* 0x000fe40005f21270 */
[----:B------:R-:W-:Y:S01]  /*91fd0*/  ISETP.LT.AND P4, PT, R99, c[0x0][0x178], !P3 ;  /* 0x00005e0063007a0c */ /* 0x000fe20005f81270 */
[C---:B-1----:R-:W-:Y:S01]  /*91fe0*/  IMAD.WIDE R164, R169.reuse, 0x4, R4 ;  /* 0x00000004a9a47825 */ /* 0x042fe200078e0204 */
[----:B------:R-:W-:Y:S01]  /*91ff0*/  IADD3 R169, R169, c[0x0][0x198], RZ ;  /* 0x00006600a9a97a10 */ /* 0x000fe20007ffe0ff */
[----:B------:R1:W-:Y:S01]  /*92000*/  @P0 STG.E [R2.64], R247 ;  /* 0x000000f702000986 */ /* 0x0003e2000c101904 */
[----:B------:R-:W-:-:S02]  /*92010*/  IADD3 R166, R242, 0x181, RZ ;  /* 0x00000181f2a67810 */ /* 0x000fc40007ffe0ff */
[----:B------:R1:W-:Y:S01]  /*92020*/  @P6 STG.E [R164.64], R245 ;  /* 0x000000f5a4006986 */ /* 0x0003e2000c101904 */
[----:B------:R-:W-:Y:S02]  /*92030*/  ISETP.LT.AND P3, PT, R174, c[0x0][0x178], !P3 ;  /* 0x00005e00ae007a0c */ /* 0x000fe40005f61270 */
[----:B------:R-:W-:Y:S01]  /*92040*/  ISETP.GE.AND P0, PT, R166, c[0x0][0x17c], PT ;  /* 0x00005f00a6007a0c */ /* 0x000fe20003f06270 */
[----:B-1----:R-:W-:-:S04]  /*92050*/  IMAD.WIDE R2, R169, 0x4, R162 ;  /* 0x00000004a9027825 */ /* 0x002fc800078e02a2 */
[----:B------:R-:W-:-:S04]  /*92060*/  IMAD.WIDE R164, R169, 0x4, R160 ;  /* 0x00000004a9a47825 */ /* 0x000fc800078e02a0 */
[C---:B------:R-:W-:Y:S01]  /*92070*/  IMAD.WIDE R166, R169.reuse, 0x4, R6 ;  /* 0x00000004a9a67825 */ /* 0x040fe200078e0206 */
[----:B---3--:R1:W-:Y:S04]  /*92080*/  @P5 STG.E [R2.64], R251 ;  /* 0x000000fb02005986 */ /* 0x0083e8000c101904 */
[----:B--2---:R2:W-:Y:S04]  /*92090*/  @P1 STG.E [R164.64], R249 ;  /* 0x000000f9a4001986 */ /* 0x0045e8000c101904 */
[----:B-1----:R-:W3:Y:S04]  /*920a0*/  LDL.LU R251, [R1+0x16f8] ;  /* 0x0016f80001fb7983 */ /* 0x002ee80000300800 */
[----:B------:R1:W-:Y:S04]  /*920b0*/  @P4 STG.E [R166.64], R250 ;  /* 0x000000faa6004986 */ /* 0x0003e8000c101904 */
[----:B--2---:R-:W2:Y:S01]  /*920c0*/  LDL.LU R249, [R1+0x1d1c] ;  /* 0x001d1c0001f97983 */ /* 0x004ea20000300800 */
[----:B------:R-:W2:Y:S02]  /*920d0*/  LDL.LU R245, [R1+0x1cfc] ;  /* 0x001cfc0001f57983 */ /* 0x000ea40000300800 */
[----:B------:R-:W-:Y:S01]  /*920e0*/  IMAD.WIDE R2, R169, 0x4, R4 ;  /* 0x00000004a9027825 */ /* 0x000fe200078e0204 */
[----:B-1----:R-:W2:Y:S04]  /*920f0*/  LDL.LU R250, [R1+0x1ccc] ;  /* 0x001ccc0001fa7983 */ /* 0x002ea80000300800 */
[----:B----4-:R1:W-:Y:S04]  /*92100*/  @P3 STG.E [R2.64], R248 ;  /* 0x000000f802003986 */ /* 0x0103e8000c101904 */
[----:B-1----:R-:W4:Y:S01]  /*92110*/  LDL.LU R248, [R1+0x16fc] ;  /* 0x0016fc0001f87983 */ /* 0x002f220000300800 */
[----:B------:R-:W-:-:S02]  /*92120*/  ISETP.LT.AND P6, PT, R243, c[0x0][0x178], !P2 ;  /* 0x00005e00f3007a0c */ /* 0x000fc400057c1270 */
[----:B------:R-:W-:Y:S02]  /*92130*/  ISETP.LT.AND P5, PT, R252, c[0x0][0x178], !P2 ;  /* 0x00005e00fc007a0c */ /* 0x000fe400057a1270 */
[----:B------:R-:W-:Y:S02]  /*92140*/  IADD3 R168, R169, c[0x0][0x198], RZ ;  /* 0x00006600a9a87a10 */ /* 0x000fe40007ffe0ff */
[----:B------:R-:W-:Y:S02]  /*92150*/  IADD3 R170, R242, 0x17f, RZ ;  /* 0x0000017ff2aa7810 */ /* 0x000fe40007ffe0ff */
[----:B------:R-:W-:Y:S01]  /*92160*/  ISETP.LT.AND P1, PT, R99, c[0x0][0x178], !P2 ;  /* 0x00005e0063007a0c */ /* 0x000fe20005721270 */
[----:B------:R-:W-:Y:S01]  /*92170*/  ISETP.LT.AND P2, PT, R174, c[0x0][0x178], !P2 ;  /* 0x00005e00ae007a0c */ /* 0x000fe20005741270 */
[----:B------:R-:W4:Y:S01]  /*92180*/  LDL.LU R173, [R1+0x1d20] ;  /* 0x001d200001ad7983 */ /* 0x000f220000300800 */
[----:B------:R-:W-:-:S04]  /*92190*/  IMAD.WIDE R164, R168, 0x4, R162 ;  /* 0x00000004a8a47825 */ /* 0x000fc800078e02a2 */
[----:B------:R-:W-:Y:S01]  /*921a0*/  IMAD.WIDE R166, R168, 0x4, R160 ;  /* 0x00000004a8a67825 */ /* 0x000fe200078e02a0 */
[----:B------:R-:W-:Y:S01]  /*921b0*/  ISETP.GE.AND P4, PT, R170, c[0x0][0x17c], PT ;  /* 0x00005f00aa007a0c */ /* 0x000fe20003f86270 */
[----:B------:R-:W4:Y:S04]  /*921c0*/  LDL.LU R247, [R1+0x1710] ;  /* 0x0017100001f77983 */ /* 0x000f280000300800 */
[----:B------:R1:W-:Y:S01]  /*921d0*/  @P6 STG.E [R164.64], R175 ;  /* 0x000000afa4006986 */ /* 0x0003e2000c101904 */
[----:B------:R1:W-:Y:S01]  /*921e0*/  @P5 STG.E [R166.64], R246 ;  /* 0x000000f6a6005986 */ /* 0x0003e2000c101904 */
[----:B------:R-:W-:Y:S02]  /*921f0*/  ISETP.LT.AND P6, PT, R243, c[0x0][0x178], !P4 ;  /* 0x00005e00f3007a0c */ /* 0x000fe400067c1270 */
[----:B------:R-:W-:Y:S01]  /*92200*/  ISETP.LT.AND P3, PT, R252, c[0x0][0x178], !P4 ;  /* 0x00005e00fc007a0c */ /* 0x000fe20006761270 */
[----:B------:R-:W-:Y:S01]  /*92210*/  IMAD.WIDE R2, R168, 0x4, R6 ;  /* 0x00000004a8027825 */ /* 0x000fe200078e0206 */
[----:B------:R-:W-:-:S02]  /*92220*/  ISETP.LT.AND P5, PT, R99, c[0x0][0x178], !P4 ;  /* 0x00005e0063007a0c */ /* 0x000fc400067a1270 */
[----:B------:R-:W-:Y:S01]  /*92230*/  IADD3 R169, R168, c[0x0][0x198], RZ ;  /* 0x00006600a8a97a10 */ /* 0x000fe20007ffe0ff */
[----:B------:R-:W-:Y:S01]  /*92240*/  ISETP.LT.AND P4, PT, R174, c[0x0][0x178], !P4 ;  /* 0x00005e00ae007a0c */ /* 0x000fe20006781270 */
[----:B------:R1:W-:Y:S02]  /*92250*/  @P1 STG.E [R2.64], R244 ;  /* 0x000000f402001986 */ /* 0x0003e4000c101904 */
[----:B-1----:R-:W-:Y:S01]  /*92260*/  IMAD.WIDE R164, R168, 0x4, R4 ;  /* 0x00000004a8a47825 */ /* 0x002fe200078e0204 */
[----:B------:R-:W-:Y:S01]  /*92270*/  IADD3 R166, R242, 0x180, RZ ;  /* 0x00000180f2a67810 */ /* 0x000fe20007ffe0ff */
[----:B------:R-:W4:Y:S03]  /*92280*/  LDL.LU R246, [R1+0x1310] ;  /* 0x0013100001f67983 */ /* 0x000f260000300800 */
[----:B------:R-:W-:Y:S01]  /*92290*/  ISETP.GE.AND P1, PT, R166, c[0x0][0x17c], PT ;  /* 0x00005f00a6007a0c */ /* 0x000fe20003f26270 */
[----:B------:R-:W-:-:S04]  /*922a0*/  IMAD.WIDE R166, R169, 0x4, R160 ;  /* 0x00000004a9a67825 */ /* 0x000fc800078e02a0 */
[C---:B------:R-:W-:Y:S01]  /*922b0*/  IMAD.WIDE R2, R169.reuse, 0x4, R162 ;  /* 0x00000004a9027825 */ /* 0x040fe200078e02a2 */
[----:B------:R-:W4:Y:S04]  /*922c0*/  LDL.LU R244, [R1+0xfb0] ;  /* 0x000fb00001f47983 */ /* 0x000f280000300800 */
[----:B---3--:R1:W-:Y:S01]  /*922d0*/  @P2 STG.E [R164.64], R251 ;  /* 0x000000fba4002986 */ /* 0x0083e2000c101904 */
[----:B--2---:R2:W-:Y:S03]  /*922e0*/  @P6 STG.E [R2.64], R249 ;  /* 0x000000f902006986 */ /* 0x0045e6000c101904 */
[----:B------:R-:W-:Y:S01]  /*922f0*/  @P3 STG.E [R166.64], R245 ;  /* 0x000000f5a6003986 */ /* 0x000fe2000c101904 */
[----:B-1----:R-:W-:-:S03]  /*92300*/  IMAD.WIDE R164, R169, 0x4, R6 ;  /* 0x00000004a9a47825 */ /* 0x002fc600078e0206 */
[----:B------:R-:W3:Y:S04]  /*92310*/  LDL.LU R251, [R1+0x1d24] ;  /* 0x001d240001fb7983 */ /* 0x000ee80000300800 */
[----:B--2---:R-:W2:Y:S01]  /*92320*/  LDL.LU R249, [R1+0x1714] ;  /* 0x0017140001f97983 */ /* 0x004ea20000300800 */
[----:B------:R-:W-:-:S03]  /*92330*/  IMAD.WIDE R2, R169, 0x4, R4 ;  /* 0x00000004a9027825 */ /* 0x000fc600078e0204 */
[----:B------:R1:W-:Y:S04]  /*92340*/  @P5 STG.E [R164.64], R250 ;  /* 0x000000faa4005986 */ /* 0x0003e8000c101904 */
[----:B-1----:R-:W2:Y:S04]  /*92350*/  LDL.LU R250, [R1+0x1314] ;  /* 0x0013140001fa7983 */ /* 0x002ea80000300800 */
[----:B----4-:R1:W-:Y:S04]  /*92360*/  @P4 STG.E [R2.64], R248 ;  /* 0x000000f802004986 */ /* 0x0103e8000c101904 */
[----:B-1----:R-:W4:Y:S01]  /*92370*/  LDL.LU R248, [R1+0xfb4] ;  /* 0x000fb40001f87983 */ /* 0x002f220000300800 */
[----:B------:R-:W-:-:S02]  /*92380*/  ISETP.LT.AND P2, PT, R243, c[0x0][0x178], !P1 ;  /* 0x00005e00f3007a0c */ /* 0x000fc40004f41270 */
[----:B------:R-:W-:Y:S02]  /*92390*/  ISETP.LT.AND P3, PT, R252, c[0x0][0x178], !P1 ;  /* 0x00005e00fc007a0c */ /* 0x000fe40004f61270 */
[----:B------:R-:W-:Y:S02]  /*923a0*/  IADD3 R166, R169, c[0x0][0x198], RZ ;  /* 0x00006600a9a67a10 */ /* 0x000fe40007ffe0ff */
[----:B------:R-:W-:Y:S01]  /*923b0*/  ISETP.LT.AND P4, PT, R99, c[0x0][0x178], !P1 ;  /* 0x00005e0063007a0c */ /* 0x000fe20004f81270 */
[----:B------:R-:W-:Y:S01]  /*923c0*/  ISETP.LT.AND P1, PT, R174, c[0x0][0x178], !P1 ;  /* 0x00005e00ae007a0c */ /* 0x000fe20004f21270 */
[----:B------:R-:W4:Y:S01]  /*923d0*/  LDL.LU R172, [R1+0x1db0] ;  /* 0x001db00001ac7983 */ /* 0x000f220000300800 */
[----:B------:R-:W4:Y:S02]  /*923e0*/  LDL.LU R175, [R1+0x1840] ;  /* 0x0018400001af7983 */ /* 0x000f240000300800 */
[----:B------:R-:W-:-:S04]  /*923f0*/  IMAD.WIDE R2, R166, 0x4, R162 ;  /* 0x00000004a6027825 */ /* 0x000fc800078e02a2 */
[----:B------:R-:W-:Y:S01]  /*92400*/  IMAD.WIDE R164, R166, 0x4, R160 ;  /* 0x00000004a6a47825 */ /* 0x000fe200078e02a0 */
[----:B------:R-:W-:Y:S02]  /*92410*/  ISETP.LT.AND P6, PT, R243, c[0x0][0x178], !P0 ;  /* 0x00005e00f3007a0c */ /* 0x000fe400047c1270 */
[----:B------:R-:W-:Y:S01]  /*92420*/  ISETP.LT.AND P5, PT, R252, c[0x0][0x178], !P0 ;  /* 0x00005e00fc007a0c */ /* 0x000fe200047a1270 */
[----:B------:R-:W4:Y:S04]  /*92430*/  LDL.LU R245, [R1+0x1330] ;  /* 0x0013300001f57983 */ /* 0x000f280000300800 */
[----:B------:R1:W-:Y:S01]  /*92440*/  @P2 STG.E [R2.64], R173 ;  /* 0x000000ad02002986 */ /* 0x0003e2000c101904 */
[----:B------:R1:W-:Y:S01]  /*92450*/  @P3 STG.E [R164.64], R247 ;  /* 0x000000f7a4003986 */ /* 0x0003e2000c101904 */
[----:B------:R-:W-:-:S02]  /*92460*/  ISETP.LT.AND P3, PT, R99, c[0x0][0x178], !P0 ;  /* 0x00005e0063007a0c */ /* 0x000fc40004761270 */
[----:B------:R-:W-:Y:S02]  /*92470*/  IADD3 R167, R242, 0x182, RZ ;  /* 0x00000182f2a77810 */ /* 0x000fe40007ffe0ff */
[C---:B------:R-:W-:Y:S01]  /*92480*/  IADD3 R170, R166.reuse, c[0x0][0x198], RZ ;  /* 0x00006600a6aa7a10 */ /* 0x040fe20007ffe0ff */
[----:B-1----:R-:W-:-:S04]  /*92490*/  IMAD.WIDE R2, R166, 0x4, R6 ;  /* 0x00000004a6027825 */ /* 0x002fc800078e0206 */
[----:B------:R-:W-:Y:S01]  /*924a0*/  IMAD.WIDE R164, R166, 0x4, R4 ;  /* 0x00000004a6a47825 */ /* 0x000fe200078e0204 */
[----:B------:R-:W-:-:S03]  /*924b0*/  ISETP.GE.AND P2, PT, R167, c[0x0][0x17c], PT ;  /* 0x00005f00a7007a0c */ /* 0x000fc60003f46270 */
[----:B------:R-:W-:Y:S01]  /*924c0*/  IMAD.WIDE R166, R170, 0x4, R162 ;  /* 0x00000004aaa67825 */ /* 0x000fe200078e02a2 */
[----:B------:R1:W-:Y:S03]  /*924d0*/  @P4 STG.E [R2.64], R246 ;  /* 0x000000f602004986 */ /* 0x0003e6000c101904 */
[----:B------:R1:W-:Y:S01]  /*924e0*/  @P1 STG.E [R164.64], R244 ;  /* 0x000000f4a4001986 */ /* 0x0003e2000c101904 */
[----:B------:R-:W-:Y:S01]  /*924f0*/  ISETP.LT.AND P1, PT, R174, c[0x0][0x178], !P0 ;  /* 0x00005e00ae007a0c */ /* 0x000fe20004721270 */
[----:B------:R-:W-:-:S04]  /*92500*/  IMAD.WIDE R168, R170, 0x4, R160 ;  /* 0x00000004aaa87825 */ /* 0x000fc800078e02a0 */
[C---:B-1----:R-:W-:Y:S01]  /*92510*/  IMAD.WIDE R2, R170.reuse, 0x4, R6 ;  /* 0x00000004aa027825 */ /* 0x042fe200078e0206 */
[----:B------:R-:W4:Y:S04]  /*92520*/  LDL.LU R244, [R1+0x1120] ;  /* 0x0011200001f47983 */ /* 0x000f280000300800 */
[----:B---3--:R1:W-:Y:S04]  /*92530*/  @P6 STG.E [R166.64], R251 ;  /* 0x000000fba6006986 */ /* 0x0083e8000c101904 */
[----:B--2---:R2:W-:Y:S04]  /*92540*/  @P5 STG.E [R168.64], R249 ;  /* 0x000000f9a8005986 */ /* 0x0045e8000c101904 */
[----:B-1----:R-:W3:Y:S04]  /*92550*/  LDL.LU R251, [R1+0x1db4] ;  /* 0x001db40001fb7983 */ /* 0x002ee80000300800 */
[----:B--2---:R-:W2:Y:S04]  /*92560*/  LDL.LU R249, [R1+0x1844] ;  /* 0x0018440001f97983 */ /* 0x004ea80000300800 */
[----:B------:R1:W-:Y:S02]  /*92570*/  @P3 STG.E [R2.64], R250 ;  /* 0x000000fa02003986 */ /* 0x0003e4000c101904 */
[----:B-1----:R-:W-:-:S02]  /*92580*/  IMAD.WIDE R2, R170, 0x4, R4 ;  /* 0x00000004aa027825 */ /* 0x002fc400078e0204 */
[----:B------:R-:W2:Y:S04]  /*92590*/  LDL.LU R250, [R1+0x1334] ;  /* 0x0013340001fa7983 */ /* 0x000ea80000300800 */
[----:B----4-:R1:W-:Y:S04]  /*925a0*/  @P1 STG.E [R2.64], R248 ;  /* 0x000000f802001986 */ /* 0x0103e8000c101904 */
[----:B-1----:R-:W4:Y:S01]  /*925b0*/  LDL.LU R248, [R1+0x1124] ;  /* 0x0011240001f87983 */ /* 0x002f220000300800 */
[----:B------:R-:W-:Y:S02]  /*925c0*/  ISETP.LT.AND P6, PT, R243, c[0x0][0x178], !P2 ;  /* 0x00005e00f3007a0c */ /* 0x000fe400057c1270 */
[----:B------:R-:W-:-:S02]  /*925d0*/  ISETP.LT.AND P4, PT, R252, c[0x0][0x178], !P2 ;  /* 0x00005e00fc007a0c */ /* 0x000fc40005781270 */
[----:B------:R-:W-:Y:S02]  /*925e0*/  IADD3 R164, R242, 0x183, RZ ;  /* 0x00000183f2a47810 */ /* 0x000fe40007ffe0ff */
[----:B------:R-:W-:Y:S02]  /*925f0*/  ISETP.LT.AND P5, PT, R99, c[0x0][0x178], !P2 ;  /* 0x00005e0063007a0c */ /* 0x000fe400057a1270 */
[----:B------:R-:W-:Y:S02]  /*92600*/  IADD3 R171, R170, c[0x0][0x198], RZ ;  /* 0x00006600aaab7a10 */ /* 0x000fe40007ffe0ff */
[----:B------:R-:W-:Y:S02]  /*92610*/  IADD3 R166, R242, 0x184, RZ ;  /* 0x00000184f2a67810 */ /* 0x000fe40007ffe0ff */
[----:B------:R-:W-:Y:S01]  /*92620*/  ISETP.GE.AND P0, PT, R164, c[0x0][0x17c], PT ;  /* 0x00005f00a4007a0c */ /* 0x000fe20003f06270 */
[----:B------:R-:W4:Y:S01]  /*92630*/  LDL.LU R173, [R1+0x1dc0] ;  /* 0x001dc00001ad7983 */ /* 0x000f220000300800 */
[----:B------:R-:W-:Y:S01]  /*92640*/  ISETP.LT.AND P2, PT, R174, c[0x0][0x178], !P2 ;  /* 0x00005e00ae007a0c */ /* 0x000fe20005741270 */
[----:B------:R-:W-:Y:S01]  /*92650*/  IMAD.WIDE R164, R171, 0x4, R162 ;  /* 0x00000004aba47825 */ /* 0x000fe200078e02a2 */
[----:B------:R-:W-:-:S03]  /*92660*/  ISETP.GE.AND P3, PT, R166, c[0x0][0x17c], PT ;  /* 0x00005f00a6007a0c */ /* 0x000fc60003f66270 */
[----:B------:R-:W-:-:S04]  /*92670*/  IMAD.WIDE R166, R171, 0x4, R160 ;  /* 0x00000004aba67825 */ /* 0x000fc800078e02a0 */
[----:B------:R-:W-:Y:S01]  /*92680*/  IMAD.WIDE R168, R171, 0x4, R6 ;  /* 0x00000004aba87825 */ /* 0x000fe200078e0206 */
[----:B------:R-:W4:Y:S04]  /*92690*/  LDL.LU R247, [R1+0x1850] ;  /* 0x0018500001f77983 */ /* 0x000f280000300800 */
[----:B------:R-:W-:Y:S01]  /*926a0*/  @P6 STG.E [R164.64], R172 ;  /* 0x000000aca4006986 */ /* 0x000fe2000c101904 */
[----:B------:R-:W-:Y:S01]  /*926b0*/  @P4 STG.E [R166.64], R175 ;  /* 0x000000afa6004986 */ /* 0x000fe2000c101904 */
[----:B------:R-:W-:Y:S01]  /*926c0*/  ISETP.LT.AND P4, PT, R243, c[0x0][0x178], !P0 ;  /* 0x00005e00f3007a0c */ /* 0x000fe20004781270 */
[----:B------:R1:W-:Y:S01]  /*926d0*/  @P5 STG.E [R168.64], R245 ;  /* 0x000000f5a8005986 */ /* 0x0003e2000c101904 */
[----:B------:R-:W-:Y:S01]  /*926e0*/  ISETP.LT.AND P5, PT, R252, c[0x0][0x178], !P0 ;  /* 0x00005e00fc007a0c */ /* 0x000fe200047a1270 */
[----:B------:R-:W4:Y:S01]  /*926f0*/  LDL.LU R246, [R1+0x1410] ;  /* 0x0014100001f67983 */ /* 0x000f220000300800 */
[----:B------:R-:W-:Y:S01]  /*92700*/  ISETP.LT.AND P1, PT, R99, c[0x0][0x178], !P0 ;  /* 0x00005e0063007a0c */ /* 0x000fe20004721270 */
[----:B------:R-:W-:Y:S01]  /*92710*/  ISETP.LT.AND P0, PT, R174, c[0x0][0x178], !P0 ;  /* 0x00005e00ae007a0c */ /* 0x000fe20004701270 */
[C---:B-1----:R-:W-:Y:S01]  /*92720*/  IADD3 R169, R171.reuse, c[0x0][0x198], RZ ;  /* 0x00006600aba97a10 */ /* 0x042fe20007ffe0ff */
[----:B------:R-:W-:Y:S01]  /*92730*/  IMAD.WIDE R166, R171, 0x4, R4 ;  /* 0x00000004aba67825 */ /* 0x000fe200078e0204 */
[----:B------:R-:W4:Y:S03]  /*92740*/  LDL.LU R245, [R1+0x1230] ;  /* 0x0012300001f57983 */ /* 0x000f260000300800 */
[----:B------:R-:W-:-:S04]  /*92750*/  IMAD.WIDE R2, R169, 0x4, R162 ;  /* 0x00000004a9027825 */ /* 0x000fc800078e02a2 */
[C---:B------:R-:W-:Y:S01]  /*92760*/  IMAD.WIDE R164, R169.reuse, 0x4, R160 ;  /* 0x00000004a9a47825 */ /* 0x040fe200078e02a0 */
[----:B------:R-:W-:Y:S04]  /*92770*/  @P2 STG.E [R166.64], R244 ;  /* 0x000000f4a6002986 */ /* 0x000fe8000c101904 */
[----:B---3--:R1:W-:Y:S01]  /*92780*/  @P4 STG.E [R2.64], R251 ;  /* 0x000000fb02004986 */ /* 0x0083e2000c101904 */
[----:B--2---:R2:W-:Y:S03]  /*92790*/  @P5 STG.E [R164.64], R249 ;  /* 0x000000f9a4005986 */ /* 0x0045e6000c101904 */
[----:B-1----:R-:W3:Y:S01]  /*927a0*/  LDL.LU R251, [R1+0x1dc4] ;  /* 0x001dc40001fb7983 */ /* 0x002ee20000300800 */
[----:B------:R-:W-:-:S04]  /*927b0*/  IMAD.WIDE R2, R169, 0x4, R6 ;  /* 0x00000004a9027825 */ /* 0x000fc800078e0206 */
[----:B--2---:R-:W-:Y:S01]  /*927c0*/  IMAD.WIDE R164, R169, 0x4, R4 ;  /* 0x00000004a9a47825 */ /* 0x004fe200078e0204 */
[----:B------:R-:W2:Y:S04]  /*927d0*/  LDL.LU R249, [R1+0x1854] ;  /* 0x0018540001f97983 */ /* 0x000ea80000300800 */
[----:B------:R-:W-:Y:S04]  /*927e0*/  @P1 STG.E [R2.64], R250 ;  /* 0x000000fa02001986 */ /* 0x000fe8000c101904 */
[----:B----4-:R1:W-:Y:S04]  /*927f0*/  @P0 STG.E [R164.64], R248 ;  /* 0x000000f8a4000986 */ /* 0x0103e8000c101904 */
[----:B-1----:R-:W4:Y:S01]  /*92800*/  LDL.LU R248, [R1+0x1414] ;  /* 0x0014140001f87983 */ /* 0x002f220000300800 */
[----:B------:R-:W4:Y:S02]  /*92810*/  LDL.LU R250, [R1+0x1234] ;  /* 0x0012340001fa7983 */ /* 0x000f240000300800 */
[----:B------:R-:W4:Y:S01]  /*92820*/  LDL.LU R244, [R1+0x1dd0] ;  /* 0x001dd00001f47983 */ /* 0x000f220000300800 */
[----:B------:R-:W-:-:S02]  /*92830*/  IADD3 R168, R242, 0x185, RZ ;  /* 0x00000185f2a87810 */ /* 0x000fc40007ffe0ff */
[----:B------:R-:W-:Y:S02]  /*92840*/  ISETP.LT.AND P6, PT, R243, c[0x0][0x178], !P3 ;  /* 0x00005e00f3007a0c */ /* 0x000fe40005fc1270 */
[----:B------:R-:W-:Y:S02]  /*92850*/  ISETP.LT.AND P5, PT, R252, c[0x0][0x178], !P3 ;  /* 0x00005e00fc007a0c */ /* 0x000fe40005fa1270 */
[----:B------:R-:W-:Y:S02]  /*92860*/  ISETP.LT.AND P4, PT, R99, c[0x0][0x178], !P3 ;  /* 0x00005e0063007a0c */ /* 0x000fe40005f81270 */
[----:B------:R-:W-:Y:S01]  /*92870*/  ISETP.GE.AND P2, PT, R168, c[0x0][0x17c], PT ;  /* 0x00005f00a8007a0c */ /* 0x000fe20003f46270 */
[----:B------:R-:W-:Y:S01]  /*92880*/  IADD3 R168, R169, c[0x0][0x198], RZ ;  /* 0x00006600a9a87a10 */ /* 0x000fe20007ffe0ff */
[----:B------:R-:W-:Y:S01]  /*92890*/  IADD3 R170, R242, 0x187, RZ ;  /* 0x00000187f2aa7810 */ /* 0x000fe20007ffe0ff */
[----:B------:R-:W4:Y:S03]  /*928a0*/  LDL.LU R175, [R1+0x15e0] ;  /* 0x0015e00001af7983 */ /* 0x000f260000300800 */
[----:B------:R-:W-:Y:S01]  /*928b0*/  IMAD.WIDE R166, R168, 0x4, R162 ;  /* 0x00000004a8a67825 */ /* 0x000fe200078e02a2 */
[----:B------:R-:W-:-:S03]  /*928c0*/  ISETP.LT.AND P3, PT, R174, c[0x0][0x178], !P3 ;  /* 0x00005e00ae007a0c */ /* 0x000fc60005f61270 */
[----:B------:R-:W-:-:S04]  /*928d0*/  IMAD.WIDE R164, R168, 0x4, R160 ;  /* 0x00000004a8a47825 */ /* 0x000fc800078e02a0 */
[C---:B------:R-:W-:Y:S01]  /*928e0*/  IMAD.WIDE R2, R168.reuse, 0x4, R6 ;  /* 0x00000004a8027825 */ /* 0x040fe200078e0206 */
[----:B------:R1:W-:Y:S01]  /*928f0*/  @P6 STG.E [R166.64], R173 ;  /* 0x000000ada6006986 */ /* 0x0003e2000c101904 */
[----:B------:R-:W-:Y:S02]  /*92900*/  ISETP.LT.AND P6, PT, R243, c[0x0][0x178], !P2 ;  /* 0x00005e00f3007a0c */ /* 0x000fe400057c1270 */
[----:B------:R-:W-:Y:S01]  /*92910*/  IADD3 R169, R168, c[0x0][0x198], RZ ;  /* 0x00006600a8a97a10 */ /* 0x000fe20007ffe0ff */
[----:B------:R1:W-:Y:S01]  /*92920*/  @P5 STG.E [R164.64], R247 ;  /* 0x000000f7a4005986 */ /* 0x0003e2000c101904 */
[----:B------:R1:W-:Y:S01]  /*92930*/  @P4 STG.E [R2.64], R246 ;  /* 0x000000f602004986 */ /* 0x0003e2000c101904 */
[----:B------:R-:W-:Y:S02]  /*92940*/  ISETP.LT.AND P1, PT, R252, c[0x0][0x178], !P2 ;  /* 0x00005e00fc007a0c */ /* 0x000fe40005721270 */
[----:B------:R-:W-:Y:S02]  /*92950*/  ISETP.LT.AND P5, PT, R99, c[0x0][0x178], !P2 ;  /* 0x00005e0063007a0c */ /* 0x000fe400057a1270 */
[----:B-1----:R-:W-:Y:S01]  /*92960*/  IADD3 R166, R242, 0x186, RZ ;  /* 0x00000186f2a67810 */ /* 0x002fe20007ffe0ff */
[----:B------:R-:W-:-:S04]  /*92970*/  IMAD.WIDE R164, R169, 0x4, R162 ;  /* 0x00000004a9a47825 */ /* 0x000fc800078e02a2 */
[----:B------:R-:W-:Y:S01]  /*92980*/  IMAD.WIDE R2, R168, 0x4, R4 ;  /* 0x00000004a8027825 */ /* 0x000fe200078e0204 */
[----:B------:R-:W-:Y:S02]  /*92990*/  ISETP.GE.AND P0, PT, R166, c[0x0][0x17c], PT ;  /* 0x00005f00a6007a0c */ /* 0x000fe40003f06270 */
[----:B------:R-:W-:Y:S01]  /*929a0*/  ISETP.LT.AND P2, PT, R174, c[0x0][0x178], !P2 ;  /* 0x00005e00ae007a0c */ /* 0x000fe20005741270 */
[----:B------:R-:W4:Y:S04]  /*929b0*/  LDL.LU R247, [R1+0x1240] ;  /* 0x0012400001f77983 */ /* 0x000f280000300800 */
[----:B------:R1:W-:Y:S01]  /*929c0*/  @P3 STG.E [R2.64], R245 ;  /* 0x000000f502003986 */ /* 0x0003e2000c101904 */
[----:B------:R-:W-:Y:S01]  /*929d0*/  IMAD.WIDE R166, R169, 0x4, R160 ;  /* 0x00000004a9a67825 */ /* 0x000fe200078e02a0 */
[----:B------:R-:W-:-:S03]  /*929e0*/  ISETP.GE.AND P4, PT, R170, c[0x0][0x17c], PT ;  /* 0x00005f00aa007a0c */ /* 0x000fc60003f86270 */
[C---:B------:R-:W-:Y:S02]  /*929f0*/  IADD3 R170, R169.reuse, c[0x0][0x198], RZ ;  /* 0x00006600a9aa7a10 */ /* 0x040fe40007ffe0ff */
[----:B-1----:R-:W-:-:S04]  /*92a00*/  IMAD.WIDE R2, R169, 0x4, R6 ;  /* 0x00000004a9027825 */ /* 0x002fc800078e0206 */
[----:B------:R-:W-:Y:S01]  /*92a10*/  IMAD.WIDE R168, R169, 0x4, R4 ;  /* 0x00000004a9a87825 */ /* 0x000fe200078e0204 */
[----:B---3--:R1:W-:Y:S01]  /*92a20*/  @P6 STG.E [R164.64], R251 ;  /* 0x000000fba4006986 */ /* 0x0083e2000c101904 */
[----:B------:R-:W-:Y:S02]  /*92a30*/  ISETP.LT.AND P6, PT, R243, c[0x0][0x178], !P0 ;  /* 0x00005e00f3007a0c */ /* 0x000fe400047c1270 */
[----:B--2---:R2:W-:Y:S01]  /*92a40*/  @P1 STG.E [R166.64], R249 ;  /* 0x000000f9a6001986 */ /* 0x0045e2000c101904 */
[----:B-1----:R-:W3:Y:S01]  /*92a50*/  LDL.LU R251, [R1+0x1dd4] ;  /* 0x001dd40001fb7983 */ /* 0x002ee20000300800 */
[----:B------:R-:W3:Y:S02]  /*92a60*/  LDL.LU R246, [R1+0x1a14] ;  /* 0x001a140001f67983 */ /* 0x000ee40000300800 */
[----:B--2---:R-:W2:Y:S01]  /*92a70*/  LDL.LU R249, [R1+0x15e4] ;  /* 0x0015e40001f97983 */ /* 0x004ea20000300800 */
[----:B----4-:R1:W-:Y:S01]  /*92a80*/  @P5 STG.E [R2.64], R248 ;  /* 0x000000f802005986 */ /* 0x0103e2000c101904 */
[----:B------:R4:W-:Y:S03]  /*92a90*/  @P2 STG.E [R168.64], R250 ;  /* 0x000000faa8002986 */ /* 0x0009e6000c101904 */
[----:B-1----:R-:W2:Y:S01]  /*92aa0*/  LDL.LU R248, [R1+0x1244] ;  /* 0x0012440001f87983 */ /* 0x002ea20000300800 */
[----:B------:R-:W-:-:S04]  /*92ab0*/  IMAD.WIDE R2, R170, 0x4, R162 ;  /* 0x00000004aa027825 */ /* 0x000fc800078e02a2 */
[----:B------:R-:W2:Y:S02]  /*92ac0*/  LDL.LU R171, [R1+0x1de0] ;  /* 0x001de00001ab7983 */ /* 0x000ea40000300800 */
[----:B------:R-:W2:Y:S01]  /*92ad0*/  LDL.LU R172, [R1+0x1be0] ;  /* 0x001be00001ac7983 */ /* 0x000ea20000300800 */
[----:B------:R-:W2:Y:S01]  /*92ae0*/  LDL.LU R173, [R1+0x15f0] ;  /* 0x0015f00001ad7983 */ /* 0x000ea20000300800 */
[----:B------:R-:W2:Y:S02]  /*92af0*/  LDL.LU R245, [R1+0x1420] ;  /* 0x0014200001f57983 */ /* 0x000ea40000300800 */
[----:B----4-:R-:W4:Y:S01]  /*92b00*/  LDL.LU R250, [R1+0x1de4] ;  /* 0x001de40001fa7983 */ /* 0x010f220000300800 */
[----:B------:R1:W-:Y:S04]  /*92b10*/  @P6 STG.E [R2.64], R244 ;  /* 0x000000f402006986 */ /* 0x0003e8000c101904 */
[----:B-1----:R-:W2:Y:S01]  /*92b20*/  LDL.LU R244, [R1+0x3618] ;  /* 0x0036180001f47983 */ /* 0x002ea20000300800 */
[----:B------:R-:W2:Y:S01]  /*92b30*/  LDL.LU R3, [R1+0x1a10] ;  /* 0x001a100001037983 */ /* 0x000ea20000300800 */
[----:B------:R-:W-:-:S02]  /*92b40*/  ISETP.LT.AND P3, PT, R252, c[0x0][0x178], !P0 ;  /* 0x00005e00fc007a0c */ /* 0x000fc40004761270 */
[----:B------:R-:W-:Y:S02]  /*92b50*/  ISETP.LT.AND P1, PT, R99, c[0x0][0x178], !P0 ;  /* 0x00005e0063007a0c */ /* 0x000fe40004721270 */
[----:B------:R-:W-:Y:S01]  /*92b60*/  IADD3 R164, R242, 0x188, RZ ;  /* 0x00000188f2a47810 */ /* 0x000fe20007ffe0ff */
[----:B------:R-:W-:-:S03]  /*92b70*/  IMAD.WIDE R166, R170, 0x4, R6 ;  /* 0x00000004aaa67825 */ /* 0x000fc600078e0206 */
[----:B------:R-:W-:Y:S01]  /*92b80*/  ISETP.GE.AND P5, PT, R164, c[0x0][0x17c], PT ;  /* 0x00005f00a4007a0c */ /* 0x000fe20003fa6270 */
[----:B------:R-:W-:Y:S01]  /*92b90*/  IMAD.WIDE R164, R170, 0x4, R160 ;  /* 0x00000004aaa47825 */ /* 0x000fe200078e02a0 */
[----:B------:R-:W-:-:S03]  /*92ba0*/  ISETP.LT.AND P0, PT, R174, c[0x0][0x178], !P0 ;  /* 0x00005e00ae007a0c */ /* 0x000fc60004701270 */
[C---:B------:R-:W-:Y:S01]  /*92bb0*/  IMAD.WIDE R168, R170.reuse, 0x4, R4 ;  /* 0x00000004aaa87825 */ /* 0x040fe200078e0204 */
[----:B------:R-:W-:Y:S02]  /*92bc0*/  IADD3 R170, R170, c[0x0][0x198], RZ ;  /* 0x00006600aaaa7a10 */ /* 0x000fe40007ffe0ff */
[----:B------:R-:W-:Y:S02]  /*92bd0*/  ISETP.LT.AND P2, PT, R99, c[0x0][0x178], !P4 ;  /* 0x00005e0063007a0c */ /* 0x000fe40006741270 */
[----:B------:R-:W-:Y:S02]  /*92be0*/  IADD3 R2, R242, 0x189, RZ ;  /* 0x00000189f2027810 */ /* 0x000fe40007ffe0ff */
[C---:B------:R-:W-:Y:S01]  /*92bf0*/  ISETP.LT.AND P6, PT, R243.reuse, c[0x0][0x178], !P5 ;  /* 0x00005e00f3007a0c */ /* 0x040fe20006fc1270 */
[----:B--2---:R-:W-:Y:S01]  /*92c00*/  @P3 STG.E [R164.64], R3 ;  /* 0x00000003a4003986 */ /* 0x004fe2000c101904 */
[----:B------:R1:W-:Y:S01]  /*92c10*/  @P1 STG.E [R166.64], R175 ;  /* 0x000000afa6001986 */ /* 0x0003e2000c101904 */
[----:B------:R-:W-:-:S02]  /*92c20*/  ISETP.LT.AND P1, PT, R243, c[0x0][0x178], !P4 ;  /* 0x00005e00f3007a0c */ /* 0x000fc40006721270 */
[----:B------:R-:W-:Y:S01]  /*92c30*/  ISETP.LT.AND P3, PT, R252, c[0x0][0x178], !P4 ;  /* 0x00005e00fc007a0c */ /* 0x000fe20006761270 */
[----:B------:R-:W-:Y:S01]  /*92c40*/  @P0 STG.E [R168.64], R247 ;  /* 0x000000f7a8000986 */ /* 0x000fe2000c101904 */
[----:B------:R-:W-:Y:S02]  /*92c50*/  ISETP.LT.AND P4, PT, R174, c[0x0][0x178], !P4 ;  /* 0x00005e00ae007a0c */ /* 0x000fe40006781270 */
[----:B------:R-:W-:Y:S01]  /*92c60*/  ISETP.GE.AND P0, PT, R2, c[0x0][0x17c], PT ;  /* 0x00005f0002007a0c */ /* 0x000fe20003f06270 */
[----:B-1----:R-:W-:-:S04]  /*92c70*/  IMAD.WIDE R166, R170, 0x4, R162 ;  /* 0x00000004aaa67825 */ /* 0x002fc800078e02a2 */
[----:B------:R-:W-:-:S04]  /*92c80*/  IMAD.WIDE R2, R170, 0x4, R160 ;  /* 0x00000004aa027825 */ /* 0x000fc800078e02a0 */
[C---:B------:R-:W-:Y:S01]  /*92c90*/  IMAD.WIDE R164, R170.reuse, 0x4, R6 ;  /* 0x00000004aaa47825 */ /* 0x040fe200078e0206 */
[----:B---3--:R1:W-:Y:S03]  /*92ca0*/  @P1 STG.E [R166.64], R251 ;  /* 0x000000fba6001986 */ /* 0x0083e6000c101904 */
[----:B------:R-:W-:Y:S02]  /*92cb0*/  @P3 STG.E [R2.64], R246 ;  /* 0x000000f602003986 */ /* 0x000fe4000c101904 */
[----:B------:R2:W-:Y:S01]  /*92cc0*/  @P2 STG.E [R164.64], R249 ;  /* 0x000000f9a4002986 */ /* 0x0005e2000c101904 */
[----:B-1----:R-:W3:Y:S01]  /*92cd0*/  LDL.LU R251, [R1+0x1be4] ;  /* 0x001be40001fb7983 */ /* 0x002ee20000300800 */
[----:B------:R-:W-:-:S04]  /*92ce0*/  IMAD.WIDE R166, R170, 0x4, R4 ;  /* 0x00000004aaa67825 */ /* 0x000fc800078e0204 */
[----:B--2---:R-:W2:Y:S01]  /*92cf0*/  LDL.LU R249, [R1+0x15f4] ;  /* 0x0015f40001f97983 */ /* 0x004ea20000300800 */
[----:B------:R1:W-:Y:S04]  /*92d00*/  @P4 STG.E [R166.64], R248 ;  /* 0x000000f8a6004986 */ /* 0x0003e8000c101904 */
[----:B-1----:R-:W2:Y:S01]  /*92d10*/  LDL.LU R248, [R1+0x1424] ;  /* 0x0014240001f87983 */ /* 0x002ea20000300800 */
[----:B------:R-:W-:Y:S02]  /*92d20*/  IADD3 R168, R170, c[0x0][0x198], RZ ;  /* 0x00006600aaa87a10 */ /* 0x000fe40007ffe0ff */
[----:B------:R-:W-:Y:S02]  /*92d30*/  ISETP.LT.AND P1, PT, R252, c[0x0][0x178], !P5 ;  /* 0x00005e00fc007a0c */ /* 0x000fe40006f21270 */
[----:B------:R-:W-:Y:S01]  /*92d40*/  ISETP.LT.AND P3, PT, R99, c[0x0][0x178], !P5 ;  /* 0x00005e0063007a0c */ /* 0x000fe20006f61270 */
[----:B------:R-:W-:Y:S01]  /*92d50*/  ISETP.LT.AND P5, PT, R174, c[0x0][0x178], !P5 ;  /* 0x00005e00ae007a0c */ /* 0x000fe20006fa1270 */
[----:B------:R-:W-:Y:S01]  /*92d60*/  IADD3 R166, R242, 0x18a, RZ ;  /* 0x0000018af2a67810 */ /* 0x000fe20007ffe0ff */
[----:B------:R-:W-:-:S04]  /*92d70*/  IMAD.WIDE R2, R168, 0x4, R162 ;  /* 0x00000004a8027825 */ /* 0x000fc800078e02a2 */
[----:B------:R-:W-:Y:S01]  /*92d80*/  IMAD.WIDE R164, R168, 0x4, R160 ;  /* 0x00000004a8a47825 */ /* 0x000fe200078e02a0 */
[----:B------:R-:W-:Y:S01]  /*92d90*/  ISETP.LT.AND P4, PT, R252, c[0x0][0x178], !P0 ;  /* 0x00005e00fc007a0c */ /* 0x000fe20004781270 */
[----:B------:R-:W2:Y:S04]  /*92da0*/  LDL.LU R175, [R1+0x1e00] ;  /* 0x001e000001af7983 */ /* 0x000ea80000300800 */
[----:B------:R1:W-:Y:S01]  /*92db0*/  @P6 STG.E [R2.64], R171 ;  /* 0x000000ab02006986 */ /* 0x0003e2000c101904 */
[----:B------:R-:W-:Y:S02]  /*92dc0*/  ISETP.LT.AND P6, PT, R243, c[0x0][0x178], !P0 ;  /* 0x00005e00f3007a0c */ /* 0x000fe400047c1270 */
[----:B------:R-:W-:Y:S02]  /*92dd0*/  ISETP.GE.AND P2, PT, R166, c[0x0][0x17c], PT ;  /* 0x00005f00a6007a0c */ /* 0x000fe40003f46270 */
[C---:B------:R-:W-:Y:S01]  /*92de0*/  IADD3 R169, R168.reuse, c[0x0][0x198], RZ ;  /* 0x00006600a8a97a10 */ /* 0x040fe20007ffe0ff */
[C---:B------:R-:W-:Y:S01]  /*92df0*/  IMAD.WIDE R166, R168.reuse, 0x4, R4 ;  /* 0x00000004a8a67825 */ /* 0x040fe200078e0204 */
[----:B------:R4:W-:Y:S04]  /*92e00*/  @P1 STG.E [R164.64], R172 ;  /* 0x000000aca4001986 */ /* 0x0009e8000c101904 */
[----:B------:R-:W2:Y:S01]  /*92e10*/  LDL.LU R247, [R1+0x1d90] ;  /* 0x001d900001f77983 */ /* 0x000ea20000300800 */
[----:B------:R-:W2:Y:S02]  /*92e20*/  LDL.LU R246, [R1+0x1a20] ;  /* 0x001a200001f67983 */ /* 0x000ea40000300800 */
[----:B-1----:R-:W-:-:S05]  /*92e30*/  IMAD.WIDE R2, R168, 0x4, R6 ;  /* 0x00000004a8027825 */ /* 0x002fca00078e0206 */
[----:B------:R1:W-:Y:S01]  /*92e40*/  @P3 STG.E [R2.64], R173 ;  /* 0x000000ad02003986 */ /* 0x0003e2000c101904 */
[----:B----4-:R-:W-:-:S04]  /*92e50*/  IMAD.WIDE R164, R169, 0x4, R162 ;  /* 0x00000004a9a47825 */ /* 0x010fc800078e02a2 */
[----:B------:R-:W-:Y:S01]  /*92e60*/  @P5 STG.E [R166.64], R245 ;  /* 0x000000f5a6005986 */ /* 0x000fe2000c101904 */
[----:B------:R-:W-:Y:S01]  /*92e70*/  ISETP.LT.AND P5, PT, R99, c[0x0][0x178], !P0 ;  /* 0x00005e0063007a0c */ /* 0x000fe200047a1270 */
[----:B------:R-:W-:Y:S01]  /*92e80*/  ISETP.LT.AND P0, PT, R174, c[0x0][0x178], !P0 ;  /* 0x00005e00ae007a0c */ /* 0x000fe20004701270 */
[----:B------:R4:W-:Y:S01]  /*92e90*/  @P6 STG.E [R164.64], R250 ;  /* 0x000000faa4006986 */ /* 0x0009e2000c101904 */
[----:B-1----:R-:W-:-:S03]  /*92ea0*/  IMAD.WIDE R2, R169, 0x4, R160 ;  /* 0x00000004a9027825 */ /* 0x002fc600078e02a0 */
[----:B----4-:R-:W4:Y:S01]  /*92eb0*/  LDL.LU R250, [R1+0x14e0] ;  /* 0x0014e00001fa7983 */ /* 0x010f220000300800 */
[----:B------:R-:W-:-:S03]  /*92ec0*/  IMAD.WIDE R164, R169, 0x4, R4 ;  /* 0x00000004a9a47825 */ /* 0x000fc600078e0204 */
[----:B---3--:R1:W-:Y:S04]  /*92ed0*/  @P4 STG.E [R2.64], R251 ;  /* 0x000000fb02004986 */ /* 0x0083e8000c101904 */
[----:B-1----:R-:W3:Y:S01]  /*92ee0*/  LDL.LU R251, [R1+0x1e04] ;  /* 0x001e040001fb7983 */ /* 0x002ee20000300800 */
[----:B------:R-:W-:-:S04]  /*92ef0*/  IMAD.WIDE R2, R169, 0x4, R6 ;  /* 0x00000004a9027825 */ /* 0x000fc800078e0206 */
[----:B------:R-:W3:Y:S01]  /*92f00*/  LDL.LU R245, [R1+0x1d94] ;  /* 0x001d940001f57983 */ /* 0x000ee20000300800 */
[----:B--2---:R1:W-:Y:S01]  /*92f10*/  @P5 STG.E [R2.64], R249 ;  /* 0x000000f902005986 */ /* 0x0043e2000c101904 */
[----:B------:R2:W-:Y:S03]  /*92f20*/  @P0 STG.E [R164.64], R248 ;  /* 0x000000f8a4000986 */ /* 0x0005e6000c101904 */
[----:B-1----:R-:W3:Y:S01]  /*92f30*/  LDL.LU R249, [R1+0x1a24] ;  /* 0x001a240001f97983 */ /* 0x002ee20000300800 */
[----:B--2---:R-:W2:Y:S01]  /*92f40*/  LDL.LU R248, [R1+0x14e4] ;  /* 0x0014e40001f87983 */ /* 0x004ea20000300800 */
[----:B------:R-:W-:Y:S02]  /*92f50*/  ISETP.LT.AND P1, PT, R243, c[0x0][0x178], !P2 ;  /* 0x00005e00f3007a0c */ /* 0x000fe40005721270 */
[----:B------:R-:W-:Y:S02]  /*92f60*/  ISETP.LT.AND P3, PT, R252, c[0x0][0x178], !P2 ;  /* 0x00005e00fc007a0c */ /* 0x000fe40005761270 */
[----:B------:R-:W-:-:S02]  /*92f70*/  IADD3 R167, R242, 0x18b, RZ ;  /* 0x0000018bf2a77810 */ /* 0x000fc40007ffe0ff */
[----:B------:R-:W-:Y:S02]  /*92f80*/  ISETP.LT.AND P6, PT, R99, c[0x0][0x178], !P2 ;  /* 0x00005e0063007a0c */ /* 0x000fe400057c1270 */
[----:B------:R-:W-:Y:S02]  /*92f90*/  IADD3 R168, R169, c[0x0][0x198], RZ ;  /* 0x00006600a9a87a10 */ /* 0x000fe40007ffe0ff */
[----:B------:R-:W-:Y:S02]  /*92fa0*/  IADD3 R166, R242, 0x18c, RZ ;  /* 0x0000018cf2a67810 */ /* 0x000fe40007ffe0ff */
[----:B------:R-:W-:Y:S01]  /*92fb0*/  ISETP.GE.AND P4, PT, R167, c[0x0][0x17c], PT ;  /* 0x00005f00a7007a0c */ /* 0x000fe20003f86270 */
[----:B------:R-:W-:Y:S01]  /*92fc0*/  ISETP.LT.AND P2, PT, R174, c[0x0][0x178], !P2 ;  /* 0x00005e00ae007a0c */ /* 0x000fe20005741270 */
[----:B------:R-:W2:Y:S01]  /*92fd0*/  LDL.LU R172, [R1+0x1e20] ;  /* 0x001e200001ac7983 */ /* 0x000ea20000300800 */
[----:B------:R-:W-:Y:S01]  /*92fe0*/  IMAD.WIDE R2, R168, 0x4, R162 ;  /* 0x00000004a8027825 */ /* 0x000fe200078e02a2 */
[----:B------:R-:W-:-:S03]  /*92ff0*/  ISETP.GE.AND P5, PT, R166, c[0x0][0x17c], PT ;  /* 0x00005f00a6007a0c */ /* 0x000fc60003fa6270 */
[----:B------:R-:W-:-:S04]  /*93000*/  IMAD.WIDE R164, R168, 0x4, R160 ;  /* 0x00000004a8a47825 */ /* 0x000fc800078e02a0 */
[C---:B------:R-:W-:Y:S01]  /*93010*/  IMAD.WIDE R166, R168.reuse, 0x4, R6 ;  /* 0x00000004a8a67825 */ /* 0x040fe200078e0206 */
[----:B------:R-:W-:Y:S01]  /*93020*/  ISETP.LT.AND P0, PT, R243, c[0x0][0x178], !P4 ;  /* 0x00005e00f3007a0c */ /* 0x000fe20006701270 */
[----:B------:R1:W-:Y:S01]  /*93030*/  @P1 STG.E [R2.64], R175 ;  /* 0x000000af02001986 */ /* 0x0003e2000c101904 */
[----:B------:R-:W-:Y:S01]  /*93040*/  IADD3 R169, R168, c[0x0][0x198], RZ ;  /* 0x00006600a8a97a10 */ /* 0x000fe20007ffe0ff */
[----:B------:R1:W-:Y:S02]  /*93050*/  @P3 STG.E [R164.64], R247 ;  /* 0x000000f7a4003986 */ /* 0x0003e4000c101904 */
[----:B------:R1:W-:Y:S01]  /*93060*/  @P6 STG.E [R166.64], R246 ;  /* 0x000000f6a6006986 */ /* 0x0003e2000c101904 */
[----:B------:R-:W-:Y:S02]  /*93070*/  ISETP.LT.AND P1, PT, R252, c[0x0][0x178], !P4 ;  /* 0x00005e00fc007a0c */ /* 0x000fe40006721270 */
[----:B------:R-:W-:Y:S01]  /*93080*/  ISETP.LT.AND P6, PT, R99, c[0x0][0x178], !P4 ;  /* 0x00005e0063007a0c */ /* 0x000fe200067c1270 */
[----:B-1----:R-:W-:Y:S01]  /*93090*/  IMAD.WIDE R2, R168, 0x4, R4 ;  /* 0x00000004a8027825 */ /* 0x002fe200078e0204 */
[----:B------:R-:W2:Y:S03]  /*930a0*/  LDL.LU R247, [R1+0x1df0] ;  /* 0x001df00001f77983 */ /* 0x000ea60000300800 */
[----:B------:R-:W-:Y:S01]  /*930b0*/  IMAD.WIDE R164, R169, 0x4, R162 ;  /* 0x00000004a9a47825 */ /* 0x000fe200078e02a2 */
[----:B------:R-:W-:Y:S01]  /*930c0*/  IADD3 R166, R242, 0x18d, RZ ;  /* 0x0000018df2a67810 */ /* 0x000fe20007ffe0ff */
[----:B----4-:R1:W-:Y:S02]  /*930d0*/  @P2 STG.E [R2.64], R250 ;  /* 0x000000fa02002986 */ /* 0x0103e4000c101904 */
[----:B------:R-:W4:Y:S01]  /*930e0*/  LDL.LU R246, [R1+0x1bf0] ;  /* 0x001bf00001f67983 */ /* 0x000f220000300800 */
[----:B------:R-:W-:-:S02]  /*930f0*/  ISETP.LT.AND P4, PT, R174, c[0x0][0x178], !P4 ;  /* 0x00005e00ae007a0c */ /* 0x000fc40006781270 */
[----:B------:R-:W-:Y:S01]  /*93100*/  ISETP.GE.AND P3, PT, R166, c[0x0][0x17c], PT ;  /* 0x00005f00a6007a0c */ /* 0x000fe20003f66270 */
[----:B------:R-:W-:Y:S01]  /*93110*/  IADD3 R166, R242, 0x18e, RZ ;  /* 0x0000018ef2a67810 */ /* 0x000fe20007ffe0ff */
[----:B-1----:R-:W4:Y:S01]  /*93120*/  LDL.LU R250, [R1+0x14f0] ;  /* 0x0014f00001fa7983 */ /* 0x002f220000300800 */
[C---:B------:R-:W-:Y:S02]  /*93130*/  IMAD.WIDE R2, R169.reuse, 0x4, R160 ;  /* 0x00000004a9027825 */ /* 0x040fe400078e02a0 */
[----:B------:R-:W-:Y:S02]  /*93140*/  ISETP.GE.AND P2, PT, R166, c[0x0][0x17c], PT ;  /* 0x00005f00a6007a0c */ /* 0x000fe40003f46270 */
[C---:B------:R-:W-:Y:S01]  /*93150*/  IMAD.WIDE R166, R169.reuse, 0x4, R4 ;  /* 0x00000004a9a67825 */ /* 0x040fe200078e0204 */
[----:B---3--:R1:W-:Y:S03]  /*93160*/  @P0 STG.E [R164.64], R251 ;  /* 0x000000fba4000986 */ /* 0x0083e6000c101904 */
[----:B------:R-:W-:Y:S01]  /*93170*/  @P1 STG.E [R2.64], R245 ;  /* 0x000000f502001986 */ /* 0x000fe2000c101904 */
[----:B-1----:R-:W3:Y:S01]  /*93180*/  LDL.LU R251, [R1+0x1e24] ;  /* 0x001e240001fb7983 */ /* 0x002ee20000300800 */
[----:B------:R-:W-:-:S05]  /*93190*/  IMAD.WIDE R164, R169, 0x4, R6 ;  /* 0x00000004a9a47825 */ /* 0x000fca00078e0206 */
[----:B------:R1:W-:Y:S01]  /*931a0*/  @P6 STG.E [R164.64], R249 ;  /* 0x000000f9a4006986 */ /* 0x0003e2000c101904 */
[----:B--2---:R2:W-:Y:S03]  /*931b0*/  @P4 STG.E [R166.64], R248 ;  /* 0x000000f8a6004986 */ /* 0x0045e6000c101904 */
[----:B-1----:R-:W3:Y:S01]  /*931c0*/  LDL.LU R249, [R1+0x1df4] ;  /* 0x001df40001f97983 */ /* 0x002ee20000300800 */
[----:B------:R-:W3:Y:S03]  /*931d0*/  LDL.LU R245, [R1+0x1bf4] ;  /* 0x001bf40001f57983 */ /* 0x000ee60000300800 */
[----:B--2---:R-:W2:Y:S01]  /*931e0*/  LDL.LU R248, [R1+0x14f4] ;  /* 0x0014f40001f87983 */ /* 0x004ea20000300800 */
[----:B------:R-:W-:Y:S02]  /*931f0*/  ISETP.LT.AND P0, PT, R243, c[0x0][0x178], !P5 ;  /* 0x00005e00f3007a0c */ /* 0x000fe40006f01270 */
[----:B------:R-:W-:-:S02]  /*93200*/  ISETP.LT.AND P1, PT, R252, c[0x0][0x178], !P5 ;  /* 0x00005e00fc007a0c */ /* 0x000fc40006f21270 */
[----:B------:R-:W-:Y:S02]  /*93210*/  IADD3 R168, R169, c[0x0][0x198], RZ ;  /* 0x00006600a9a87a10 */ /* 0x000fe40007ffe0ff */
[----:B------:R-:W-:Y:S01]  /*93220*/  ISETP.LT.AND P6, PT, R99, c[0x0][0x178], !P5 ;  /* 0x00005e0063007a0c */ /* 0x000fe20006fc1270 */
[----:B------:R-:W-:Y:S01]  /*93230*/  ISETP.LT.AND P5, PT, R174, c[0x0][0x178], !P5 ;  /* 0x00005e00ae007a0c */ /* 0x000fe20006fa1270 */
[----:B------:R-:W-:Y:S02]  /*93240*/  IADD3 R166, R242, 0x18f, RZ ;  /* 0x0000018ff2a67810 */ /* 0x000fe40007ffe0ff */
[----:B------:R-:W-:Y:S01]  /*93250*/  ISETP.LT.AND P4, PT, R243, c[0x0][0x178], !P3 ;  /* 0x00005e00f3007a0c */ /* 0x000fe20005f81270 */
[----:B------:R-:W-:-:S04]  /*93260*/  IMAD.WIDE R2, R168, 0x4, R162 ;  /* 0x00000004a8027825 */ /* 0x000fc800078e02a2 */
[C---:B------:R-:W-:Y:S01]  /*93270*/  IMAD.WIDE R164, R168.reuse, 0x4, R160 ;  /* 0x00000004a8a47825 */ /* 0x040fe200078e02a0 */
[----:B------:R-:W-:Y:S01]  /*93280*/  IADD3 R169, R168, c[0x0][0x198], RZ ;  /* 0x00006600a8a97a10 */ /* 0x000fe20007ffe0ff */
[----:B------:R-:W2:Y:S04]  /*93290*/  LDL.LU R173, [R1+0x1e30] ;  /* 0x001e300001ad7983 */ /* 0x000ea80000300800 */
[----:B------:R1:W-:Y:S01]  /*932a0*/  @P0 STG.E [R2.64], R172 ;  /* 0x000000ac02000986 */ /* 0x0003e2000c101904 */
[----:B------:R-:W-:Y:S01]  /*932b0*/  ISETP.GE.AND P0, PT, R166, c[0x0][0x17c], PT ;  /* 0x00005f00a6007a0c */ /* 0x000fe20003f06270 */
[----:B------:R-:W-:-:S04]  /*932c0*/  IMAD.WIDE R166, R168, 0x4, R4 ;  /* 0x00000004a8a67825 */ /* 0x000fc800078e0204 */
[----:B------:R-:W2:Y:S01]  /*932d0*/  LDL.LU R175, [R1+0x1e10] ;  /* 0x001e100001af7983 */ /* 0x000ea20000300800 */
[----:B------:R4:W-:Y:S01]  /*932e0*/  @P1 STG.E [R164.64], R247 ;  /* 0x000000f7a4001986 */ /* 0x0009e2000c101904 */
[----:B------:R-:W-:Y:S01]  /*932f0*/  ISETP.LT.AND P1, PT, R252, c[0x0][0x178], !P3 ;  /* 0x00005e00fc007a0c */ /* 0x000fe20005f21270 */
[----:B-1----:R-:W-:-:S04]  /*93300*/  IMAD.WIDE R2, R168, 0x4, R6 ;  /* 0x00000004a8027825 */ /* 0x002fc800078e0206 */
[----:B----4-:R-:W-:Y:S01]  /*93310*/  IMAD.WIDE R164, R169, 0x4, R162 ;  /* 0x00000004a9a47825 */ /* 0x010fe200078e02a2 */
[----:B------:R1:W-:Y:S03]  /*93320*/  @P6 STG.E [R2.64], R246 ;  /* 0x000000f602006986 */ /* 0x0003e6000c101904 */
[----:B------:R4:W-:Y:S01]  /*93330*/  @P5 STG.E [R166.64], R250 ;  /* 0x000000faa6005986 */ /* 0x0009e2000c101904 */
[----:B------:R-:W-:Y:S01]  /*93340*/  ISETP.LT.AND P5, PT, R99, c[0x0][0x178], !P3 ;  /* 0x00005e0063007a0c */ /* 0x000fe20005fa1270 */
[----:B------:R-:W-:Y:S01]  /*93350*/  ISETP.LT.AND P3, PT, R174, c[0x0][0x178], !P3 ;  /* 0x00005e00ae007a0c */ /* 0x000fe20005f61270 */
[----:B------:R-:W2:Y:S04]  /*93360*/  LDL.LU R247, [R1+0x1da0] ;  /* 0x001da00001f77983 */ /* 0x000ea80000300800 */
[----:B-1----:R-:W2:Y:S01]  /*93370*/  LDL.LU R246, [R1+0x1720] ;  /* 0x0017200001f67983 */ /* 0x002ea20000300800 */
[----:B----4-:R-:W4:Y:S02]  /*93380*/  LDL.LU R250, [R1+0x1e34] ;  /* 0x001e340001fa7983 */ /* 0x010f240000300800 */
[----:B------:R-:W-:-:S04]  /*93390*/  IMAD.WIDE R2, R169, 0x4, R6 ;  /* 0x00000004a9027825 */ /* 0x000fc800078e0206 */
[C---:B------:R-:W-:Y:S01]  /*933a0*/  IMAD.WIDE R166, R169.reuse, 0x4, R4 ;  /* 0x00000004a9a67825 */ /* 0x040fe200078e0204 */
[----:B---3--:R1:W-:Y:S03]  /*933b0*/  @P4 STG.E [R164.64], R251 ;  /* 0x000000fba4004986 */ /* 0x0083e6000c101904 */
[----:B-1----:R-:W-:Y:S01]  /*933c0*/  IMAD.WIDE R164, R169, 0x4, R160 ;  /* 0x00000004a9a47825 */ /* 0x002fe200078e02a0 */
[----:B------:R-:W3:Y:S04]  /*933d0*/  LDL.LU R251, [R1+0x1e14] ;  /* 0x001e140001fb7983 */ /* 0x000ee80000300800 */
[----:B------:R1:W-:Y:S01]  /*933e0*/  @P1 STG.E [R164.64], R249 ;  /* 0x000000f9a4001986 */ /* 0x0003e2000c101904 */
[----:B------:R-:W-:Y:S02]  /*933f0*/  @P5 STG.E [R2.64], R245 ;  /* 0x000000f502005986 */ /* 0x000fe4000c101904 */
[----:B--2---:R2:W-:Y:S01]  /*93400*/  @P3 STG.E [R166.64], R248 ;  /* 0x000000f8a6003986 */ /* 0x0045e2000c101904 */
[----:B-1----:R-:W3:Y:S04]  /*93410*/  LDL.LU R249, [R1+0x1da4] ;  /* 0x001da40001f97983 */ /* 0x002ee80000300800 */
[----:B--2---:R-:W2:Y:S01]  /*93420*/  LDL.LU R248, [R1+0x1724] ;  /* 0x0017240001f87983 */ /* 0x004ea20000300800 */
[----:B------:R-:W-:-:S02]  /*93430*/  ISETP.LT.AND P6, PT, R243, c[0x0][0x178], !P2 ;  /* 0x00005e00f3007a0c */ /* 0x000fc400057c1270 */
[----:B------:R-:W-:Y:S02]  /*93440*/  ISETP.LT.AND P4, PT, R252, c[0x0][0x178], !P2 ;  /* 0x00005e00fc007a0c */ /* 0x000fe40005781270 */
[----:B------:R-:W-:Y:S02]  /*93450*/  IADD3 R168, R169, c[0x0][0x198], RZ ;  /* 0x00006600a9a87a10 */ /* 0x000fe40007ffe0ff */
[----:B------:R-:W-:Y:S02]  /*93460*/  ISETP.LT.AND P3, PT, R99, c[0x0][0x178], !P2 ;  /* 0x00005e0063007a0c */ /* 0x000fe40005761270 */
[----:B------:R-:W-:Y:S02]  /*93470*/  IADD3 R170, R242, 0x190, RZ ;  /* 0x00000190f2aa7810 */ /* 0x000fe40007ffe0ff */
[----:B------:R-:W-:Y:S02]  /*93480*/  ISETP.LT.AND P5, PT, R252, c[0x0][0x178], !P0 ;  /* 0x00005e00fc007a0c */ /* 0x000fe400047a1270 */
[----:B------:R-:W-:Y:S01]  /*93490*/  IADD3 R171, R242, 0x191, RZ ;  /* 0x00000191f2ab7810 */ /* 0x000fe20007ffe0ff */
[----:B------:R-:W-:-:S04]  /*934a0*/  IMAD.WIDE R164, R168, 0x4, R162 ;  /* 0x00000004a8a47825 */ /* 0x000fc800078e02a2 */
[----:B------:R-:W-:Y:S01]  /*934b0*/  IMAD.WIDE R2, R168, 0x4, R160 ;  /* 0x00000004a8027825 */ /* 0x000fe200078e02a0 */
[----:B------:R-:W-:Y:S02]  /*934c0*/  ISETP.LT.AND P2, PT, R174, c[0x0][0x178], !P2 ;  /* 0x00005e00ae007a0c */ /* 0x000fe40005741270 */
[----:B------:R-:W-:Y:S01]  /*934d0*/  ISETP.GE.AND P1, PT, R170, c[0x0][0x17c], PT ;  /* 0x00005f00aa007a0c */ /* 0x000fe20003f26270 */
[----:B------:R-:W2:Y:S04]  /*934e0*/  LDL.LU R245, [R1+0x1d28] ;  /* 0x001d280001f57983 */ /* 0x000ea80000300800 */
[----:B------:R1:W-:Y:S01]  /*934f0*/  @P6 STG.E [R164.64], R173 ;  /* 0x000000ada4006986 */ /* 0x0003e2000c101904 */
[----:B------:R-:W-:Y:S01]  /*93500*/  ISETP.LT.AND P6, PT, R243, c[0x0][0x178], !P0 ;  /* 0x00005e00f3007a0c */ /* 0x000fe200047c1270 */
[----:B------:R1:W-:Y:S01]  /*93510*/  @P4 STG.E [R2.64], R175 ;  /* 0x000000af02004986 */ /* 0x0003e2000c101904 */
[----:B------:R-:W-:-:S02]  /*93520*/  ISETP.LT.AND P4, PT, R99, c[0x0][0x178], !P0 ;  /* 0x00005e0063007a0c */ /* 0x000fc40004781270 */
[----:B------:R-:W-:Y:S01]  /*93530*/  IADD3 R170, R168, c[0x0][0x198], RZ ;  /* 0x00006600a8aa7a10 */ /* 0x000fe20007ffe0ff */
[----:B------:R-:W-:-:S04]  /*93540*/  ISETP.LT.AND P0, PT, R174, c[0x0][0x178], !P0 ;  /* 0x00005e00ae007a0c */ /* 0x000fc80004701270 */
[----:B------:R-:W-:-:S04]  /*93550*/  IMAD.WIDE R166, R170, 0x4, R162 ;  /* 0x00000004aaa67825 */ /* 0x000fc800078e02a2 */
[C---:B-1----:R-:W-:Y:S01]  /*93560*/  IMAD.WIDE R164, R168.reuse, 0x4, R4 ;  /* 0x00000004a8a47825 */ /* 0x042fe200078e0204 */
[----:B------:R-:W2:Y:S03]  /*93570*/  LDL.LU R173, [R1+0x1d2c] ;  /* 0x001d2c0001ad7983 */ /* 0x000ea60000300800 */
[----:B------:R-:W2:Y:S02]  /*93580*/  LDL.LU R175, [R1+0x171c] ;  /* 0x00171c0001af7983 */ /* 0x000ea40000300800 */
[----:B------:R-:W-:-:S04]  /*93590*/  IMAD.WIDE R2, R168, 0x4, R6 ;  /* 0x00000004a8027825 */ /* 0x000fc800078e0206 */
[C---:B------:R-:W-:Y:S01]  /*935a0*/  IMAD.WIDE R168, R170.reuse, 0x4, R160 ;  /* 0x00000004aaa87825 */ /* 0x040fe200078e02a0 */
[----:B------:R1:W-:Y:S03]  /*935b0*/  @P3 STG.E [R2.64], R247 ;  /* 0x000000f702003986 */ /* 0x0003e6000c101904 */
[----:B------:R-:W-:Y:S02]  /*935c0*/  @P2 STG.E [R164.64], R246 ;  /* 0x000000f6a4002986 */ /* 0x000fe4000c101904 */
[----:B----4-:R4:W-:Y:S01]  /*935d0*/  @P6 STG.E [R166.64], R250 ;  /* 0x000000faa6006986 */ /* 0x0109e2000c101904 */
[----:B------:R-:W-:Y:S01]  /*935e0*/  ISETP.GE.AND P3, PT, R171, c[0x0][0x17c], PT ;  /* 0x00005f00ab007a0c */ /* 0x000fe20003f66270 */
[C---:B-1----:R-:W-:Y:S01]  /*935f0*/  IMAD.WIDE R2, R170.reuse, 0x4, R6 ;  /* 0x00000004aa027825 */ /* 0x042fe200078e0206 */
[C---:B------:R-:W-:Y:S01]  /*93600*/  IADD3 R171, R170.reuse, c[0x0][0x198], RZ ;  /* 0x00006600aaab7a10 */ /* 0x040fe20007ffe0ff */
[----:B----4-:R-:W4:Y:S04]  /*93610*/  LDL.LU R250, [R1+0x131c] ;  /* 0x00131c0001fa7983 */ /* 0x010f280000300800 */
[----:B---3--:R1:W-:Y:S04]  /*93620*/  @P5 STG.E [R168.64], R251 ;  /* 0x000000fba8005986 */ /* 0x0083e8000c101904 */
[----:B-1----:R-:W3:Y:S04]  /*93630*/  LDL.LU R251, [R1+0xfbc] ;  /* 0x000fbc0001fb7983 */ /* 0x002ee80000300800 */
[----:B------:R1:W-:Y:S02]  /*93640*/  @P4 STG.E [R2.64], R249 ;  /* 0x000000f902004986 */ /* 0x0003e4000c101904 */
[----:B-1----:R-:W-:-:S02]  /*93650*/  IMAD.WIDE R2, R170, 0x4, R4 ;  /* 0x00000004aa027825 */ /* 0x002fc400078e0204 */
[----:B------:R-:W3:Y:S04]  /*93660*/  LDL.LU R170, [R1+0xfb8] ;  /* 0x000fb80001aa7983 */ /* 0x000ee80000300800 */
[----:B--2---:R1:W-:Y:S04]  /*93670*/  @P0 STG.E [R2.64], R248 ;  /* 0x000000f802000986 */ /* 0x0043e8000c101904 */
[----:B-1----:R-:W2:Y:S01]  /*93680*/  LDL.LU R2, [R1+0x1718] ;  /* 0x0017180001027983 */ /* 0x002ea20000300800 */
[----:B------:R-:W3:Y:S01]  /*93690*/  LDL.LU R3, [R1+0x1318] ;  /* 0x0013180001037983 */ /* 0x000ee20000300800 */
[----:B------:R-:W-:-:S02]  /*936a0*/  ISETP.LT.AND P6, PT, R243, c[0x0][0x178], !P1 ;  /* 0x00005e00f3007a0c */ /* 0x000fc40004fc1270 */
[----:B------:R-:W-:Y:S02]  /*936b0*/  ISETP.LT.AND P5, PT, R252, c[0x0][0x178], !P1 ;  /* 0x00005e00fc007a0c */ /* 0x000fe40004fa1270 */
[----:B------:R-:W-:Y:S02]  /*936c0*/  ISETP.LT.AND P2, PT, R99, c[0x0][0x178], !P1 ;  /* 0x00005e0063007a0c */ /* 0x000fe40004f41270 */
[----:B------:R-:W-:Y:S01]  /*936d0*/  ISETP.LT.AND P4, PT, R174, c[0x0][0x178], !P1 ;  /* 0x00005e00ae007a0c */ /* 0x000fe20004f81270 */
[----:B------:R-:W-:-:S04]  /*936e0*/  IMAD.WIDE R164, R171, 0x4, R162 ;  /* 0x00000004aba47825 */ /* 0x000fc800078e02a2 */
[----:B------:R-:W-:Y:S01]  /*936f0*/  IMAD.WIDE R166, R171, 0x4, R160 ;  /* 0x00000004aba67825 */ /* 0x000fe200078e02a0 */
[----:B------:R-:W-:-:S03]  /*93700*/  IADD3 R172, R242, 0x192, RZ ;  /* 0x00000192f2ac7810 */ /* 0x000fc60007ffe0ff */
[----:B------:R-:W-:Y:S01]  /*93710*/  IMAD.WIDE R168, R171, 0x4, R6 ;  /* 0x00000004aba87825 */ /* 0x000fe200078e0206 */
[----:B------:R-:W-:Y:S02]  /*93720*/  ISETP.GE.AND P1, PT, R172, c[0x0][0x17c], PT ;  /* 0x00005f00ac007a0c */ /* 0x000fe40003f26270 */
[----:B------:R-:W4:Y:S04]  /*93730*/  LDL.LU R172, [R1+0x1848] ;  /* 0x0018480001ac7983 */ /* 0x000f280000300800 */
[----:B------:R1:W-:Y:S01]  /*93740*/  @P6 STG.E [R164.64], R245 ;  /* 0x000000f5a4006986 */ /* 0x0003e2000c101904 */
[----:B------:R-:W4:Y:S02]  /*93750*/  LDL.LU R247, [R1+0x1338] ;  /* 0x0013380001f77983 */ /* 0x000f240000300800 */
[----:B------:R-:W4:Y:S02]  /*93760*/  LDL.LU R246, [R1+0x1128] ;  /* 0x0011280001f67983 */ /* 0x000f240000300800 */
[----:B------:R-:W4:Y:S01]  /*93770*/  LDL.LU R249, [R1+0x1dbc] ;  /* 0x001dbc0001f97983 */ /* 0x000f220000300800 */
[----:B------:R-:W4:Y:S04]  /*93780*/  LDL.LU R248, [R1+0x184c] ;  /* 0x00184c0001f87983 */ /* 0x000f280000300800 */
[----:B-1----:R-:W4:Y:S01]  /*93790*/  LDL.LU R245, [R1+0x3614] ;  /* 0x0036140001f57983 */ /* 0x002f220000300800 */
[----:B------:R-:W-:-:S02]  /*937a0*/  ISETP.LT.AND P0, PT, R252, c[0x0][0x178], !P3 ;  /* 0x00005e00fc007a0c */ /* 0x000fc40005f01270 */
[----:B------:R-:W-:Y:S02]  /*937b0*/  ISETP.LT.AND P6, PT, R99, c[0x0][0x178], !P3 ;  /* 0x00005e0063007a0c */ /* 0x000fe40005fc1270 */
[C---:B------:R-:W-:Y:S02]  /*937c0*/  IADD3 R164, R171.reuse, c[0x0][0x198], RZ ;  /* 0x00006600aba47a10 */ /* 0x040fe40007ffe0ff */
[----:B------:R-:W-:Y:S01]  /*937d0*/  IADD3 R165, R242, 0x193, RZ ;  /* 0x00000193f2a57810 */ /* 0x000fe20007ffe0ff */
[----:B--2---:R-:W-:Y:S01]  /*937e0*/  @P5 STG.E [R166.64], R2 ;  /* 0x00000002a6005986 */ /* 0x004fe2000c101904 */
[----:B---3--:R1:W-:Y:S02]  /*937f0*/  @P2 STG.E [R168.64], R3 ;  /* 0x00000003a8002986 */ /* 0x0083e4000c101904 */
[----:B-1----:R-:W-:-:S05]  /*93800*/  IMAD.WIDE R2, R171, 0x4, R4 ;  /* 0x00000004ab027825 */ /* 0x002fca00078e0204 */
[----:B------:R1:W-:Y:S04]  /*93810*/  @P4 STG.E [R2.64], R170 ;  /* 0x000000aa02004986 */ /* 0x0003e8000c101904 */
[----:B-1----:R-:W2:Y:S01]  /*93820*/  LDL.LU R3, [R1+0x1db8] ;  /* 0x001db80001037983 */ /* 0x002ea20000300800 */
[----:B------:R-:W-:Y:S01]  /*93830*/  ISETP.LT.AND P5, PT, R243, c[0x0][0x178], !P3 ;  /* 0x00005e00f3007a0c */ /* 0x000fe20005fa1270 */
[----:B------:R-:W-:Y:S02]  /*93840*/  ISETP.LT.AND P3, PT, R174, c[0x0][0x178], !P3 ;  /* 0x00005e00ae007a0c */ /* 0x000fe40005f61270 */
[----:B------:R-:W-:-:S04]  /*93850*/  IMAD.WIDE R170, R164, 0x4, R162 ;  /* 0x00000004a4aa7825 */ /* 0x000fc800078e02a2 */
[----:B------:R-:W-:-:S04]  /*93860*/  IMAD.WIDE R168, R164, 0x4, R160 ;  /* 0x00000004a4a87825 */ /* 0x000fc800078e02a0 */
[C---:B------:R-:W-:Y:S01]  /*93870*/  IMAD.WIDE R166, R164.reuse, 0x4, R6 ;  /* 0x00000004a4a67825 */ /* 0x040fe200078e0206 */
[----:B------:R-:W-:Y:S02]  /*93880*/  ISETP.GE.AND P2, PT, R165, c[0x0][0x17c], PT ;  /* 0x00005f00a5007a0c */ /* 0x000fe40003f46270 */
[C---:B------:R-:W-:Y:S01]  /*93890*/  IADD3 R2, R164.reuse, c[0x0][0x198], RZ ;  /* 0x00006600a4027a10 */ /* 0x040fe20007ffe0ff */
[----:B------:R-:W-:Y:S01]  /*938a0*/  IMAD.WIDE R164, R164, 0x4, R4 ;  /* 0x00000004a4a47825 */ /* 0x000fe200078e0204 */
[----:B------:R-:W-:Y:S03]  /*938b0*/  @P5 STG.E [R170.64], R173 ;  /* 0x000000adaa005986 */ /* 0x000fe6000c101904 */
[----:B------:R-:W-:Y:S02]  /*938c0*/  @P0 STG.E [R168.64], R175 ;  /* 0x000000afa8000986 */ /* 0x000fe4000c101904 */
[----:B----4-:R1:W-:Y:S02]  /*938d0*/  @P6 STG.E [R166.64], R250 ;  /* 0x000000faa6006986 */ /* 0x0103e4000c101904 */
[----:B------:R3:W-:Y:S01]  /*938e0*/  @P3 STG.E [R164.64], R251 ;  /* 0x000000fba4003986 */ /* 0x0007e2000c101904 */
[----:B-1----:R-:W4:Y:S01]  /*938f0*/  LDL.LU R250, [R1+0x133c] ;  /* 0x00133c0001fa7983 */ /* 0x002f220000300800 */
[----:B---3--:R-:W3:Y:S01]  /*93900*/  LDL.LU R251, [R1+0x112c] ;  /* 0x00112c0001fb7983 */ /* 0x008ee20000300800 */
[----:B------:R-:W-:Y:S01]  /*93910*/  ISETP.LT.AND P4, PT, R243, c[0x0][0x178], !P1 ;  /* 0x00005e00f3007a0c */ /* 0x000fe20004f81270 */
[----:B------:R-:W-:Y:S01]  /*93920*/  IMAD.WIDE R170, R2, 0x4, R162 ;  /* 0x0000000402aa7825 */ /* 0x000fe200078e02a2 */
[----:B------:R-:W-:-:S02]  /*93930*/  ISETP.LT.AND P3, PT, R252, c[0x0][0x178], !P1 ;  /* 0x00005e00fc007a0c */ /* 0x000fc40004f61270 */
[----:B------:R-:W-:Y:S02]  /*93940*/  ISETP.LT.AND P0, PT, R174, c[0x0][0x178], !P1 ;  /* 0x00005e00ae007a0c */ /* 0x000fe40004f01270 */
[----:B------:R-:W-:Y:S01]  /*93950*/  ISETP.LT.AND P6, PT, R243, c[0x0][0x178], !P2 ;  /* 0x00005e00f3007a0c */ /* 0x000fe200057c1270 */
[----:B------:R-:W-:Y:S01]  /*93960*/  IMAD.WIDE R166, R2, 0x4, R160 ;  /* 0x0000000402a67825 */ /* 0x000fe200078e02a0 */
[----:B------:R-:W3:Y:S01]  /*93970*/  LDL.LU R173, [R1+0x1dc8] ;  /* 0x001dc80001ad7983 */ /* 0x000ee20000300800 */
[----:B------:R-:W-:Y:S02]  /*93980*/  ISETP.LT.AND P5, PT, R252, c[0x0][0x178], !P2 ;  /* 0x00005e00fc007a0c */ /* 0x000fe400057a1270 */
[----:B------:R-:W-:-:S04]  /*93990*/  IMAD.WIDE R164, R2, 0x4, R6 ;  /* 0x0000000402a47825 */ /* 0x000fc800078e0206 */
[----:B------:R-:W3:Y:S01]  /*939a0*/  LDL.LU R175, [R1+0x1858] ;  /* 0x0018580001af7983 */ /* 0x000ee20000300800 */
[----:B--2---:R1:W-:Y:S01]  /*939b0*/  @P4 STG.E [R170.64], R3 ;  /* 0x00000003aa004986 */ /* 0x0043e2000c101904 */
[----:B------:R-:W-:Y:S01]  /*939c0*/  ISETP.LT.AND P4, PT, R99, c[0x0][0x178], !P1 ;  /* 0x00005e0063007a0c */ /* 0x000fe20004f81270 */
[----:B------:R2:W-:Y:S01]  /*939d0*/  @P3 STG.E [R166.64], R172 ;  /* 0x000000aca6003986 */ /* 0x0005e2000c101904 */
[----:B-1----:R-:W-:Y:S02]  /*939e0*/  IADD3 R3, R242, 0x194, RZ ;  /* 0x00000194f2037810 */ /* 0x002fe40007ffe0ff */
[----:B------:R-:W-:-:S09]  /*939f0*/  IADD3 R170, R2, c[0x0][0x198], RZ ;  /* 0x0000660002aa7a10 */ /* 0x000fd20007ffe0ff */
[----:B------:R1:W-:Y:S01]  /*93a00*/  @P4 STG.E [R164.64], R247 ;  /* 0x000000f7a4004986 */ /* 0x0003e2000c101904 */
[----:B------:R-:W-:Y:S01]  /*93a10*/  ISETP.GE.AND P1, PT, R3, c[0x0][0x17c], PT ;  /* 0x00005f0003007a0c */ /* 0x000fe20003f26270 */
[----:B------:R-:W-:-:S04]  /*93a20*/  IMAD.WIDE R2, R2, 0x4, R4 ;  /* 0x0000000402027825 */ /* 0x000fc800078e0204 */
[----:B------:R-:W-:-:S04]  /*93a30*/  IMAD.WIDE R168, R170, 0x4, R162 ;  /* 0x00000004aaa87825 */ /* 0x000fc800078e02a2 */
[----:B--2---:R-:W-:Y:S01]  /*93a40*/  IMAD.WIDE R166, R170, 0x4, R160 ;  /* 0x00000004aaa67825 */ /* 0x004fe200078e02a0 */
[----:B-1----:R-:W2:Y:S04]  /*93a50*/  LDL.LU R247, [R1+0x1418] ;  /* 0x0014180001f77983 */ /* 0x002ea80000300800 */
[----:B------:R1:W-:Y:S01]  /*93a60*/  @P0 STG.E [R2.64], R246 ;  /* 0x000000f602000986 */ /* 0x0003e2000c101904 */
[----:B------:R3:W-:Y:S02]  /*93a70*/  @P6 STG.E [R168.64], R249 ;  /* 0x000000f9a8006986 */ /* 0x0007e4000c101904 */
[----:B------:R4:W-:Y:S01]  /*93a80*/  @P5 STG.E [R166.64], R248 ;  /* 0x000000f8a6005986 */ /* 0x0009e2000c101904 */
[----:B------:R-:W-:Y:S01]  /*93a90*/  ISETP.LT.AND P3, PT, R99, c[0x0][0x178], !P2 ;  /* 0x00005e0063007a0c */ /* 0x000fe20005761270 */
[----:B-1----:R-:W2:Y:S01]  /*93aa0*/  LDL.LU R246, [R1+0x1238] ;  /* 0x0012380001f67983 */ /* 0x002ea20000300800 */
[----:B---3--:R-:W3:Y:S02]  /*93ab0*/  LDL.LU R249, [R1+0x1dcc] ;  /* 0x001dcc0001f97983 */ /* 0x008ee40000300800 */
[----:B----4-:R-:W4:Y:S01]  /*93ac0*/  LDL.LU R248, [R1+0x185c] ;  /* 0x00185c0001f87983 */ /* 0x010f220000300800 */
[----:B------:R-:W-:Y:S01]  /*93ad0*/  ISETP.LT.AND P2, PT, R174, c[0x0][0x178], !P2 ;  /* 0x00005e00ae007a0c */ /* 0x000fe20005741270 */
[----:B------:R-:W-:-:S04]  /*93ae0*/  IMAD.WIDE R2, R170, 0x4, R6 ;  /* 0x00000004aa027825 */ /* 0x000fc800078e0206 */
[----:B------:R-:W-:-:S03]  /*93af0*/  IMAD.WIDE R164, R170, 0x4, R4 ;  /* 0x00000004aaa47825 */ /* 0x000fc600078e0204 */
[----:B------:R1:W-:Y:S05]  /*93b00*/  @P3 STG.E [R2.64], R250 ;  /* 0x000000fa02003986 */ /* 0x0003ea000c101904 */
[----:B------:R1:W-:Y:S04]  /*93b10*/  @P2 STG.E [R164.64], R251 ;  /* 0x000000fba4002986 */ /* 0x0003e8000c101904 */
[----:B-1----:R-:W4:Y:S04]  /*93b20*/  LDL.LU R250, [R1+0x141c] ;  /* 0x00141c0001fa7983 */ /* 0x002f280000300800 */
[----:B------:R-:W4:Y:S01]  /*93b30*/  LDL.LU R251, [R1+0x123c] ;  /* 0x00123c0001fb7983 */ /* 0x000f220000300800 */
[----:B------:R-:W-:-:S02]  /*93b40*/  ISETP.LT.AND P5, PT, R243, c[0x0][0x178], !P1 ;  /* 0x00005e00f3007a0c */ /* 0x000fc40004fa1270 */
[----:B------:R-:W-:Y:S02]  /*93b50*/  IADD3 R168, R170, c[0x0][0x198], RZ ;  /* 0x00006600aaa87a10 */ /* 0x000fe40007ffe0ff */
[----:B------:R-:W-:Y:S02]  /*93b60*/  IADD3 R171, R242, 0x195, RZ ;  /* 0x00000195f2ab7810 */ /* 0x000fe40007ffe0ff */
[----:B------:R-:W-:Y:S02]  /*93b70*/  ISETP.LT.AND P0, PT, R252, c[0x0][0x178], !P1 ;  /* 0x00005e00fc007a0c */ /* 0x000fe40004f01270 */
[----:B------:R-:W-:Y:S01]  /*93b80*/  ISETP.LT.AND P4, PT, R99, c[0x0][0x178], !P1 ;  /* 0x00005e0063007a0c */ /* 0x000fe20004f81270 */
[----:B------:R-:W-:Y:S01]  /*93b90*/  IMAD.WIDE R166, R168, 0x4, R162 ;  /* 0x00000004a8a67825 */ /* 0x000fe200078e02a2 */
[----:B------:R-:W-:Y:S02]  /*93ba0*/  ISETP.GE.AND P6, PT, R171, c[0x0][0x17c], PT ;  /* 0x00005f00ab007a0c */ /* 0x000fe40003fc6270 */
[----:B------:R-:W-:-:S02]  /*93bb0*/  IADD3 R169, R242, 0x196, RZ ;  /* 0x00000196f2a97810 */ /* 0x000fc40007ffe0ff */
[----:B------:R-:W-:Y:S01]  /*93bc0*/  ISETP.LT.AND P1, PT, R174, c[0x0][0x178], !P1 ;  /* 0x00005e00ae007a0c */ /* 0x000fe20004f21270 */
[----:B------:R-:W-:Y:S01]  /*93bd0*/  IMAD.WIDE R164, R168, 0x4, R160 ;  /* 0x00000004a8a47825 */ /* 0x000fe200078e02a0 */
[----:B------:R-:W-:-:S03]  /*93be0*/  ISETP.LT.AND P2, PT, R243, c[0x0][0x178], !P6 ;  /* 0x00005e00f3007a0c */ /* 0x000fc60007741270 */
[----:B------:R-:W-:Y:S01]  /*93bf0*/  IMAD.WIDE R2, R168, 0x4, R6 ;  /* 0x00000004a8027825 */ /* 0x000fe200078e0206 */
[----:B------:R1:W-:Y:S01]  /*93c00*/  @P5 STG.E [R166.64], R173 ;  /* 0x000000ada6005986 */ /* 0x0003e2000c101904 */
[----:B------:R-:W-:Y:S02]  /*93c10*/  ISETP.LT.AND P5, PT, R252, c[0x0][0x178], !P6 ;  /* 0x00005e00fc007a0c */ /* 0x000fe400077a1270 */
[----:B------:R-:W-:Y:S01]  /*93c20*/  ISETP.GE.AND P3, PT, R169, c[0x0][0x17c], PT ;  /* 0x00005f00a9007a0c */ /* 0x000fe20003f66270 */
[----:B------:R-:W-:Y:S01]  /*93c30*/  IADD3 R169, R168, c[0x0][0x198], RZ ;  /* 0x00006600a8a97a10 */ /* 0x000fe20007ffe0ff */
[----:B------:R1:W-:Y:S01]  /*93c40*/  @P0 STG.E [R164.64], R175 ;  /* 0x000000afa4000986 */ /* 0x0003e2000c101904 */
[----:B------:R-:W-:-:S03]  /*93c50*/  IADD3 R170, R242, 0x197, RZ ;  /* 0x00000197f2aa7810 */ /* 0x000fc60007ffe0ff */
[----:B------:R-:W4:Y:S01]  /*93c60*/  LDL.LU R171, [R1+0x15e8] ;  /* 0x0015e80001ab7983 */ /* 0x000f220000300800 */
[----:B------:R-:W-:-:S03]  /*93c70*/  ISETP.GE.AND P0, PT, R170, c[0x0][0x17c], PT ;  /* 0x00005f00aa007a0c */ /* 0x000fc60003f06270 */
[----:B------:R-:W4:Y:S01]  /*93c80*/  LDL.LU R170, [R1+0x1a18] ;  /* 0x001a180001aa7983 */ /* 0x000f220000300800 */
[----:B-1----:R-:W-:-:S03]  /*93c90*/  IMAD.WIDE R166, R169, 0x4, R160 ;  /* 0x00000004a9a67825 */ /* 0x002fc600078e02a0 */
[----:B------:R-:W4:Y:S01]  /*93ca0*/  LDL.LU R172, [R1+0x1248] ;  /* 0x0012480001ac7983 */ /* 0x000f220000300800 */
[----:B------:R-:W-:-:S03]  /*93cb0*/  IMAD.WIDE R164, R169, 0x4, R162 ;  /* 0x00000004a9a47825 */ /* 0x000fc600078e02a2 */
[----:B--2---:R1:W-:Y:S02]  /*93cc0*/  @P4 STG.E [R2.64], R247 ;  /* 0x000000f702004986 */ /* 0x0043e4000c101904 */
[----:B-1----:R-:W-:Y:S01]  /*93cd0*/  IMAD.WIDE R2, R168, 0x4, R4 ;  /* 0x00000004a8027825 */ /* 0x002fe200078e0204 */
[----:B------:R-:W-:-:S04]  /*93ce0*/  IADD3 R168, R169, c[0x0][0x198], RZ ;  /* 0x00006600a9a87a10 */ /* 0x000fc80007ffe0ff */
[----:B------:R1:W-:Y:S01]  /*93cf0*/  @P1 STG.E [R2.64], R246 ;  /* 0x000000f602001986 */ /* 0x0003e2000c101904 */
[----:B---3--:R2:W-:Y:S02]  /*93d00*/  @P2 STG.E [R164.64], R249 ;  /* 0x000000f9a4002986 */ /* 0x0085e4000c101904 */
[----:B----4-:R3:W-:Y:S01]  /*93d10*/  @P5 STG.E [R166.64], R248 ;  /* 0x000000f8a6005986 */ /* 0x0107e2000c101904 */
[----:B------:R-:W-:Y:S01]  /*93d20*/  ISETP.LT.AND P4, PT, R99, c[0x0][0x178], !P6 ;  /* 0x00005e0063007a0c */ /* 0x000fe20007781270 */
[C---:B-1----:R-:W-:Y:S01]  /*93d30*/  IMAD.WIDE R2, R169.reuse, 0x4, R6 ;  /* 0x00000004a9027825 */ /* 0x042fe200078e0206 */
[----:B--2---:R-:W2:Y:S04]  /*93d40*/  LDL.LU R249, [R1+0x1ddc] ;  /* 0x001ddc0001f97983 */ /* 0x004ea80000300800 */
[----:B---3--:R-:W3:Y:S01]  /*93d50*/  LDL.LU R248, [R1+0x1a1c] ;  /* 0x001a1c0001f87983 */ /* 0x008ee20000300800 */
[----:B------:R-:W-:-:S03]  /*93d60*/  IMAD.WIDE R164, R169, 0x4, R4 ;  /* 0x00000004a9a47825 */ /* 0x000fc600078e0204 */
[----:B------:R-:W4:Y:S01]  /*93d70*/  LDL.LU R169, [R1+0x1dd8] ;  /* 0x001dd80001a97983 */ /* 0x000f220000300800 */
[----:B------:R-:W-:-:S03]  /*93d80*/  ISETP.LT.AND P6, PT, R174, c[0x0][0x178], !P6 ;  /* 0x00005e00ae007a0c */ /* 0x000fc600077c1270 */
[----:B------:R1:W-:Y:S04]  /*93d90*/  @P4 STG.E [R2.64], R250 ;  /* 0x000000fa02004986 */ /* 0x0003e8000c101904 */
[----:B-1----:R-:W2:Y:S06]  /*93da0*/  LDL.LU R250, [R1+0x15ec] ;  /* 0x0015ec0001fa7983 */ /* 0x002eac0000300800 */
[----:B------:R1:W-:Y:S04]  /*93db0*/  @P6 STG.E [R164.64], R251 ;  /* 0x000000fba4006986 */ /* 0x0003e8000c101904 */
[----:B-1----:R-:W3:Y:S01]  /*93dc0*/  LDL.LU R251, [R1+0x124c] ;  /* 0x00124c0001fb7983 */ /* 0x002ee20000300800 */
[----:B------:R-:W-:-:S02]  /*93dd0*/  ISETP.LT.AND P5, PT, R243, c[0x0][0x178], !P3 ;  /* 0x00005e00f3007a0c */ /* 0x000fc40005fa1270 */
[----:B------:R-:W-:Y:S02]  /*93de0*/  ISETP.LT.AND P1, PT, R252, c[0x0][0x178], !P3 ;  /* 0x00005e00fc007a0c */ /* 0x000fe40005f21270 */
[----:B------:R-:W-:Y:S02]  /*93df0*/  IADD3 R166, R242, 0x198, RZ ;  /* 0x00000198f2a67810 */ /* 0x000fe40007ffe0ff */
[----:B------:R-:W-:Y:S01]  /*93e00*/  ISETP.LT.AND P2, PT, R99, c[0x0][0x178], !P3 ;  /* 0x00005e0063007a0c */ /* 0x000fe20005f41270 */
[----:B------:R-:W-:Y:S01]  /*93e10*/  IMAD.WIDE R2, R168, 0x4, R160 ;  /* 0x00000004a8027825 */ /* 0x000fe200078e02a0 */
[----:B------:R-:W-:Y:S02]  /*93e20*/  ISETP.LT.AND P6, PT, R243, c[0x0][0x178], !P0 ;  /* 0x00005e00f3007a0c */ /* 0x000fe400047c1270 */
[----:B------:R-:W-:Y:S01]  /*93e30*/  ISETP.GE.AND P4, PT, R166, c[0x0][0x17c], PT ;  /* 0x00005f00a6007a0c */ /* 0x000fe20003f86270 */
[----:B------:R-:W-:Y:S01]  /*93e40*/  IMAD.WIDE R166, R168, 0x4, R162 ;  /* 0x00000004a8a67825 */ /* 0x000fe200078e02a2 */
[----:B------:R-:W-:-:S03]  /*93e50*/  ISETP.LT.AND P3, PT, R174, c[0x0][0x178], !P3 ;  /* 0x00005e00ae007a0c */ /* 0x000fc60005f61270 */
[----:B------:R-:W-:Y:S01]  /*93e60*/  IMAD.WIDE R164, R168, 0x4, R6 ;  /* 0x00000004a8a47825 */ /* 0x000fe200078e0206 */
[----:B------:R-:W3:Y:S03]  /*93e70*/  LDL.LU R173, [R1+0x1de8] ;  /* 0x001de80001ad7983 */ /* 0x000ee60000300800 */
[----:B------:R-:W3:Y:S02]  /*93e80*/  LDL.LU R175, [R1+0x1be8] ;  /* 0x001be80001af7983 */ /* 0x000ee40000300800 */
[----:B------:R-:W3:Y:S02]  /*93e90*/  LDL.LU R247, [R1+0x15f8] ;  /* 0x0015f80001f77983 */ /* 0x000ee40000300800 */
[----:B------:R-:W3:Y:S01]  /*93ea0*/  LDL.LU R246, [R1+0x1428] ;  /* 0x0014280001f67983 */ /* 0x000ee20000300800 */
[----:B----4-:R1:W-:Y:S01]  /*93eb0*/  @P5 STG.E [R166.64], R169 ;  /* 0x000000a9a6005986 */ /* 0x0103e2000c101904 */
[----:B------:R4:W-:Y:S01]  /*93ec0*/  @P1 STG.E [R2.64], R170 ;  /* 0x000000aa02001986 */ /* 0x0009e2000c101904 */
[----:B------:R-:W-:Y:S01]  /*93ed0*/  ISETP.LT.AND P5, PT, R252, c[0x0][0x178], !P0 ;  /* 0x00005e00fc007a0c */ /* 0x000fe200047a1270 */
[----:B------:R2:W-:Y:S01]  /*93ee0*/  @P2 STG.E [R164.64], R171 ;  /* 0x000000aba4002986 */ /* 0x0005e2000c101904 */
[----:B------:R-:W-:-:S02]  /*93ef0*/  ISETP.LT.AND P2, PT, R99, c[0x0][0x178], !P0 ;  /* 0x00005e0063007a0c */ /* 0x000fc40004741270 */
[C---:B-1----:R-:W-:Y:S01]  /*93f00*/  IADD3 R169, R168.reuse, c[0x0][0x198], RZ ;  /* 0x00006600a8a97a10 */ /* 0x042fe20007ffe0ff */
[----:B----4-:R-:W-:-:S04]  /*93f10*/  IMAD.WIDE R2, R168, 0x4, R4 ;  /* 0x00000004a8027825 */ /* 0x010fc800078e0204 */
[C---:B--2---:R-:W-:Y:S01]  /*93f20*/  IMAD.WIDE R164, R169.reuse, 0x4, R162 ;  /* 0x00000004a9a47825 */ /* 0x044fe200078e02a2 */
[----:B------:R-:W-:Y:S01]  /*93f30*/  @P3 STG.E [R2.64], R172 ;  /* 0x000000ac02003986 */ /* 0x000fe2000c101904 */
[----:B------:R-:W-:Y:S02]  /*93f40*/  ISETP.LT.AND P0, PT, R174, c[0x0][0x178], !P0 ;  /* 0x00005e00ae007a0c */ /* 0x000fe40004701270 */
[C---:B------:R-:W-:Y:S01]  /*93f50*/  IMAD.WIDE R166, R169.reuse, 0x4, R160 ;  /* 0x00000004a9a67825 */ /* 0x040fe200078e02a0 */
[----:B------:R1:W-:Y:S04]  /*93f60*/  @P6 STG.E [R164.64], R249 ;  /* 0x000000f9a4006986 */ /* 0x0003e8000c101904 */
[----:B---3--:R2:W-:Y:S01]  /*93f70*/  @P5 STG.E [R166.64], R248 ;  /* 0x000000f8a6005986 */ /* 0x0085e2000c101904 */
[----:B-1----:R-:W3:Y:S01]  /*93f80*/  LDL.LU R249, [R1+0x1dec] ;  /* 0x001dec0001f97983 */ /* 0x002ee20000300800 */
[----:B------:R-:W-:-:S03]  /*93f90*/  IMAD.WIDE R164, R169, 0x4, R6 ;  /* 0x00000004a9a47825 */ /* 0x000fc600078e0206 */
[----:B--2---:R-:W2:Y:S01]  /*93fa0*/  LDL.LU R248, [R1+0x1bec] ;  /* 0x001bec0001f87983 */ /* 0x004ea20000300800 */
[----:B------:R-:W-:-:S03]  /*93fb0*/  IMAD.WIDE R2, R169, 0x4, R4 ;  /* 0x00000004a9027825 */ /* 0x000fc600078e0204 */
[----:B------:R1:W-:Y:S04]  /*93fc0*/  @P2 STG.E [R164.64], R250 ;  /* 0x000000faa4002986 */ /* 0x0003e8000c101904 */
[----:B------:R4:W-:Y:S04]  /*93fd0*/  @P0 STG.E [R2.64], R251 ;  /* 0x000000fb02000986 */ /* 0x0009e8000c101904 */
[----:B-1----:R-:W2:Y:S04]  /*93fe0*/  LDL.LU R250, [R1+0x15fc] ;  /* 0x0015fc0001fa7983 */ /* 0x002ea80000300800 */
[----:B----4-:R-:W4:Y:S01]  /*93ff0*/  LDL.LU R251, [R1+0x142c] ;  /* 0x00142c0001fb7983 */ /* 0x010f220000300800 */
[----:B------:R-:W-:-:S02]  /*94000*/  ISETP.LT.AND P6, PT, R243, c[0x0][0x178], !P4 ;  /* 0x00005e00f3007a0c */ /* 0x000fc400067c1270 */
[----:B------:R-:W-:Y:S02]  /*94010*/  ISETP.LT.AND P3, PT, R252, c[0x0][0x178], !P4 ;  /* 0x00005e00fc007a0c */ /* 0x000fe40006761270 */
[----:B------:R-:W-:Y:S02]  /*94020*/  IADD3 R168, R169, c[0x0][0x198], RZ ;  /* 0x00006600a9a87a10 */ /* 0x000fe40007ffe0ff */
[----:B------:R-:W-:Y:S02]  /*94030*/  IADD3 R170, R242, 0x199, RZ ;  /* 0x00000199f2aa7810 */ /* 0x000fe40007ffe0ff */
[----:B------:R-:W-:Y:S01]  /*94040*/  ISETP.LT.AND P5, PT, R99, c[0x0][0x178], !P4 ;  /* 0x00005e0063007a0c */ /* 0x000fe200067a1270 */
[----:B------:R-:W4:Y:S01]  /*94050*/  LDL.LU R171, [R1+0x1d98] ;  /* 0x001d980001ab7983 */ /* 0x000f220000300800 */
[----:B------:R-:W-:Y:S01]  /*94060*/  ISETP.GE.AND P1, PT, R170, c[0x0][0x17c], PT ;  /* 0x00005f00aa007a0c */ /* 0x000fe20003f26270 */
[----:B------:R-:W-:Y:S01]  /*94070*/  IMAD.WIDE R166, R168, 0x4, R162 ;  /* 0x00000004a8a67825 */ /* 0x000fe200078e02a2 */
[----:B------:R-:W-:-:S03]  /*94080*/  ISETP.LT.AND P4, PT, R174, c[0x0][0x178], !P4 ;  /* 0x00005e00ae007a0c */ /* 0x000fc60006781270 */
[----:B------:R-:W-:Y:S01]  /*94090*/  IMAD.WIDE R164, R168, 0x4, R160 ;  /* 0x00000004a8a47825 */ /* 0x000fe200078e02a0 */
[----:B------:R-:W-:-:S03]  /*940a0*/  ISETP.LT.AND P0, PT, R243, c[0x0][0x178], !P1 ;  /* 0x00005e00f3007a0c */ /* 0x000fc60004f01270 */
[----:B------:R-:W-:Y:S01]  /*940b0*/  IMAD.WIDE R2, R168, 0x4, R6 ;  /* 0x00000004a8027825 */ /* 0x000fe200078e0206 */
[----:B------:R1:W-:Y:S03]  /*940c0*/  @P6 STG.E [R166.64], R173 ;  /* 0x000000ada6006986 */ /* 0x0003e6000c101904 */
[----:B------:R-:W-:Y:S01]  /*940d0*/  @P3 STG.E [R164.64], R175 ;  /* 0x000000afa4003986 */ /* 0x000fe2000c101904 */
[----:B------:R-:W-:Y:S02]  /*940e0*/  ISETP.LT.AND P3, PT, R252, c[0x0][0x178], !P1 ;  /* 0x00005e00fc007a0c */ /* 0x000fe40004f61270 */
[----:B------:R-:W-:Y:S01]  /*940f0*/  ISETP.LT.AND P6, PT, R99, c[0x0][0x178], !P1 ;  /* 0x00005e0063007a0c */ /* 0x000fe20004fc1270 */
[----:B------:R1:W-:Y:S02]  /*94100*/  @P5 STG.E [R2.64], R247 ;  /* 0x000000f702005986 */ /* 0x0003e4000c101904 */
[C---:B-1----:R-:W-:Y:S01]  /*94110*/  IMAD.WIDE R166, R168.reuse, 0x4, R4 ;  /* 0x00000004a8a67825 */ /* 0x042fe200078e0204 */
[----:B------:R-:W-:-:S02]  /*94120*/  IADD3 R168, R168, c[0x0][0x198], RZ ;  /* 0x00006600a8a87a10 */ /* 0x000fc40007ffe0ff */
[----:B------:R-:W-:-:S03]  /*94130*/  ISETP.LT.AND P1, PT, R174, c[0x0][0x178], !P1 ;  /* 0x00005e00ae007a0c */ /* 0x000fc60004f21270 */
[C---:B------:R-:W-:Y:S01]  /*94140*/  IMAD.WIDE R2, R168.reuse, 0x4, R162 ;  /* 0x00000004a8027825 */ /* 0x040fe200078e02a2 */
[----:B------:R1:W-:Y:S03]  /*94150*/  @P4 STG.E [R166.64], R246 ;  /* 0x000000f6a6004986 */ /* 0x0003e6000c101904 */
[C---:B------:R-:W-:Y:S01]  /*94160*/  IMAD.WIDE R164, R168.reuse, 0x4, R160 ;  /* 0x00000004a8a47825 */ /* 0x040fe200078e02a0 */
[----:B-1----:R-:W4:Y:S04]  /*94170*/  LDL.LU R246, [R1+0x14e8] ;  /* 0x0014e80001f67983 */ /* 0x002f280000300800 */
[----:B---3--:R1:W-:Y:S04]  /*94180*/  @P0 STG.E [R2.64], R249 ;  /* 0x000000f902000986 */ /* 0x0083e8000c101904 */
[----:B--2---:R2:W-:Y:S01]  /*94190*/  @P3 STG.E [R164.64], R248 ;  /* 0x000000f8a4003986 */ /* 0x0045e2000c101904 */
[----:B-1----:R-:W-:-:S03]  /*941a0*/  IMAD.WIDE R2, R168, 0x4, R6 ;  /* 0x00000004a8027825 */ /* 0x002fc600078e0206 */
[----:B------:R-:W3:Y:S04]  /*941b0*/  LDL.LU R249, [R1+0x1d9c] ;  /* 0x001d9c0001f97983 */ /* 0x000ee80000300800 */
[----:B--2---:R-:W2:Y:S01]  /*941c0*/  LDL.LU R248, [R1+0x1a2c] ;  /* 0x001a2c0001f87983 */ /* 0x004ea20000300800 */
[----:B------:R-:W-:-:S03]  /*941d0*/  IMAD.WIDE R164, R168, 0x4, R4 ;  /* 0x00000004a8a47825 */ /* 0x000fc600078e0204 */
[----:B------:R1:W-:Y:S04]  /*941e0*/  @P6 STG.E [R2.64], R250 ;  /* 0x000000fa02006986 */ /* 0x0003e8000c101904 */
[----:B----4-:R4:W-:Y:S04]  /*941f0*/  @P1 STG.E [R164.64], R251 ;  /* 0x000000fba4001986 */ /* 0x0109e8000c101904 */
[----:B-1----:R-:W2:Y:S04]  /*94200*/  LDL.LU R3, [R1+0x1e08] ;  /* 0x001e080001037983 */ /* 0x002ea80000300800 */
[----:B----4-:R-:W4:Y:S01]  /*94210*/  LDL.LU R165, [R1+0x1a28] ;  /* 0x001a280001a57983 */ /* 0x010f220000300800 */
[----:B------:R-:W-:-:S02]  /*94220*/  IADD3 R170, R242, 0x19a, RZ ;  /* 0x0000019af2aa7810 */ /* 0x000fc40007ffe0ff */
[----:B------:R-:W-:Y:S01]  /*94230*/  IADD3 R166, R242, 0x19b, RZ ;  /* 0x0000019bf2a67810 */ /* 0x000fe20007ffe0ff */
[----:B------:R-:W3:Y:S01]  /*94240*/  LDL.LU R247, [R1+0x14ec] ;  /* 0x0014ec0001f77983 */ /* 0x000ee20000300800 */
[----:B------:R-:W3:Y:S01]  /*94250*/  LDL.LU R172, [R1+0x1e28] ;  /* 0x001e280001ac7983 */ /* 0x000ee20000300800 */
[----:B------:R-:W-:Y:S01]  /*94260*/  ISETP.GE.AND P2, PT, R170, c[0x0][0x17c], PT ;  /* 0x00005f00aa007a0c */ /* 0x000fe20003f46270 */
[----:B------:R-:W-:Y:S01]  /*94270*/  IADD3 R170, R168, c[0x0][0x198], RZ ;  /* 0x00006600a8aa7a10 */ /* 0x000fe20007ffe0ff */
[----:B------:R-:W-:Y:S01]  /*94280*/  ISETP.GE.AND P0, PT, R166, c[0x0][0x17c], PT ;  /* 0x00005f00a6007a0c */ /* 0x000fe20003f06270 */
[----:B------:R-:W3:Y:S01]  /*94290*/  LDL.LU R173, [R1+0x1df8] ;  /* 0x001df80001ad7983 */ /* 0x000ee20000300800 */
[----:B------:R-:W-:Y:S02]  /*942a0*/  ISETP.LT.AND P4, PT, R243, c[0x0][0x178], !P2 ;  /* 0x00005e00f3007a0c */ /* 0x000fe40005781270 */
[----:B------:R-:W-:Y:S02]  /*942b0*/  ISETP.LT.AND P5, PT, R252, c[0x0][0x178], !P2 ;  /* 0x00005e00fc007a0c */ /* 0x000fe400057a1270 */
[----:B------:R-:W-:Y:S01]  /*942c0*/  ISETP.LT.AND P3, PT, R99, c[0x0][0x178], !P2 ;  /* 0x00005e0063007a0c */ /* 0x000fe20005761270 */
[----:B------:R-:W-:-:S04]  /*942d0*/  IMAD.WIDE R166, R170, 0x4, R162 ;  /* 0x00000004aaa67825 */ /* 0x000fc800078e02a2 */
[C---:B------:R-:W-:Y:S01]  /*942e0*/  IMAD.WIDE R168, R170.reuse, 0x4, R160 ;  /* 0x00000004aaa87825 */ /* 0x040fe200078e02a0 */
[----:B------:R-:W3:Y:S03]  /*942f0*/  LDL.LU R175, [R1+0x1bf8] ;  /* 0x001bf80001af7983 */ /* 0x000ee60000300800 */
[----:B------:R-:W3:Y:S02]  /*94300*/  LDL.LU R250, [R1+0x14f8] ;  /* 0x0014f80001fa7983 */ /* 0x000ee40000300800 */
[----:B------:R-:W3:Y:S01]  /*94310*/  LDL.LU R251, [R1+0x1e2c] ;  /* 0x001e2c0001fb7983 */ /* 0x000ee20000300800 */
[----:B--2---:R1:W-:Y:S01]  /*94320*/  @P4 STG.E [R166.64], R3 ;  /* 0x00000003a6004986 */ /* 0x0043e2000c101904 */
[----:B------:R2:W-:Y:S02]  /*94330*/  @P5 STG.E [R168.64], R171 ;  /* 0x000000aba8005986 */ /* 0x0005e4000c101904 */
[C---:B-1----:R-:W-:Y:S01]  /*94340*/  IMAD.WIDE R2, R170.reuse, 0x4, R6 ;  /* 0x00000004aa027825 */ /* 0x042fe200078e0206 */
[----:B--2---:R-:W-:-:S04]  /*94350*/  IADD3 R171, R170, c[0x0][0x198], RZ ;  /* 0x00006600aaab7a10 */ /* 0x004fc80007ffe0ff */
[----:B----4-:R1:W-:Y:S02]  /*94360*/  @P3 STG.E [R2.64], R165 ;  /* 0x000000a502003986 */ /* 0x0103e4000c101904 */
[----:B-1----:R-:W-:Y:S02]  /*94370*/  IMAD.WIDE R2, R170, 0x4, R4 ;  /* 0x00000004aa027825 */ /* 0x002fe400078e0204 */
[----:B------:R-:W2:Y:S01]  /*94380*/  LDL.LU R170, [R1+0x1e0c] ;  /* 0x001e0c0001aa7983 */ /* 0x000ea20000300800 */
[----:B------:R-:W-:Y:S02]  /*94390*/  ISETP.LT.AND P2, PT, R174, c[0x0][0x178], !P2 ;  /* 0x00005e00ae007a0c */ /* 0x000fe40005741270 */
[----:B------:R-:W-:Y:S02]  /*943a0*/  ISETP.LT.AND P6, PT, R243, c[0x0][0x178], !P0 ;  /* 0x00005e00f3007a0c */ /* 0x000fe400047c1270 */
[----:B------:R-:W-:Y:S02]  /*943b0*/  ISETP.LT.AND P4, PT, R252, c[0x0][0x178], !P0 ;  /* 0x00005e00fc007a0c */ /* 0x000fe40004781270 */
[----:B------:R-:W-:-:S02]  /*943c0*/  ISETP.LT.AND P5, PT, R99, c[0x0][0x178], !P0 ;  /* 0x00005e0063007a0c */ /* 0x000fc400047a1270 */
[C---:B------:R-:W-:Y:S02]  /*943d0*/  IADD3 R164, R242.reuse, 0x19c, RZ ;  /* 0x0000019cf2a47810 */ /* 0x040fe40007ffe0ff */
[----:B------:R-:W-:Y:S01]  /*943e0*/  IADD3 R166, R242, 0x19d, RZ ;  /* 0x0000019df2a67810 */ /* 0x000fe20007ffe0ff */
[----:B------:R-:W-:Y:S01]  /*943f0*/  ISETP.LT.AND P0, PT, R174, c[0x0][0x178], !P0 ;  /* 0x00005e00ae007a0c */ /* 0x000fe20004701270 */
[----:B------:R-:W-:Y:S01]  /*94400*/  ISETP.GE.AND P1, PT, R164, c[0x0][0x17c], PT ;  /* 0x00005f00a4007a0c */ /* 0x000fe20003f26270 */
[----:B------:R-:W-:Y:S01]  /*94410*/  IMAD.WIDE R164, R171, 0x4, R162 ;  /* 0x00000004aba47825 */ /* 0x000fe200078e02a2 */
[----:B------:R-:W-:-:S03]  /*94420*/  ISETP.GE.AND P3, PT, R166, c[0x0][0x17c], PT ;  /* 0x00005f00a6007a0c */ /* 0x000fc60003f66270 */
[----:B------:R-:W-:-:S04]  /*94430*/  IMAD.WIDE R166, R171, 0x4, R160 ;  /* 0x00000004aba67825 */ /* 0x000fc800078e02a0 */
[C---:B------:R-:W-:Y:S01]  /*94440*/  IMAD.WIDE R168, R171.reuse, 0x4, R6 ;  /* 0x00000004aba87825 */ /* 0x040fe200078e0206 */
[----:B------:R1:W-:Y:S04]  /*94450*/  @P2 STG.E [R2.64], R246 ;  /* 0x000000f602002986 */ /* 0x0003e8000c101904 */
[----:B-1----:R-:W4:Y:S01]  /*94460*/  LDL.LU R246, [R1+0x3610] ;  /* 0x0036100001f67983 */ /* 0x002f220000300800 */
[----:B------:R-:W-:-:S03]  /*94470*/  IMAD.WIDE R2, R171, 0x4, R4 ;  /* 0x00000004ab027825 */ /* 0x000fc600078e0204 */
[----:B--2---:R-:W-:Y:S01]  /*94480*/  @P6 STG.E [R164.64], R170 ;  /* 0x000000aaa4006986 */ /* 0x004fe2000c101904 */
[----:B---3--:R1:W-:Y:S02]  /*94490*/  @P4 STG.E [R166.64], R249 ;  /* 0x000000f9a6004986 */ /* 0x0083e4000c101904 */
[----:B------:R2:W-:Y:S02]  /*944a0*/  @P5 STG.E [R168.64], R248 ;  /* 0x000000f8a8005986 */ /* 0x0005e4000c101904 */
[----:B------:R3:W-:Y:S01]  /*944b0*/  @P0 STG.E [R2.64], R247 ;  /* 0x000000f702000986 */ /* 0x0007e2000c101904 */
[----:B-1----:R-:W4:Y:S01]  /*944c0*/  LDL.LU R249, [R1+0x1dfc] ;  /* 0x001dfc0001f97983 */ /* 0x002f220000300800 */
[----:B--2---:R-:W2:Y:S02]  /*944d0*/  LDL.LU R248, [R1+0x1bfc] ;  /* 0x001bfc0001f87983 */ /* 0x004ea40000300800 */
[----:B---3--:R-:W3:Y:S01]  /*944e0*/  LDL.LU R247, [R1+0x14fc] ;  /* 0x0014fc0001f77983 */ /* 0x008ee20000300800 */
[----:B------:R-:W-:-:S02]  /*944f0*/  ISETP.LT.AND P4, PT, R243, c[0x0][0x178], !P1 ;  /* 0x00005e00f3007a0c */ /* 0x000fc40004f81270 */
[----:B------:R-:W-:Y:S02]  /*94500*/  ISETP.LT.AND P5, PT, R252, c[0x0][0x178], !P1 ;  /* 0x00005e00fc007a0c */ /* 0x000fe40004fa1270 */
[----:B------:R-:W-:Y:S02]  /*94510*/  IADD3 R169, R171, c[0x0][0x198], RZ ;  /* 0x00006600aba97a10 */ /* 0x000fe40007ffe0ff */
[----:B------:R-:W-:Y:S01]  /*94520*/  ISETP.LT.AND P2, PT, R99, c[0x0][0x178], !P1 ;  /* 0x00005e0063007a0c */ /* 0x000fe20004f41270 */
[----:B------:R-:W-:Y:S02]  /*94530*/  ISETP.LT.AND P1, PT, R174, c[0x0][0x178], !P1 ;  /* 0x00005e00ae007a0c */ /* 0x000fe40004f21270 */
[----:B------:R-:W-:-:S04]  /*94540*/  IMAD.WIDE R164, R169, 0x4, R162 ;  /* 0x00000004a9a47825 */ /* 0x000fc800078e02a2 */
[----:B------:R-:W-:Y:S01]  /*94550*/  IMAD.WIDE R166, R169, 0x4, R160 ;  /* 0x00000004a9a67825 */ /* 0x000fe200078e02a0 */
[----:B------:R-:W-:Y:S02]  /*94560*/  IADD3 R168, R242, 0x19e, RZ ;  /* 0x0000019ef2a87810 */ /* 0x000fe40007ffe0ff */
[----:B------:R-:W-:Y:S01]  /*94570*/  ISETP.LT.AND P6, PT, R243, c[0x0][0x178], !P3 ;  /* 0x00005e00f3007a0c */ /* 0x000fe20005fc1270 */
[----:B------:R1:W-:Y:S01]  /*94580*/  @P4 STG.E [R164.64], R172 ;  /* 0x000000aca4004986 */ /* 0x0003e2000c101904 */
[----:B------:R1:W-:Y:S01]  /*94590*/  @P5 STG.E [R166.64], R173 ;  /* 0x000000ada6005986 */ /* 0x0003e2000c101904 */
[----:B------:R-:W-:Y:S02]  /*945a0*/  ISETP.LT.AND P5, PT, R252, c[0x0][0x178], !P3 ;  /* 0x00005e00fc007a0c */ /* 0x000fe40005fa1270 */
[----:B------:R-:W-:Y:S02]  /*945b0*/  ISETP.GE.AND P0, PT, R168, c[0x0][0x17c], PT ;  /* 0x00005f00a8007a0c */ /* 0x000fe40003f06270 */
[----:B------:R-:W-:Y:S01]  /*945c0*/  ISETP.LT.AND P4, PT, R99, c[0x0][0x178], !P3 ;  /* 0x00005e0063007a0c */ /* 0x000fe20005f81270 */
[----:B------:R-:W-:-:S02]  /*945d0*/  IADD3 R168, R169, c[0x0][0x198], RZ ;  /* 0x00006600a9a87a10 */ /* 0x000fc40007ffe0ff */
[----:B------:R-:W-:Y:S01]  /*945e0*/  IMAD.WIDE R2, R169, 0x4, R6 ;  /* 0x00000004a9027825 */ /* 0x000fe200078e0206 */
[----:B------:R-:W-:-:S03]  /*945f0*/  ISETP.LT.AND P3, PT, R174, c[0x0][0x178], !P3 ;  /* 0x00005e00ae007a0c */ /* 0x000fc60005f61270 */
[----:B-1----:R-:W-:-:S04]  /*94600*/  IMAD.WIDE R164, R169, 0x4, R4 ;  /* 0x00000004a9a47825 */ /* 0x002fc800078e0204 */
[----:B------:R-:W-:Y:S01]  /*94610*/  IMAD.WIDE R166, R168, 0x4, R162 ;  /* 0x00000004a8a67825 */ /* 0x000fe200078e02a2 */
[----:B------:R1:W-:Y:S03]  /*94620*/  @P2 STG.E [R2.64], R175 ;  /* 0x000000af02002986 */ /* 0x0003e6000c101904 */
[----:B------:R1:W-:Y:S01]  /*94630*/  @P1 STG.E [R164.64], R250 ;  /* 0x000000faa4001986 */ /* 0x0003e2000c101904 */
[----:B------:R-:W-:Y:S01]  /*94640*/  @P6 STG.E [R166.64], R251 ;  /* 0x000000fba6006986 */ /* 0x000fe2000c101904 */
[----:B------:R-:W-:Y:S01]  /*94650*/  IADD3 R170, R242, 0x1a0, RZ ;  /* 0x000001a0f2aa7810 */ /* 0x000fe20007ffe0ff */
[----:B-1----:R-:W-:-:S04]  /*94660*/  IMAD.WIDE R2, R168, 0x4, R160 ;  /* 0x00000004a8027825 */ /* 0x002fc800078e02a0 */
[C---:B------:R-:W-:Y:S01]  /*94670*/  IMAD.WIDE R164, R168.reuse, 0x4, R6 ;  /* 0x00000004a8a47825 */ /* 0x040fe200078e0206 */
[----:B------:R-:W-:Y:S01]  /*94680*/  IADD3 R169, R168, c[0x0][0x198], RZ ;  /* 0x00006600a8a97a10 */ /* 0x000fe20007ffe0ff */
[----:B----4-:R1:W-:Y:S03]  /*94690*/  @P5 STG.E [R2.64], R249 ;  /* 0x000000f902005986 */ /* 0x0103e6000c101904 */
[----:B--2---:R2:W-:Y:S01]  /*946a0*/  @P4 STG.E [R164.64], R248 ;  /* 0x000000f8a4004986 */ /* 0x0045e2000c101904 */
[----:B------:R-:W-:Y:S01]  /*946b0*/  ISETP.GE.AND P4, PT, R170, c[0x0][0x17c], PT ;  /* 0x00005f00aa007a0c */ /* 0x000fe20003f86270 */
[----:B-1----:R-:W-:Y:S01]  /*946c0*/  IMAD.WIDE R2, R168, 0x4, R4 ;  /* 0x00000004a8027825 */ /* 0x002fe200078e0204 */
[----:B--2---:R-:W2:Y:S03]  /*946d0*/  LDL.LU R248, [R1+0x1728] ;  /* 0x0017280001f87983 */ /* 0x004ea60000300800 */
[----:B------:R-:W4:Y:S02]  /*946e0*/  LDL.LU R249, [R1+0x1e3c] ;  /* 0x001e3c0001f97983 */ /* 0x000f240000300800 */
[----:B------:R-:W2:Y:S02]  /*946f0*/  LDL.LU R171, [R1+0x1e1c] ;  /* 0x001e1c0001ab7983 */ /* 0x000ea40000300800 */
[----:B------:R-:W2:Y:S01]  /*94700*/  LDL.LU R250, [R1+0x1dac] ;  /* 0x001dac0001fa7983 */ /* 0x000ea20000300800 */
[----:B------:R-:W2:Y:S01]  /*94710*/  LDL.LU R251, [R1+0x172c] ;  /* 0x00172c0001fb7983 */ /* 0x000ea20000300800 */
[----:B------:R-:W2:Y:S02]  /*94720*/  LDL.LU R168, [R1+0x1da8] ;  /* 0x001da80001a87983 */ /* 0x000ea40000300800 */
[----:B------:R-:W2:Y:S01]  /*94730*/  LDL.LU R170, [R1+0x1e18] ;  /* 0x001e180001aa7983 */ /* 0x000ea20000300800 */
[----:B---3--:R1:W-:Y:S04]  /*94740*/  @P3 STG.E [R2.64], R247 ;  /* 0x000000f702003986 */ /* 0x0083e8000c101904 */
[----:B-1----:R-:W3:Y:S01]  /*94750*/  LDL.LU R3, [R1+0x1e38] ;  /* 0x001e380001037983 */ /* 0x002ee20000300800 */
[----:B------:R-:W-:-:S02]  /*94760*/  ISETP.LT.AND P6, PT, R243, c[0x0][0x178], !P0 ;  /* 0x00005e00f3007a0c */ /* 0x000fc400047c1270 */
[----:B------:R-:W-:Y:S02]  /*94770*/  ISETP.LT.AND P2, PT, R252, c[0x0][0x178], !P0 ;  /* 0x00005e00fc007a0c */ /* 0x000fe40004741270 */
[----:B------:R-:W-:Y:S02]  /*94780*/  ISETP.LT.AND P5, PT, R99, c[0x0][0x178], !P0 ;  /* 0x00005e0063007a0c */ /* 0x000fe400047a1270 */
[----:B------:R-:W-:Y:S01]  /*94790*/  IADD3 R166, R242, 0x19f, RZ ;  /* 0x0000019ff2a67810 */ /* 0x000fe20007ffe0ff */
[C---:B------:R-:W-:Y:S01]  /*947a0*/  IMAD.WIDE R164, R169.reuse, 0x4, R162 ;  /* 0x00000004a9a47825 */ /* 0x040fe200078e02a2 */
[----:B------:R-:W-:Y:S01]  /*947b0*/  ISETP.LT.AND P0, PT, R174, c[0x0][0x178], !P0 ;  /* 0x00005e00ae007a0c */ /* 0x000fe20004701270 */
[----:B------:R-:W4:Y:S01]  /*947c0*/  LDL.LU R172, [R1+0x1e40] ;  /* 0x001e400001ac7983 */ /* 0x000f220000300800 */
[----:B------:R-:W-:Y:S01]  /*947d0*/  ISETP.GE.AND P1, PT, R166, c[0x0][0x17c], PT ;  /* 0x00005f00a6007a0c */ /* 0x000fe20003f26270 */
[----:B------:R-:W-:-:S04]  /*947e0*/  IMAD.WIDE R166, R169, 0x4, R160 ;  /* 0x00000004a9a67825 */ /* 0x000fc800078e02a0 */
[----:B------:R-:W4:Y:S01]  /*947f0*/  LDL.LU R173, [R1+0x1750] ;  /* 0x0017500001ad7983 */ /* 0x000f220000300800 */
[----:B------:R-:W4:Y:S01]  /*94800*/  LDL.LU R175, [R1+0x12b0] ;  /* 0x0012b00001af7983 */ /* 0x000f220000300800 */
[----:B------:R-:W-:Y:S01]  /*94810*/  ISETP.LT.AND P3, PT, R252, c[0x0][0x178], !P1 ;  /* 0x00005e00fc007a0c */ /* 0x000fe20004f61270 */
[----:B------:R-:W4:Y:S02]  /*94820*/  LDL.LU R247, [R1+0x1e44] ;  /* 0x001e440001f77983 */ /* 0x000f240000300800 */
[----:B---3--:R1:W-:Y:S01]  /*94830*/  @P6 STG.E [R164.64], R3 ;  /* 0x00000003a4006986 */ /* 0x0083e2000c101904 */
[----:B------:R-:W-:Y:S01]  /*94840*/  ISETP.LT.AND P6, PT, R243, c[0x0][0x178], !P1 ;  /* 0x00005e00f3007a0c */ /* 0x000fe20004fc1270 */
[----:B--2---:R2:W-:Y:S01]  /*94850*/  @P2 STG.E [R166.64], R170 ;  /* 0x000000aaa6002986 */ /* 0x0045e2000c101904 */
[----:B------:R-:W-:Y:S01]  /*94860*/  ISETP.LT.AND P2, PT, R99, c[0x0][0x178], !P1 ;  /* 0x00005e0063007a0c */ /* 0x000fe20004f41270 */
[----:B------:R-:W-:Y:S02]  /*94870*/  ISETP.LT.AND P1, PT, R174, c[0x0][0x178], !P1 ;  /* 0x00005e00ae007a0c */ /* 0x000fe40004f21270 */
[----:B-1----:R-:W-:Y:S01]  /*94880*/  IMAD.WIDE R2, R169, 0x4, R6 ;  /* 0x00000004a9027825 */ /* 0x002fe200078e0206 */
[----:B------:R-:W-:-:S02]  /*94890*/  IADD3 R164, R242, 0x1a1, RZ ;  /* 0x000001a1f2a47810 */ /* 0x000fc40007ffe0ff */
[----:B--2---:R-:W-:Y:S02]  /*948a0*/  IADD3 R170, R169, c[0x0][0x198], RZ ;  /* 0x00006600a9aa7a10 */ /* 0x004fe40007ffe0ff */
[----:B------:R1:W-:Y:S01]  /*948b0*/  @P5 STG.E [R2.64], R168 ;  /* 0x000000a802005986 */ /* 0x0003e2000c101904 */
[----:B------:R-:W-:Y:S02]  /*948c0*/  ISETP.GE.AND P5, PT, R164, c[0x0][0x17c], PT ;  /* 0x00005f00a4007a0c */ /* 0x000fe40003fa6270 */
[----:B------:R-:W-:-:S04]  /*948d0*/  IMAD.WIDE R164, R170, 0x4, R160 ;  /* 0x00000004aaa47825 */ /* 0x000fc800078e02a0 */
[----:B------:R-:W-:-:S04]  /*948e0*/  IMAD.WIDE R166, R170, 0x4, R6 ;  /* 0x00000004aaa67825 */ /* 0x000fc800078e0206 */
[----:B-1----:R-:W-:-:S04]  /*948f0*/  IMAD.WIDE R168, R169, 0x4, R4 ;  /* 0x00000004a9a87825 */ /* 0x002fc800078e0204 */
[C---:B------:R-:W-:Y:S01]  /*94900*/  IMAD.WIDE R2, R170.reuse, 0x4, R162 ;  /* 0x00000004aa027825 */ /* 0x040fe200078e02a2 */
[----:B------:R1:W-:Y:S04]  /*94910*/  @P0 STG.E [R168.64], R248 ;  /* 0x000000f8a8000986 */ /* 0x0003e8000c101904 */
[----:B----4-:R2:W-:Y:S02]  /*94920*/  @P6 STG.E [R2.64], R249 ;  /* 0x000000f902006986 */ /* 0x0105e4000c101904 */
[----:B------:R-:W-:Y:S02]  /*94930*/  @P3 STG.E [R164.64], R171 ;  /* 0x000000aba4003986 */ /* 0x000fe4000c101904 */
[----:B------:R3:W-:Y:S01]  /*94940*/  @P2 STG.E [R166.64], R250 ;  /* 0x000000faa6002986 */ /* 0x0007e2000c101904 */
[----:B-1----:R-:W4:Y:S01]  /*94950*/  LDL.LU R248, [R1+0x360c] ;  /* 0x00360c0001f87983 */ /* 0x002f220000300800 */
[----:B------:R-:W-:-:S04]  /*94960*/  IMAD.WIDE R168, R170, 0x4, R4 ;  /* 0x00000004aaa87825 */ /* 0x000fc800078e0204 */
[----:B--2---:R-:W2:Y:S02]  /*94970*/  LDL.LU R249, [R1+0x3608] ;  /* 0x0036080001f97983 */ /* 0x004ea40000300800 */
[----:B---3--:R-:W3:Y:S01]  /*94980*/  LDL.LU R250, [R1+0x1754] ;  /* 0x0017540001fa7983 */ /* 0x008ee20000300800 */
[----:B------:R1:W-:Y:S04]  /*94990*/  @P1 STG.E [R168.64], R251 ;  /* 0x000000fba8001986 */ /* 0x0003e8000c101904 */
[----:B-1----:R-:W2:Y:S01]  /*949a0*/  LDL.LU R251, [R1+0x12b4] ;  /* 0x0012b40001fb7983 */ /* 0x002ea20000300800 */
[----:B------:R-:W-:Y:S02]  /*949b0*/  ISETP.LT.AND P2, PT, R243, c[0x0][0x178], !P4 ;  /* 0x00005e00f3007a0c */ /* 0x000fe40006741270 */
[----:B------:R-:W-:-:S02]  /*949c0*/  ISETP.LT.AND P3, PT, R252, c[0x0][0x178], !P4 ;  /* 0x00005e00fc007a0c */ /* 0x000fc40006761270 */
[----:B------:R-:W-:Y:S02]  /*949d0*/  ISETP.LT.AND P1, PT, R99, c[0x0][0x178], !P4 ;  /* 0x00005e0063007a0c */ /* 0x000fe40006721270 */
[----:B------:R-:W-:Y:S02]  /*949e0*/  IADD3 R170, R170, c[0x0][0x198], RZ ;  /* 0x00006600aaaa7a10 */ /* 0x000fe40007ffe0ff */
[----:B------:R-:W-:Y:S01]  /*949f0*/  IADD3 R2, R242, 0x1a2, RZ ;  /* 0x000001a2f2027810 */ /* 0x000fe20007ffe0ff */
[----:B------:R-:W-:Y:S02]  /*94a00*/  ISETP.LT.AND P4, PT, R174, c[0x0][0x178], !P4 ;  /* 0x00005e00ae007a0c */ /* 0x000fe40006781270 */
        /* <DEDUP_REMOVED lines=11> */
[----:B------:R-:W-:-:S02]  /*94ac0*/  ISETP.LT.AND P5, PT, R174, c[0x0][0x178], !P5 ;  /* 0x00005e00ae007a0c */ /* 0x000fc40006fa1270 */
[----:B-1----:R-:W-:-:S04]  /*94ad0*/  IMAD.WIDE R166, R170, 0x4, R4 ;  /* 0x00000004aaa67825 */ /* 0x002fc800078e0204 */
[----:B------:R-:W-:-:S04]  /*94ae0*/  IMAD.WIDE R2, R168, 0x4, R162 ;  /* 0x00000004a8027825 */ /* 0x000fc800078e02a2 */
[C---:B------:R-:W-:Y:S01]  /*94af0*/  IMAD.WIDE R164, R168.reuse, 0x4, R160 ;  /* 0x00000004a8a47825 */ /* 0x040fe200078e02a0 */
[C---:B------:R-:W-:Y:S01]  /*94b00*/  IADD3 R169, R168.reuse, c[0x0][0x198], RZ ;  /* 0x00006600a8a97a10 */ /* 0x040fe20007ffe0ff */
[----:B----4-:R1:W-:Y:S02]  /*94b10*/  @P4 STG.E [R166.64], R248 ;  /* 0x000000f8a6004986 */ /* 0x0103e4000c101904 */
[----:B------:R4:W-:Y:S02]  /*94b20*/  @P6 STG.E [R2.64], R247 ;  /* 0x000000f702006986 */ /* 0x0009e4000c101904 */
[----:B---3--:R-:W-:Y:S01]  /*94b30*/  @P1 STG.E [R164.64], R250 ;  /* 0x000000faa4001986 */ /* 0x008fe2000c101904 */
[----:B-1----:R-:W3:Y:S01]  /*94b40*/  LDL.LU R248, [R1+0x13f0] ;  /* 0x0013f00001f87983 */ /* 0x002ee20000300800 */
[----:B----4-:R-:W-:Y:S01]  /*94b50*/  IMAD.WIDE R2, R168, 0x4, R6 ;  /* 0x00000004a8027825 */ /* 0x010fe200078e0206 */
[----:B------:R-:W-:-:S03]  /*94b60*/  IADD3 R166, R242, 0x1a3, RZ ;  /* 0x000001a3f2a67810 */ /* 0x000fc60007ffe0ff */
[----:B------:R-:W4:Y:S01]  /*94b70*/  LDL.LU R170, [R1+0xf90] ;  /* 0x000f900001aa7983 */ /* 0x000f220000300800 */
[----:B------:R-:W3:Y:S04]  /*94b80*/  LDL.LU R172, [R1+0x1e54] ;  /* 0x001e540001ac7983 */ /* 0x000ee80000300800 */
[----:B--2---:R1:W-:Y:S01]  /*94b90*/  @P3 STG.E [R2.64], R251 ;  /* 0x000000fb02003986 */ /* 0x0043e2000c101904 */
[----:B------:R-:W-:Y:S01]  /*94ba0*/  ISETP.GE.AND P2, PT, R166, c[0x0][0x17c], PT ;  /* 0x00005f00a6007a0c */ /* 0x000fe20003f46270 */
[----:B------:R-:W-:Y:S02]  /*94bb0*/  IMAD.WIDE R166, R168, 0x4, R4 ;  /* 0x00000004a8a67825 */ /* 0x000fe400078e0204 */
[----:B-1----:R-:W2:Y:S02]  /*94bc0*/  LDL.LU R251, [R1+0x1824] ;  /* 0x0018240001fb7983 */ /* 0x002ea40000300800 */
[----:B------:R-:W2:Y:S02]  /*94bd0*/  LDL.LU R175, [R1+0x13f4] ;  /* 0x0013f40001af7983 */ /* 0x000ea40000300800 */
[----:B------:R-:W2:Y:S02]  /*94be0*/  LDL.LU R250, [R1+0xf94] ;  /* 0x000f940001fa7983 */ /* 0x000ea40000300800 */
[----:B------:R-:W2:Y:S01]  /*94bf0*/  LDL.LU R168, [R1+0x1e60] ;  /* 0x001e600001a87983 */ /* 0x000ea20000300800 */
[----:B------:R-:W2:Y:S01]  /*94c00*/  LDL.LU R171, [R1+0x1830] ;  /* 0x0018300001ab7983 */ /* 0x000ea20000300800 */
[----:B------:R-:W2:Y:S02]  /*94c10*/  LDL.LU R173, [R1+0x15c0] ;  /* 0x0015c00001ad7983 */ /* 0x000ea40000300800 */
[----:B------:R-:W2:Y:S01]  /*94c20*/  LDL.LU R247, [R1+0x12f0] ;  /* 0x0012f00001f77983 */ /* 0x000ea20000300800 */
[----:B------:R1:W-:Y:S04]  /*94c30*/  @P5 STG.E [R166.64], R249 ;  /* 0x000000f9a6005986 */ /* 0x0003e8000c101904 */
[----:B-1----:R-:W2:Y:S01]  /*94c40*/  LDL.LU R166, [R1+0x1e50] ;  /* 0x001e500001a67983 */ /* 0x002ea20000300800 */
[----:B------:R-:W3:Y:S01]  /*94c50*/  LDL.LU R167, [R1+0x1820] ;  /* 0x0018200001a77983 */ /* 0x000ee20000300800 */
[----:B------:R-:W-:-:S02]  /*94c60*/  ISETP.LT.AND P6, PT, R243, c[0x0][0x178], !P0 ;  /* 0x00005e00f3007a0c */ /* 0x000fc400047c1270 */
[----:B------:R-:W-:Y:S02]  /*94c70*/  ISETP.LT.AND P4, PT, R252, c[0x0][0x178], !P0 ;  /* 0x00005e00fc007a0c */ /* 0x000fe40004781270 */
[----:B------:R-:W-:Y:S01]  /*94c80*/  ISETP.LT.AND P5, PT, R99, c[0x0][0x178], !P0 ;  /* 0x00005e0063007a0c */ /* 0x000fe200047a1270 */
[----:B------:R-:W-:Y:S01]  /*94c90*/  IMAD.WIDE R164, R169, 0x4, R162 ;  /* 0x00000004a9a47825 */ /* 0x000fe200078e02a2 */
[----:B------:R-:W-:-:S03]  /*94ca0*/  ISETP.LT.AND P0, PT, R174, c[0x0][0x178], !P0 ;  /* 0x00005e00ae007a0c */ /* 0x000fc60004701270 */
[----:B------:R-:W-:Y:S01]  /*94cb0*/  IMAD.WIDE R2, R169, 0x4, R160 ;  /* 0x00000004a9027825 */ /* 0x000fe200078e02a0 */
[----:B------:R-:W-:Y:S02]  /*94cc0*/  ISETP.LT.AND P1, PT, R243, c[0x0][0x178], !P2 ;  /* 0x00005e00f3007a0c */ /* 0x000fe40005721270 */
[----:B------:R-:W-:Y:S01]  /*94cd0*/  ISETP.LT.AND P3, PT, R252, c[0x0][0x178], !P2 ;  /* 0x00005e00fc007a0c */ /* 0x000fe20005761270 */
[----:B--2---:R1:W-:Y:S02]  /*94ce0*/  @P6 STG.E [R164.64], R166 ;  /* 0x000000a6a4006986 */ /* 0x0043e4000c101904 */
[----:B---3--:R2:W-:Y:S01]  /*94cf0*/  @P4 STG.E [R2.64], R167 ;  /* 0x000000a702004986 */ /* 0x0085e2000c101904 */
[----:B------:R-:W-:Y:S01]  /*94d00*/  ISETP.LT.AND P6, PT, R99, c[0x0][0x178], !P2 ;  /* 0x00005e0063007a0c */ /* 0x000fe200057c1270 */
[----:B-1----:R-:W-:-:S04]  /*94d10*/  IMAD.WIDE R164, R169, 0x4, R4 ;  /* 0x00000004a9a47825 */ /* 0x002fc800078e0204 */
[C---:B--2---:R-:W-:Y:S01]  /*94d20*/  IMAD.WIDE R2, R169.reuse, 0x4, R6 ;  /* 0x00000004a9027825 */ /* 0x044fe200078e0206 */
[----:B------:R-:W-:-:S04]  /*94d30*/  IADD3 R169, R169, c[0x0][0x198], RZ ;  /* 0x00006600a9a97a10 */ /* 0x000fc80007ffe0ff */
[----:B------:R1:W-:Y:S01]  /*94d40*/  @P5 STG.E [R2.64], R248 ;  /* 0x000000f802005986 */ /* 0x0003e2000c101904 */
[----:B----4-:R2:W-:Y:S01]  /*94d50*/  @P0 STG.E [R164.64], R170 ;  /* 0x000000aaa4000986 */ /* 0x0105e2000c101904 */
[C---:B------:R-:W-:Y:S02]  /*94d60*/  IADD3 R166, R242.reuse, 0x1a5, RZ ;  /* 0x000001a5f2a67810 */ /* 0x040fe40007ffe0ff */
[----:B------:R-:W-:Y:S01]  /*94d70*/  IADD3 R167, R242, 0x1a4, RZ ;  /* 0x000001a4f2a77810 */ /* 0x000fe20007ffe0ff */
[----:B-1----:R-:W-:-:S04]  /*94d80*/  IMAD.WIDE R2, R169, 0x4, R162 ;  /* 0x00000004a9027825 */ /* 0x002fc800078e02a2 */
[----:B--2---:R-:W-:Y:S01]  /*94d90*/  IMAD.WIDE R164, R169, 0x4, R160 ;  /* 0x00000004a9a47825 */ /* 0x004fe200078e02a0 */
[----:B------:R-:W-:Y:S02]  /*94da0*/  ISETP.GE.AND P4, PT, R167, c[0x0][0x17c], PT ;  /* 0x00005f00a7007a0c */ /* 0x000fe40003f86270 */
[----:B------:R-:W-:Y:S01]  /*94db0*/  ISETP.GE.AND P5, PT, R166, c[0x0][0x17c], PT ;  /* 0x00005f00a6007a0c */ /* 0x000fe20003fa6270 */
[----:B------:R-:W-:Y:S01]  /*94dc0*/  @P1 STG.E [R2.64], R172 ;  /* 0x000000ac02001986 */ /* 0x000fe2000c101904 */
[----:B------:R1:W-:Y:S02]  /*94dd0*/  @P3 STG.E [R164.64], R251 ;  /* 0x000000fba4003986 */ /* 0x0003e4000c101904 */
[----:B------:R-:W-:-:S05]  /*94de0*/  IMAD.WIDE R166, R169, 0x4, R6 ;  /* 0x00000004a9a67825 */ /* 0x000fca00078e0206 */
[----:B------:R2:W-:Y:S04]  /*94df0*/  @P6 STG.E [R166.64], R175 ;  /* 0x000000afa6006986 */ /* 0x0005e8000c101904 */
[----:B-1----:R-:W3:Y:S01]  /*94e00*/  LDL.LU R251, [R1+0x1e64] ;  /* 0x001e640001fb7983 */ /* 0x002ee20000300800 */
[----:B------:R-:W4:Y:S03]  /*94e10*/  LDL.LU R172, [R1+0x1834] ;  /* 0x0018340001ac7983 */ /* 0x000f260000300800 */
[----:B--2---:R-:W2:Y:S01]  /*94e20*/  LDL.LU R175, [R1+0x15c4] ;  /* 0x0015c40001af7983 */ /* 0x004ea20000300800 */
[----:B------:R-:W-:Y:S02]  /*94e30*/  ISETP.LT.AND P2, PT, R174, c[0x0][0x178], !P2 ;  /* 0x00005e00ae007a0c */ /* 0x000fe40005741270 */
[----:B------:R-:W-:Y:S01]  /*94e40*/  ISETP.LT.AND P0, PT, R243, c[0x0][0x178], !P4 ;  /* 0x00005e00f3007a0c */ /* 0x000fe20006701270 */
[C---:B------:R-:W-:Y:S01]  /*94e50*/  IMAD.WIDE R2, R169.reuse, 0x4, R4 ;  /* 0x00000004a9027825 */ /* 0x040fe200078e0204 */
[----:B------:R-:W-:-:S02]  /*94e60*/  IADD3 R170, R169, c[0x0][0x198], RZ ;  /* 0x00006600a9aa7a10 */ /* 0x000fc40007ffe0ff */
[----:B------:R-:W-:Y:S02]  /*94e70*/  ISETP.LT.AND P1, PT, R252, c[0x0][0x178], !P4 ;  /* 0x00005e00fc007a0c */ /* 0x000fe40006721270 */
[----:B------:R-:W-:Y:S02]  /*94e80*/  ISETP.LT.AND P6, PT, R99, c[0x0][0x178], !P4 ;  /* 0x00005e0063007a0c */ /* 0x000fe400067c1270 */
[----:B------:R-:W-:Y:S01]  /*94e90*/  IADD3 R166, R242, 0x1a6, RZ ;  /* 0x000001a6f2a67810 */ /* 0x000fe20007ffe0ff */
[----:B------:R-:W-:Y:S02]  /*94ea0*/  IMAD.WIDE R164, R170, 0x4, R162 ;  /* 0x00000004aaa47825 */ /* 0x000fe400078e02a2 */
[----:B------:R1:W-:Y:S01]  /*94eb0*/  @P2 STG.E [R2.64], R250 ;  /* 0x000000fa02002986 */ /* 0x0003e2000c101904 */
[----:B------:R-:W-:Y:S02]  /*94ec0*/  ISETP.GE.AND P3, PT, R166, c[0x0][0x17c], PT ;  /* 0x00005f00a6007a0c */ /* 0x000fe40003f66270 */
[----:B------:R-:W-:Y:S01]  /*94ed0*/  ISETP.LT.AND P4, PT, R174, c[0x0][0x178], !P4 ;  /* 0x00005e00ae007a0c */ /* 0x000fe20006781270 */
[----:B------:R1:W-:Y:S01]  /*94ee0*/  @P0 STG.E [R164.64], R168 ;  /* 0x000000a8a4000986 */ /* 0x0003e2000c101904 */
[----:B------:R-:W-:Y:S01]  /*94ef0*/  ISETP.LT.AND P0, PT, R243, c[0x0][0x178], !P5 ;  /* 0x00005e00f3007a0c */ /* 0x000fe20006f01270 */
[----:B-1----:R-:W2:Y:S01]  /*94f00*/  LDL.LU R250, [R1+0x12f4] ;  /* 0x0012f40001fa7983 */ /* 0x002ea20000300800 */
[----:B------:R-:W2:Y:S02]  /*94f10*/  LDL.LU R249, [R1+0x1e70] ;  /* 0x001e700001f97983 */ /* 0x000ea40000300800 */
[----:B------:R-:W-:-:S04]  /*94f20*/  IMAD.WIDE R166, R170, 0x4, R160 ;  /* 0x00000004aaa67825 */ /* 0x000fc800078e02a0 */
[C---:B------:R-:W-:Y:S01]  /*94f30*/  IMAD.WIDE R168, R170.reuse, 0x4, R6 ;  /* 0x00000004aaa87825 */ /* 0x040fe200078e0206 */
[----:B------:R-:W-:Y:S01]  /*94f40*/  IADD3 R3, R170, c[0x0][0x198], RZ ;  /* 0x00006600aa037a10 */ /* 0x000fe20007ffe0ff */
[----:B------:R-:W2:Y:S04]  /*94f50*/  LDL.LU R248, [R1+0x1a00] ;  /* 0x001a000001f87983 */ /* 0x000ea80000300800 */
[----:B------:R1:W-:Y:S01]  /*94f60*/  @P1 STG.E [R166.64], R171 ;  /* 0x000000aba6001986 */ /* 0x0003e2000c101904 */
[----:B------:R1:W-:Y:S01]  /*94f70*/  @P6 STG.E [R168.64], R173 ;  /* 0x000000ada8006986 */ /* 0x0003e2000c101904 */
[----:B------:R-:W-:Y:S01]  /*94f80*/  ISETP.LT.AND P1, PT, R252, c[0x0][0x178], !P5 ;  /* 0x00005e00fc007a0c */ /* 0x000fe20006f21270 */
[----:B------:R-:W-:Y:S01]  /*94f90*/  IMAD.WIDE R164, R170, 0x4, R4 ;  /* 0x00000004aaa47825 */ /* 0x000fe200078e0204 */
[----:B------:R-:W-:Y:S01]  /*94fa0*/  ISETP.LT.AND P6, PT, R99, c[0x0][0x178], !P5 ;  /* 0x00005e0063007a0c */ /* 0x000fe20006fc1270 */
[----:B-1----:R-:W2:Y:S02]  /*94fb0*/  LDL.LU R171, [R1+0x15d0] ;  /* 0x0015d00001ab7983 */ /* 0x002ea40000300800 */
[----:B------:R-:W2:Y:S02]  /*94fc0*/  LDL.LU R173, [R1+0x1400] ;  /* 0x0014000001ad7983 */ /* 0x000ea40000300800 */
[C---:B------:R-:W-:Y:S01]  /*94fd0*/  IMAD.WIDE R166, R3.reuse, 0x4, R162 ;  /* 0x0000000403a67825 */ /* 0x040fe200078e02a2 */
[----:B------:R1:W-:Y:S04]  /*94fe0*/  @P4 STG.E [R164.64], R247 ;  /* 0x000000f7a4004986 */ /* 0x0003e8000c101904 */
[----:B-1----:R-:W2:Y:S01]  /*94ff0*/  LDL.LU R247, [R1+0x1e74] ;  /* 0x001e740001f77983 */ /* 0x002ea20000300800 */
[----:B------:R-:W-:-:S03]  /*95000*/  IMAD.WIDE R164, R3, 0x4, R6 ;  /* 0x0000000403a47825 */ /* 0x000fc600078e0206 */
[----:B---3--:R1:W-:Y:S02]  /*95010*/  @P0 STG.E [R166.64], R251 ;  /* 0x000000fba6000986 */ /* 0x0083e4000c101904 */
[----:B-1----:R-:W-:Y:S02]  /*95020*/  IMAD.WIDE R166, R3, 0x4, R160 ;  /* 0x0000000403a67825 */ /* 0x002fe400078e02a0 */
[----:B------:R-:W3:Y:S04]  /*95030*/  LDL.LU R251, [R1+0x1a04] ;  /* 0x001a040001fb7983 */ /* 0x000ee80000300800 */
[----:B----4-:R-:W-:Y:S01]  /*95040*/  @P1 STG.E [R166.64], R172 ;  /* 0x000000aca6001986 */ /* 0x010fe2000c101904 */
[----:B--2---:R1:W-:Y:S03]  /*95050*/  @P6 STG.E [R164.64], R175 ;  /* 0x000000afa4006986 */ /* 0x0043e6000c101904 */
[----:B-1----:R-:W2:Y:S01]  /*95060*/  LDL.LU R175, [R1+0x15d4] ;  /* 0x0015d40001af7983 */ /* 0x002ea20000300800 */
[----:B------:R-:W-:-:S02]  /*95070*/  IADD3 R2, R242, 0x1a7, RZ ;  /* 0x000001a7f2027810 */ /* 0x000fc40007ffe0ff */
[----:B------:R-:W-:Y:S02]  /*95080*/  ISETP.LT.AND P5, PT, R174, c[0x0][0x178], !P5 ;  /* 0x00005e00ae007a0c */ /* 0x000fe40006fa1270 */
[----:B------:R-:W-:Y:S01]  /*95090*/  ISETP.GE.AND P2, PT, R2, c[0x0][0x17c], PT ;  /* 0x00005f0002007a0c */ /* 0x000fe20003f46270 */
[----:B------:R-:W-:Y:S01]  /*950a0*/  IADD3 R2, R242, 0x1a8, RZ ;  /* 0x000001a8f2027810 */ /* 0x000fe20007ffe0ff */
[----:B------:R-:W-:Y:S01]  /*950b0*/  ISETP.LT.AND P4, PT, R243, c[0x0][0x178], !P3 ;  /* 0x00005e00f3007a0c */ /* 0x000fe20005f81270 */
[C---:B------:R-:W-:Y:S02]  /*950c0*/  IMAD.WIDE R168, R3.reuse, 0x4, R4 ;  /* 0x0000000403a87825 */ /* 0x040fe400078e0204 */
[----:B------:R-:W-:Y:S02]  /*950d0*/  ISETP.GE.AND P0, PT, R2, c[0x0][0x17c], PT ;  /* 0x00005f0002007a0c */ /* 0x000fe40003f06270 */
[----:B------:R-:W-:Y:S01]  /*950e0*/  IADD3 R2, R3, c[0x0][0x198], RZ ;  /* 0x0000660003027a10 */ /* 0x000fe20007ffe0ff */
[----:B------:R-:W-:-:S03]  /*950f0*/  ISETP.LT.AND P1, PT, R252, c[0x0][0x178], !P3 ;  /* 0x00005e00fc007a0c */ /* 0x000fc60005f21270 */
[----:B------:R1:W-:Y:S01]  /*95100*/  @P5 STG.E [R168.64], R250 ;  /* 0x000000faa8005986 */ /* 0x0003e2000c101904 */
[----:B------:R-:W-:Y:S01]  /*95110*/  ISETP.LT.AND P5, PT, R99, c[0x0][0x178], !P3 ;  /* 0x00005e0063007a0c */ /* 0x000fe20005fa1270 */
[----:B------:R-:W-:Y:S01]  /*95120*/  IMAD.WIDE R166, R2, 0x4, R162 ;  /* 0x0000000402a67825 */ /* 0x000fe200078e02a2 */
[----:B------:R-:W-:Y:S02]  /*95130*/  ISETP.LT.AND P3, PT, R174, c[0x0][0x178], !P3 ;  /* 0x00005e00ae007a0c */ /* 0x000fe40005f61270 */
[----:B------:R-:W-:Y:S01]  /*95140*/  ISETP.LT.AND P6, PT, R243, c[0x0][0x178], !P2 ;  /* 0x00005e00f3007a0c */ /* 0x000fe200057c1270 */
[----:B------:R-:W-:Y:S01]  /*95150*/  IMAD.WIDE R164, R2, 0x4, R6 ;  /* 0x0000000402a47825 */ /* 0x000fe200078e0206 */
[----:B------:R4:W-:Y:S01]  /*95160*/  @P4 STG.E [R166.64], R249 ;  /* 0x000000f9a6004986 */ /* 0x0009e2000c101904 */
[----:B------:R-:W-:Y:S02]  /*95170*/  ISETP.LT.AND P4, PT, R252, c[0x0][0x178], !P2 ;  /* 0x00005e00fc007a0c */ /* 0x000fe40005781270 */
[C---:B------:R-:W-:Y:S01]  /*95180*/  IADD3 R3, R2.reuse, c[0x0][0x198], RZ ;  /* 0x0000660002037a10 */ /* 0x040fe20007ffe0ff */
[C---:B-1----:R-:W-:Y:S01]  /*95190*/  IMAD.WIDE R168, R2.reuse, 0x4, R4 ;  /* 0x0000000402a87825 */ /* 0x042fe200078e0204 */
[----:B------:R-:W2:Y:S03]  /*951a0*/  LDL.LU R250, [R1+0x1404] ;  /* 0x0014040001fa7983 */ /* 0x000ea60000300800 */
[----:B------:R-:W2:Y:S02]  /*951b0*/  LDL.LU R172, [R1+0x19f0] ;  /* 0x0019f00001ac7983 */ /* 0x000ea40000300800 */
[----:B----4-:R-:W-:-:S05]  /*951c0*/  IMAD.WIDE R166, R2, 0x4, R160 ;  /* 0x0000000402a67825 */ /* 0x010fca00078e02a0 */
[----:B------:R1:W-:Y:S01]  /*951d0*/  @P1 STG.E [R166.64], R248 ;  /* 0x000000f8a6001986 */ /* 0x0003e2000c101904 */
[----:B------:R4:W-:Y:S02]  /*951e0*/  @P5 STG.E [R164.64], R171 ;  /* 0x000000aba4005986 */ /* 0x0009e4000c101904 */
[----:B------:R-:W-:Y:S01]  /*951f0*/  @P3 STG.E [R168.64], R173 ;  /* 0x000000ada8003986 */ /* 0x000fe2000c101904 */
[----:B------:R-:W-:Y:S01]  /*95200*/  ISETP.LT.AND P3, PT, R99, c[0x0][0x178], !P2 ;  /* 0x00005e0063007a0c */ /* 0x000fe20005761270 */
[----:B-1----:R-:W-:-:S04]  /*95210*/  IMAD.WIDE R166, R3, 0x4, R162 ;  /* 0x0000000403a67825 */ /* 0x002fc800078e02a2 */
[C---:B----4-:R-:W-:Y:S01]  /*95220*/  IMAD.WIDE R164, R3.reuse, 0x4, R160 ;  /* 0x0000000403a47825 */ /* 0x050fe200078e02a0 */
[----:B------:R-:W-:Y:S04]  /*95230*/  @P6 STG.E [R166.64], R247 ;  /* 0x000000f7a6006986 */ /* 0x000fe8000c101904 */
[----:B---3--:R1:W-:Y:S02]  /*95240*/  @P4 STG.E [R164.64], R251 ;  /* 0x000000fba4004986 */ /* 0x0083e4000c101904 */
[----:B-1----:R-:W-:Y:S02]  /*95250*/  IMAD.WIDE R164, R3, 0x4, R6 ;  /* 0x0000000403a47825 */ /* 0x002fe400078e0206 */
[----:B------:R-:W3:Y:S02]  /*95260*/  LDL.LU R251, [R1+0x14c0] ;  /* 0x0014c00001fb7983 */ /* 0x000ee40000300800 */
[----:B------:R-:W4:Y:S02]  /*95270*/  LDL.LU R248, [R1+0x1bd4] ;  /* 0x001bd40001f87983 */ /* 0x000f240000300800 */
[----:B------:R-:W3:Y:S01]  /*95280*/  LDL.LU R247, [R1+0x19f4] ;  /* 0x0019f40001f77983 */ /* 0x000ee20000300800 */
[----:B--2---:R1:W-:Y:S04]  /*95290*/  @P3 STG.E [R164.64], R175 ;  /* 0x000000afa4003986 */ /* 0x0043e8000c101904 */
[----:B-1----:R-:W2:Y:S01]  /*952a0*/  LDL.LU R164, [R1+0x1e80] ;  /* 0x001e800001a47983 */ /* 0x002ea20000300800 */
[----:B------:R-:W3:Y:S01]  /*952b0*/  LDL.LU R165, [R1+0x1bd0] ;  /* 0x001bd00001a57983 */ /* 0x000ee20000300800 */
[----:B------:R-:W-:-:S02]  /*952c0*/  ISETP.LT.AND P2, PT, R174, c[0x0][0x178], !P2 ;  /* 0x00005e00ae007a0c */ /* 0x000fc40005741270 */
[----:B------:R-:W-:Y:S02]  /*952d0*/  IADD3 R170, R242, 0x1a9, RZ ;  /* 0x000001a9f2aa7810 */ /* 0x000fe40007ffe0ff */
[----:B------:R-:W-:Y:S02]  /*952e0*/  ISETP.LT.AND P6, PT, R243, c[0x0][0x178], !P0 ;  /* 0x00005e00f3007a0c */ /* 0x000fe400047c1270 */
[----:B------:R-:W-:Y:S02]  /*952f0*/  ISETP.LT.AND P5, PT, R252, c[0x0][0x178], !P0 ;  /* 0x00005e00fc007a0c */ /* 0x000fe400047a1270 */
[----:B------:R-:W-:Y:S02]  /*95300*/  ISETP.LT.AND P4, PT, R99, c[0x0][0x178], !P0 ;  /* 0x00005e0063007a0c */ /* 0x000fe40004781270 */
[----:B------:R-:W-:Y:S01]  /*95310*/  ISETP.GE.AND P1, PT, R170, c[0x0][0x17c], PT ;  /* 0x00005f00aa007a0c */ /* 0x000fe20003f26270 */
[C---:B------:R-:W-:Y:S02]  /*95320*/  IADD3 R170, R3.reuse, c[0x0][0x198], RZ ;  /* 0x0000660003aa7a10 */ /* 0x040fe40007ffe0ff */
[----:B------:R-:W-:Y:S01]  /*95330*/  IMAD.WIDE R2, R3, 0x4, R4 ;  /* 0x0000000403027825 */ /* 0x000fe200078e0204 */
[----:B------:R-:W-:-:S03]  /*95340*/  IADD3 R171, R242, 0x1aa, RZ ;  /* 0x000001aaf2ab7810 */ /* 0x000fc60007ffe0ff */
[----:B------:R-:W-:-:S04]  /*95350*/  IMAD.WIDE R166, R170, 0x4, R162 ;  /* 0x00000004aaa67825 */ /* 0x000fc800078e02a2 */
[C---:B------:R-:W-:Y:S01]  /*95360*/  IMAD.WIDE R168, R170.reuse, 0x4, R160 ;  /* 0x00000004aaa87825 */ /* 0x040fe200078e02a0 */
[----:B------:R1:W-:Y:S01]  /*95370*/  @P2 STG.E [R2.64], R250 ;  /* 0x000000fa02002986 */ /* 0x0003e2000c101904 */
[----:B------:R-:W-:Y:S02]  /*95380*/  ISETP.GE.AND P3, PT, R171, c[0x0][0x17c], PT ;  /* 0x00005f00ab007a0c */ /* 0x000fe40003f66270 */
[C---:B------:R-:W-:Y:S02]  /*95390*/  IADD3 R171, R170.reuse, c[0x0][0x198], RZ ;  /* 0x00006600aaab7a10 */ /* 0x040fe40007ffe0ff */
[C---:B-1----:R-:W-:Y:S01]  /*953a0*/  IMAD.WIDE R2, R170.reuse, 0x4, R6 ;  /* 0x00000004aa027825 */ /* 0x042fe200078e0206 */
[----:B------:R-:W4:Y:S03]  /*953b0*/  LDL.LU R250, [R1+0x14c4] ;  /* 0x0014c40001fa7983 */ /* 0x000f260000300800 */
[----:B------:R-:W4:Y:S02]  /*953c0*/  LDL.LU R249, [R1+0x1bc0] ;  /* 0x001bc00001f97983 */ /* 0x000f240000300800 */
[----:B------:R-:W4:Y:S02]  /*953d0*/  LDL.LU R173, [R1+0x14d0] ;  /* 0x0014d00001ad7983 */ /* 0x000f240000300800 */
[----:B------:R-:W4:Y:S01]  /*953e0*/  LDL.LU R175, [R1+0x1ef4] ;  /* 0x001ef40001af7983 */ /* 0x000f220000300800 */
[----:B--2---:R-:W-:Y:S01]  /*953f0*/  @P6 STG.E [R166.64], R164 ;  /* 0x000000a4a6006986 */ /* 0x004fe2000c101904 */
[----:B---3--:R-:W-:Y:S02]  /*95400*/  @P5 STG.E [R168.64], R165 ;  /* 0x000000a5a8005986 */ /* 0x008fe4000c101904 */
[----:B------:R1:W-:Y:S02]  /*95410*/  @P4 STG.E [R2.64], R172 ;  /* 0x000000ac02004986 */ /* 0x0003e4000c101904 */
[----:B-1----:R-:W-:-:S02]  /*95420*/  IMAD.WIDE R2, R170, 0x4, R4 ;  /* 0x00000004aa027825 */ /* 0x002fc400078e0204 */
[----:B------:R-:W2:Y:S01]  /*95430*/  LDL.LU R170, [R1+0x1e84] ;  /* 0x001e840001aa7983 */ /* 0x000ea20000300800 */
[----:B------:R-:W-:Y:S02]  /*95440*/  ISETP.LT.AND P0, PT, R174, c[0x0][0x178], !P0 ;  /* 0x00005e00ae007a0c */ /* 0x000fe40004701270 */
[----:B------:R-:W-:Y:S02]  /*95450*/  ISETP.LT.AND P6, PT, R243, c[0x0][0x178], !P1 ;  /* 0x00005e00f3007a0c */ /* 0x000fe40004fc1270 */
[----:B------:R-:W-:Y:S02]  /*95460*/  ISETP.LT.AND P5, PT, R252, c[0x0][0x178], !P1 ;  /* 0x00005e00fc007a0c */ /* 0x000fe40004fa1270 */
[----:B------:R-:W-:Y:S02]  /*95470*/  ISETP.LT.AND P2, PT, R99, c[0x0][0x178], !P1 ;  /* 0x00005e0063007a0c */ /* 0x000fe40004f41270 */
[----:B------:R-:W-:Y:S01]  /*95480*/  ISETP.LT.AND P4, PT, R174, c[0x0][0x178], !P1 ;  /* 0x00005e00ae007a0c */ /* 0x000fe20004f81270 */
[----:B------:R-:W-:Y:S01]  /*95490*/  IMAD.WIDE R164, R171, 0x4, R162 ;  /* 0x00000004aba47825 */ /* 0x000fe200078e02a2 */
[----:B------:R-:W-:-:S03]  /*954a0*/  IADD3 R172, R242, 0x1ab, RZ ;  /* 0x000001abf2ac7810 */ /* 0x000fc60007ffe0ff */
[----:B------:R-:W-:-:S04]  /*954b0*/  IMAD.WIDE R166, R171, 0x4, R160 ;  /* 0x00000004aba67825 */ /* 0x000fc800078e02a0 */
[C---:B------:R-:W-:Y:S01]  /*954c0*/  IMAD.WIDE R168, R171.reuse, 0x4, R6 ;  /* 0x00000004aba87825 */ /* 0x040fe200078e0206 */
[----:B------:R-:W-:Y:S02]  /*954d0*/  ISETP.GE.AND P1, PT, R172, c[0x0][0x17c], PT ;  /* 0x00005f00ac007a0c */ /* 0x000fe40003f26270 */
[----:B------:R-:W3:Y:S04]  /*954e0*/  LDL.LU R172, [R1+0x1d80] ;  /* 0x001d800001ac7983 */ /* 0x000ee80000300800 */
[----:B------:R1:W-:Y:S02]  /*954f0*/  @P0 STG.E [R2.64], R251 ;  /* 0x000000fb02000986 */ /* 0x0003e4000c101904 */
[C---:B-1----:R-:W-:Y:S01]  /*95500*/  IMAD.WIDE R2, R171.reuse, 0x4, R4 ;  /* 0x00000004ab027825 */ /* 0x042fe200078e0204 */
[----:B------:R-:W-:Y:S01]  /*95510*/  IADD3 R171, R171, c[0x0][0x198], RZ ;  /* 0x00006600abab7a10 */ /* 0x000fe20007ffe0ff */
[----:B------:R-:W3:Y:S04]  /*95520*/  LDL.LU R251, [R1+0x3604] ;  /* 0x0036040001fb7983 */ /* 0x000ee80000300800 */
[----:B--2---:R1:W-:Y:S01]  /*95530*/  @P6 STG.E [R164.64], R170 ;  /* 0x000000aaa4006986 */ /* 0x0043e2000c101904 */
[----:B----4-:R-:W-:Y:S02]  /*95540*/  @P5 STG.E [R166.64], R248 ;  /* 0x000000f8a6005986 */ /* 0x010fe4000c101904 */
[----:B------:R2:W-:Y:S02]  /*95550*/  @P2 STG.E [R168.64], R247 ;  /* 0x000000f7a8002986 */ /* 0x0005e4000c101904 */
[----:B------:R4:W-:Y:S01]  /*95560*/  @P4 STG.E [R2.64], R250 ;  /* 0x000000fa02004986 */ /* 0x0009e2000c101904 */
[----:B-1----:R-:W-:Y:S01]  /*95570*/  IADD3 R164, R242, 0x1ac, RZ ;  /* 0x000001acf2a47810 */ /* 0x002fe20007ffe0ff */
[----:B--2---:R-:W2:Y:S01]  /*95580*/  LDL.LU R247, [R1+0x1d84] ;  /* 0x001d840001f77983 */ /* 0x004ea20000300800 */
[----:B----4-:R-:W4:Y:S02]  /*95590*/  LDL.LU R250, [R1+0x1bc4] ;  /* 0x001bc40001fa7983 */ /* 0x010f240000300800 */
[----:B------:R-:W-:Y:S01]  /*955a0*/  ISETP.GE.AND P2, PT, R164, c[0x0][0x17c], PT ;  /* 0x00005f00a4007a0c */ /* 0x000fe20003f46270 */
[----:B------:R-:W2:Y:S02]  /*955b0*/  LDL.LU R248, [R1+0x14d4] ;  /* 0x0014d40001f87983 */ /* 0x000ea40000300800 */
[C---:B------:R-:W-:Y:S01]  /*955c0*/  IMAD.WIDE R168, R171.reuse, 0x4, R162 ;  /* 0x00000004aba87825 */ /* 0x040fe200078e02a2 */
[----:B------:R-:W-:-:S03]  /*955d0*/  IADD3 R170, R171, c[0x0][0x198], RZ ;  /* 0x00006600abaa7a10 */ /* 0x000fc60007ffe0ff */
[----:B------:R-:W-:-:S04]  /*955e0*/  IMAD.WIDE R166, R171, 0x4, R160 ;  /* 0x00000004aba67825 */ /* 0x000fc800078e02a0 */
[----:B------:R-:W-:-:S04]  /*955f0*/  IMAD.WIDE R164, R171, 0x4, R6 ;  /* 0x00000004aba47825 */ /* 0x000fc800078e0206 */
[----:B------:R-:W-:Y:S02]  /*95600*/  IMAD.WIDE R2, R171, 0x4, R4 ;  /* 0x00000004ab027825 */ /* 0x000fe400078e0204 */
[----:B------:R-:W2:Y:S01]  /*95610*/  LDL.LU R171, [R1+0x1ef0] ;  /* 0x001ef00001ab7983 */ /* 0x000ea20000300800 */
[----:B------:R-:W-:Y:S02]  /*95620*/  ISETP.LT.AND P5, PT, R243, c[0x0][0x178], !P3 ;  /* 0x00005e00f3007a0c */ /* 0x000fe40005fa1270 */
[----:B------:R-:W-:Y:S02]  /*95630*/  ISETP.LT.AND P0, PT, R252, c[0x0][0x178], !P3 ;  /* 0x00005e00fc007a0c */ /* 0x000fe40005f01270 */
[----:B------:R-:W-:Y:S01]  /*95640*/  ISETP.LT.AND P6, PT, R99, c[0x0][0x178], !P3 ;  /* 0x00005e0063007a0c */ /* 0x000fe20005fc1270 */
[----:B------:R-:W-:Y:S01]  /*95650*/  ISETP.LT.AND P3, PT, R174, c[0x0][0x178], !P3 ;  /* 0x00005e00ae007a0c */ /* 0x000fe20005f61270 */
[----:B------:R-:W-:-:S07]  /*95660*/  ISETP.LT.AND P4, PT, R243, c[0x0][0x178], !P1 ;  /* 0x00005e00f3007a0c */ /* 0x000fce0004f81270 */
[----:B--2---:R1:W-:Y:S02]  /*95670*/  @P5 STG.E [R168.64], R171 ;  /* 0x000000aba8005986 */ /* 0x0043e4000c101904 */
[----:B---3--:R-:W-:Y:S02]  /*95680*/  @P0 STG.E [R166.64], R172 ;  /* 0x000000aca6000986 */ /* 0x008fe4000c101904 */
[----:B------:R-:W-:Y:S02]  /*95690*/  @P6 STG.E [R164.64], R249 ;  /* 0x000000f9a4006986 */ /* 0x000fe4000c101904 */
[----:B------:R2:W-:Y:S01]  /*956a0*/  @P3 STG.E [R2.64], R173 ;  /* 0x000000ad02003986 */ /* 0x0005e2000c101904 */
[----:B------:R-:W-:Y:S01]  /*956b0*/  ISETP.LT.AND P3, PT, R252, c[0x0][0x178], !P1 ;  /* 0x00005e00fc007a0c */ /* 0x000fe20004f61270 */
[----:B-1----:R-:W-:-:S05]  /*956c0*/  IMAD.WIDE R168, R170, 0x4, R162 ;  /* 0x00000004aaa87825 */ /* 0x002fca00078e02a2 */
[----:B------:R1:W-:Y:S01]  /*956d0*/  @P4 STG.E [R168.64], R175 ;  /* 0x000000afa8004986 */ /* 0x0003e2000c101904 */
[----:B------:R-:W-:Y:S02]  /*956e0*/  ISETP.LT.AND P4, PT, R99, c[0x0][0x178], !P1 ;  /* 0x00005e0063007a0c */ /* 0x000fe40004f81270 */
[----:B--2---:R-:W-:Y:S02]  /*956f0*/  IADD3 R2, R242, 0x1ad, RZ ;  /* 0x000001adf2027810 */ /* 0x004fe40007ffe0ff */
[----:B------:R-:W-:Y:S01]  /*95700*/  ISETP.LT.AND P0, PT, R174, c[0x0][0x178], !P1 ;  /* 0x00005e00ae007a0c */ /* 0x000fe20004f01270 */
[----:B------:R-:W-:Y:S01]  /*95710*/  IMAD.WIDE R164, R170, 0x4, R160 ;  /* 0x00000004aaa47825 */ /* 0x000fe200078e02a0 */
[----:B------:R-:W-:-:S03]  /*95720*/  ISETP.GE.AND P1, PT, R2, c[0x0][0x17c], PT ;  /* 0x00005f0002007a0c */ /* 0x000fc60003f26270 */
[----:B------:R-:W-:Y:S01]  /*95730*/  IMAD.WIDE R2, R170, 0x4, R6 ;  /* 0x00000004aa027825 */ /* 0x000fe200078e0206 */
[----:B-1----:R-:W2:Y:S03]  /*95740*/  LDL.LU R169, [R1+0x1ee0] ;  /* 0x001ee00001a97983 */ /* 0x002ea60000300800 */
[----:B------:R-:W3:Y:S02]  /*95750*/  LDL.LU R172, [R1+0x1d70] ;  /* 0x001d700001ac7983 */ /* 0x000ee40000300800 */
[----:B------:R-:W2:Y:S02]  /*95760*/  LDL.LU R249, [R1+0x1540] ;  /* 0x0015400001f97983 */ /* 0x000ea40000300800 */
[----:B------:R-:W2:Y:S01]  /*95770*/  LDL.LU R173, [R1+0x1f14] ;  /* 0x001f140001ad7983 */ /* 0x000ea20000300800 */
[----:B------:R-:W2:Y:S04]  /*95780*/  LDL.LU R175, [R1+0x1ee4] ;  /* 0x001ee40001af7983 */ /* 0x000ea80000300800 */
[----:B------:R1:W-:Y:S01]  /*95790*/  @P3 STG.E [R164.64], R247 ;  /* 0x000000f7a4003986 */ /* 0x0003e2000c101904 */
[----:B----4-:R4:W-:Y:S03]  /*957a0*/  @P4 STG.E [R2.64], R250 ;  /* 0x000000fa02004986 */ /* 0x0109e6000c101904 */
[----:B-1----:R-:W2:Y:S01]  /*957b0*/  LDL.LU R247, [R1+0x1d74] ;  /* 0x001d740001f77983 */ /* 0x002ea20000300800 */
[----:B----4-:R-:W4:Y:S02]  /*957c0*/  LDL.LU R250, [R1+0x3600] ;  /* 0x0036000001fa7983 */ /* 0x010f240000300800 */
[----:B------:R-:W2:Y:S01]  /*957d0*/  LDL.LU R3, [R1+0x1f10] ;  /* 0x001f100001037983 */ /* 0x000ea20000300800 */
[----:B------:R-:W-:-:S02]  /*957e0*/  ISETP.LT.AND P6, PT, R243, c[0x0][0x178], !P2 ;  /* 0x00005e00f3007a0c */ /* 0x000fc400057c1270 */
[----:B------:R-:W-:Y:S02]  /*957f0*/  ISETP.LT.AND P5, PT, R252, c[0x0][0x178], !P2 ;  /* 0x00005e00fc007a0c */ /* 0x000fe400057a1270 */
[C---:B------:R-:W-:Y:S01]  /*95800*/  IADD3 R168, R170.reuse, c[0x0][0x198], RZ ;  /* 0x00006600aaa87a10 */ /* 0x040fe20007ffe0ff */
[----:B------:R-:W-:Y:S01]  /*95810*/  IMAD.WIDE R170, R170, 0x4, R4 ;  /* 0x00000004aaaa7825 */ /* 0x000fe200078e0204 */
[----:B------:R-:W-:-:S03]  /*95820*/  ISETP.LT.AND P3, PT, R99, c[0x0][0x178], !P2 ;  /* 0x00005e0063007a0c */ /* 0x000fc60005761270 */
[----:B------:R-:W-:Y:S02]  /*95830*/  ISETP.LT.AND P2, PT, R174, c[0x0][0x178], !P2 ;  /* 0x00005e00ae007a0c */ /* 0x000fe40005741270 */
[----:B------:R-:W-:-:S04]  /*95840*/  IMAD.WIDE R166, R168, 0x4, R162 ;  /* 0x00000004a8a67825 */ /* 0x000fc800078e02a2 */
[----:B------:R-:W-:Y:S01]  /*95850*/  IMAD.WIDE R164, R168, 0x4, R160 ;  /* 0x00000004a8a47825 */ /* 0x000fe200078e02a0 */
[----:B------:R1:W-:Y:S01]  /*95860*/  @P0 STG.E [R170.64], R248 ;  /* 0x000000f8aa000986 */ /* 0x0003e2000c101904 */
[----:B------:R-:W-:Y:S02]  /*95870*/  ISETP.LT.AND P0, PT, R252, c[0x0][0x178], !P1 ;  /* 0x00005e00fc007a0c */ /* 0x000fe40004f01270 */
[----:B------:R-:W-:Y:S02]  /*95880*/  ISETP.LT.AND P4, PT, R99, c[0x0][0x178], !P1 ;  /* 0x00005e0063007a0c */ /* 0x000fe40004f81270 */
[----:B------:R-:W-:Y:S02]  /*95890*/  IADD3 R2, R168, c[0x0][0x198], RZ ;  /* 0x00006600a8027a10 */ /* 0x000fe40007ffe0ff */
[----:B-1----:R-:W-:Y:S01]  /*958a0*/  IADD3 R170, R242, 0x1ae, RZ ;  /* 0x000001aef2aa7810 */ /* 0x002fe20007ffe0ff */
[----:B------:R-:W4:Y:S01]  /*958b0*/  LDL.LU R248, [R1+0x1544] ;  /* 0x0015440001f87983 */ /* 0x000f220000300800 */
[----:B------:R-:W4:Y:S03]  /*958c0*/  LDL.LU R171, [R1+0x1e90] ;  /* 0x001e900001ab7983 */ /* 0x000f260000300800 */
[----:B--2---:R1:W-:Y:S01]  /*958d0*/  @P6 STG.E [R166.64], R3 ;  /* 0x00000003a6006986 */ /* 0x0043e2000c101904 */
[----:B------:R2:W-:Y:S01]  /*958e0*/  @P5 STG.E [R164.64], R169 ;  /* 0x000000a9a4005986 */ /* 0x0005e2000c101904 */
[----:B------:R-:W-:-:S02]  /*958f0*/  ISETP.LT.AND P5, PT, R243, c[0x0][0x178], !P1 ;  /* 0x00005e00f3007a0c */ /* 0x000fc40004fa1270 */
[----:B------:R-:W-:Y:S01]  /*95900*/  ISETP.GE.AND P6, PT, R170, c[0x0][0x17c], PT ;  /* 0x00005f00aa007a0c */ /* 0x000fe20003fc6270 */
[----:B-1----:R-:W-:-:S04]  /*95910*/  IMAD.WIDE R166, R168, 0x4, R4 ;  /* 0x00000004a8a67825 */ /* 0x002fc800078e0204 */
[----:B--2---:R-:W-:-:S04]  /*95920*/  IMAD.WIDE R164, R168, 0x4, R6 ;  /* 0x00000004a8a47825 */ /* 0x004fc800078e0206 */
[----:B------:R-:W-:Y:S01]  /*95930*/  IMAD.WIDE R168, R2, 0x4, R162 ;  /* 0x0000000402a87825 */ /* 0x000fe200078e02a2 */
[----:B---3--:R1:W-:Y:S03]  /*95940*/  @P3 STG.E [R164.64], R172 ;  /* 0x000000aca4003986 */ /* 0x0083e6000c101904 */
[----:B------:R2:W-:Y:S01]  /*95950*/  @P2 STG.E [R166.64], R249 ;  /* 0x000000f9a6002986 */ /* 0x0005e2000c101904 */
[C---:B------:R-:W-:Y:S02]  /*95960*/  IADD3 R3, R242.reuse, 0x1af, RZ ;  /* 0x000001aff2037810 */ /* 0x040fe40007ffe0ff */
[----:B------:R-:W-:Y:S01]  /*95970*/  IADD3 R170, R242, 0x1b0, RZ ;  /* 0x000001b0f2aa7810 */ /* 0x000fe20007ffe0ff */
[----:B------:R3:W-:Y:S01]  /*95980*/  @P5 STG.E [R168.64], R173 ;  /* 0x000000ada8005986 */ /* 0x0007e2000c101904 */
[----:B------:R-:W-:Y:S01]  /*95990*/  ISETP.GE.AND P3, PT, R3, c[0x0][0x17c], PT ;  /* 0x00005f0003007a0c */ /* 0x000fe20003f66270 */
[----:B-1----:R-:W-:-:S04]  /*959a0*/  IMAD.WIDE R164, R2, 0x4, R6 ;  /* 0x0000000402a47825 */ /* 0x002fc800078e0206 */
[C---:B--2---:R-:W-:Y:S01]  /*959b0*/  IMAD.WIDE R166, R2.reuse, 0x4, R160 ;  /* 0x0000000402a67825 */ /* 0x044fe200078e02a0 */
[----:B------:R-:W-:Y:S01]  /*959c0*/  IADD3 R3, R2, c[0x0][0x198], RZ ;  /* 0x0000660002037a10 */ /* 0x000fe20007ffe0ff */
[----:B---3--:R-:W2:Y:S04]  /*959d0*/  LDL.LU R173, [R1+0x1f24] ;  /* 0x001f240001ad7983 */ /* 0x008ea80000300800 */
[----:B------:R1:W-:Y:S01]  /*959e0*/  @P0 STG.E [R166.64], R175 ;  /* 0x000000afa6000986 */ /* 0x0003e2000c101904 */
[----:B------:R3:W-:Y:S01]  /*959f0*/  @P4 STG.E [R164.64], R247 ;  /* 0x000000f7a4004986 */ /* 0x0007e2000c101904 */
[----:B------:R-:W-:Y:S02]  /*95a00*/  ISETP.GE.AND P0, PT, R170, c[0x0][0x17c], PT ;  /* 0x00005f00aa007a0c */ /* 0x000fe40003f06270 */
[----:B-1----:R-:W2:Y:S01]  /*95a10*/  LDL.LU R175, [R1+0x1f04] ;  /* 0x001f040001af7983 */ /* 0x002ea20000300800 */
[----:B---3--:R-:W3:Y:S02]  /*95a20*/  LDL.LU R247, [R1+0x1e94] ;  /* 0x001e940001f77983 */ /* 0x008ee40000300800 */
[----:B------:R-:W-:-:S02]  /*95a30*/  IMAD.WIDE R164, R2, 0x4, R4 ;  /* 0x0000000402a47825 */ /* 0x000fc400078e0204 */
[----:B------:R-:W2:Y:S02]  /*95a40*/  LDL.LU R2, [R1+0x1f00] ;  /* 0x001f000001027983 */ /* 0x000ea40000300800 */
[----:B------:R-:W2:Y:S01]  /*95a50*/  LDL.LU R170, [R1+0x1f20] ;  /* 0x001f200001aa7983 */ /* 0x000ea20000300800 */
[----:B------:R-:W-:Y:S02]  /*95a60*/  ISETP.LT.AND P1, PT, R174, c[0x0][0x178], !P1 ;  /* 0x00005e00ae007a0c */ /* 0x000fe40004f21270 */
[----:B------:R-:W-:Y:S02]  /*95a70*/  ISETP.LT.AND P2, PT, R243, c[0x0][0x178], !P6 ;  /* 0x00005e00f3007a0c */ /* 0x000fe40007741270 */
[----:B------:R-:W-:Y:S02]  /*95a80*/  ISETP.LT.AND P5, PT, R252, c[0x0][0x178], !P6 ;  /* 0x00005e00fc007a0c */ /* 0x000fe400077a1270 */
[----:B------:R-:W-:Y:S01]  /*95a90*/  ISETP.LT.AND P4, PT, R99, c[0x0][0x178], !P6 ;  /* 0x00005e0063007a0c */ /* 0x000fe20007781270 */
[----:B------:R-:W-:-:S02]  /*95aa0*/  ISETP.LT.AND P6, PT, R174, c[0x0][0x178], !P6 ;  /* 0x00005e00ae007a0c */ /* 0x000fc400077c1270 */
[----:B------:R-:W-:-:S04]  /*95ab0*/  IMAD.WIDE R166, R3, 0x4, R162 ;  /* 0x0000000403a67825 */ /* 0x000fc800078e02a2 */
[C---:B------:R-:W-:Y:S01]  /*95ac0*/  IMAD.WIDE R168, R3.reuse, 0x4, R160 ;  /* 0x0000000403a87825 */ /* 0x040fe200078e02a0 */
[----:B------:R-:W3:Y:S03]  /*95ad0*/  LDL.LU R172, [R1+0x1e48] ;  /* 0x001e480001ac7983 */ /* 0x000ee60000300800 */
[----:B------:R-:W3:Y:S01]  /*95ae0*/  LDL.LU R249, [R1+0x1758] ;  /* 0x0017580001f97983 */ /* 0x000ee20000300800 */
[----:B----4-:R1:W-:Y:S01]  /*95af0*/  @P1 STG.E [R164.64], R248 ;  /* 0x000000f8a4001986 */ /* 0x0103e2000c101904 */
[----:B------:R-:W-:Y:S01]  /*95b00*/  ISETP.LT.AND P1, PT, R252, c[0x0][0x178], !P3 ;  /* 0x00005e00fc007a0c */ /* 0x000fe20005f21270 */
[----:B-1----:R-:W-:Y:S02]  /*95b10*/  IMAD.WIDE R164, R3, 0x4, R6 ;  /* 0x0000000403a47825 */ /* 0x002fe400078e0206 */
[----:B------:R-:W4:Y:S04]  /*95b20*/  LDL.LU R248, [R1+0x12b8] ;  /* 0x0012b80001f87983 */ /* 0x000f280000300800 */
[----:B--2---:R1:W-:Y:S01]  /*95b30*/  @P2 STG.E [R166.64], R170 ;  /* 0x000000aaa6002986 */ /* 0x0043e2000c101904 */
[----:B------:R2:W-:Y:S02]  /*95b40*/  @P5 STG.E [R168.64], R2 ;  /* 0x00000002a8005986 */ /* 0x0005e4000c101904 */
[----:B------:R3:W-:Y:S01]  /*95b50*/  @P4 STG.E [R164.64], R171 ;  /* 0x000000aba4004986 */ /* 0x0007e2000c101904 */
[----:B------:R-:W-:Y:S01]  /*95b60*/  ISETP.LT.AND P5, PT, R243, c[0x0][0x178], !P3 ;  /* 0x00005e00f3007a0c */ /* 0x000fe20005fa1270 */
[----:B-1----:R-:W-:Y:S01]  /*95b70*/  IMAD.WIDE R166, R3, 0x4, R4 ;  /* 0x0000000403a67825 */ /* 0x002fe200078e0204 */
[----:B--2---:R-:W-:-:S02]  /*95b80*/  IADD3 R2, R242, 0x1b1, RZ ;  /* 0x000001b1f2027810 */ /* 0x004fc40007ffe0ff */
[----:B------:R-:W-:Y:S02]  /*95b90*/  IADD3 R168, R3, c[0x0][0x198], RZ ;  /* 0x0000660003a87a10 */ /* 0x000fe40007ffe0ff */
[----:B------:R1:W-:Y:S01]  /*95ba0*/  @P6 STG.E [R166.64], R250 ;  /* 0x000000faa6006986 */ /* 0x0003e2000c101904 */
[----:B------:R-:W-:Y:S02]  /*95bb0*/  ISETP.LT.AND P2, PT, R99, c[0x0][0x178], !P3 ;  /* 0x00005e0063007a0c */ /* 0x000fe40005f41270 */
[----:B------:R-:W-:Y:S01]  /*95bc0*/  ISETP.GE.AND P4, PT, R2, c[0x0][0x17c], PT ;  /* 0x00005f0002007a0c */ /* 0x000fe20003f86270 */
[----:B------:R-:W-:-:S04]  /*95bd0*/  IMAD.WIDE R2, R168, 0x4, R162 ;  /* 0x00000004a8027825 */ /* 0x000fc800078e02a2 */
[C---:B---3--:R-:W-:Y:S01]  /*95be0*/  IMAD.WIDE R164, R168.reuse, 0x4, R160 ;  /* 0x00000004a8a47825 */ /* 0x048fe200078e02a0 */
[----:B-1----:R-:W2:Y:S04]  /*95bf0*/  LDL.LU R250, [R1+0x35fc] ;  /* 0x0035fc0001fa7983 */ /* 0x002ea80000300800 */
[----:B------:R1:W-:Y:S01]  /*95c00*/  @P5 STG.E [R2.64], R173 ;  /* 0x000000ad02005986 */ /* 0x0003e2000c101904 */
[----:B------:R3:W-:Y:S02]  /*95c10*/  @P1 STG.E [R164.64], R175 ;  /* 0x000000afa4001986 */ /* 0x0007e4000c101904 */
[----:B------:R-:W-:Y:S01]  /*95c20*/  IMAD.WIDE R166, R168, 0x4, R6 ;  /* 0x00000004a8a67825 */ /* 0x000fe200078e0206 */
[----:B-1----:R-:W2:Y:S03]  /*95c30*/  LDL.LU R173, [R1+0x1e4c] ;  /* 0x001e4c0001ad7983 */ /* 0x002ea60000300800 */
[----:B---3--:R-:W3:Y:S01]  /*95c40*/  LDL.LU R175, [R1+0x175c] ;  /* 0x00175c0001af7983 */ /* 0x008ee20000300800 */
[----:B------:R1:W-:Y:S04]  /*95c50*/  @P2 STG.E [R166.64], R247 ;  /* 0x000000f7a6002986 */ /* 0x0003e8000c101904 */
[----:B-1----:R-:W3:Y:S01]  /*95c60*/  LDL.LU R247, [R1+0x12bc] ;  /* 0x0012bc0001f77983 */ /* 0x002ee20000300800 */
[----:B------:R-:W-:-:S02]  /*95c70*/  ISETP.LT.AND P3, PT, R174, c[0x0][0x178], !P3 ;  /* 0x00005e00ae007a0c */ /* 0x000fc40005f61270 */
[----:B------:R-:W-:Y:S02]  /*95c80*/  ISETP.LT.AND P6, PT, R243, c[0x0][0x178], !P0 ;  /* 0x00005e00f3007a0c */ /* 0x000fe400047c1270 */
[----:B------:R-:W-:Y:S02]  /*95c90*/  IADD3 R2, R168, c[0x0][0x198], RZ ;  /* 0x00006600a8027a10 */ /* 0x000fe40007ffe0ff */
[----:B------:R-:W-:Y:S02]  /*95ca0*/  ISETP.LT.AND P5, PT, R252, c[0x0][0x178], !P0 ;  /* 0x00005e00fc007a0c */ /* 0x000fe400047a1270 */
[----:B------:R-:W-:Y:S01]  /*95cb0*/  ISETP.LT.AND P2, PT, R99, c[0x0][0x178], !P0 ;  /* 0x00005e0063007a0c */ /* 0x000fe20004741270 */
[----:B------:R-:W-:Y:S02]  /*95cc0*/  ISETP.LT.AND P0, PT, R174, c[0x0][0x178], !P0 ;  /* 0x00005e00ae007a0c */ /* 0x000fe40004701270 */
[----:B------:R-:W-:-:S04]  /*95cd0*/  IMAD.WIDE R164, R168, 0x4, R4 ;  /* 0x00000004a8a47825 */ /* 0x000fc800078e0204 */
[----:B------:R-:W-:-:S04]  /*95ce0*/  IMAD.WIDE R166, R2, 0x4, R162 ;  /* 0x0000000402a67825 */ /* 0x000fc800078e02a2 */
[----:B------:R-:W-:Y:S01]  /*95cf0*/  IMAD.WIDE R168, R2, 0x4, R160 ;  /* 0x0000000402a87825 */ /* 0x000fe200078e02a0 */
[----:B------:R1:W-:Y:S03]  /*95d00*/  @P3 STG.E [R164.64], R251 ;  /* 0x000000fba4003986 */ /* 0x0003e6000c101904 */
[----:B------:R4:W-:Y:S01]  /*95d10*/  @P6 STG.E [R166.64], R172 ;  /* 0x000000aca6006986 */ /* 0x0009e2000c101904 */
[----:B------:R-:W-:Y:S01]  /*95d20*/  IADD3 R3, R242, 0x1b2, RZ ;  /* 0x000001b2f2037810 */ /* 0x000fe20007ffe0ff */
[----:B------:R4:W-:Y:S01]  /*95d30*/  @P5 STG.E [R168.64], R249 ;  /* 0x000000f9a8005986 */ /* 0x0009e2000c101904 */
[----:B------:R-:W-:Y:S02]  /*95d40*/  ISETP.LT.AND P6, PT, R243, c[0x0][0x178], !P4 ;  /* 0x00005e00f3007a0c */ /* 0x000fe400067c1270 */
[----:B------:R-:W-:Y:S01]  /*95d50*/  ISETP.LT.AND P3, PT, R252, c[0x0][0x178], !P4 ;  /* 0x00005e00fc007a0c */ /* 0x000fe20006761270 */
[C---:B-1----:R-:W-:Y:S01]  /*95d60*/  IMAD.WIDE R164, R2.reuse, 0x4, R6 ;  /* 0x0000000402a47825 */ /* 0x042fe200078e0206 */
[----:B------:R-:W3:Y:S03]  /*95d70*/  LDL.LU R251, [R1+0x35f8] ;  /* 0x0035f80001fb7983 */ /* 0x000ee60000300800 */
[----:B----4-:R-:W-:-:S04]  /*95d80*/  IMAD.WIDE R166, R2, 0x4, R4 ;  /* 0x0000000402a67825 */ /* 0x010fc800078e0204 */
[----:B------:R-:W4:Y:S02]  /*95d90*/  LDL.LU R170, [R1+0x1e58] ;  /* 0x001e580001aa7983 */ /* 0x000f240000300800 */
[----:B------:R-:W4:Y:S01]  /*95da0*/  LDL.LU R171, [R1+0x13f8] ;  /* 0x0013f80001ab7983 */ /* 0x000f220000300800 */
[----:B------:R1:W-:Y:S01]  /*95db0*/  @P2 STG.E [R164.64], R248 ;  /* 0x000000f8a4002986 */ /* 0x0003e2000c101904 */
[----:B------:R-:W-:Y:S01]  /*95dc0*/  ISETP.GE.AND P1, PT, R3, c[0x0][0x17c], PT ;  /* 0x00005f0003007a0c */ /* 0x000fe20003f26270 */
[----:B------:R-:W-:Y:S01]  /*95dd0*/  IADD3 R3, R2, c[0x0][0x198], RZ ;  /* 0x0000660002037a10 */ /* 0x000fe20007ffe0ff */
[----:B------:R-:W-:Y:S02]  /*95de0*/  IADD3 R168, R242, 0x1b3, RZ ;  /* 0x000001b3f2a87810 */ /* 0x000fe40007ffe0ff */
[----:B------:R-:W-:Y:S02]  /*95df0*/  ISETP.LT.AND P5, PT, R99, c[0x0][0x178], !P4 ;  /* 0x00005e0063007a0c */ /* 0x000fe400067a1270 */
[----:B------:R-:W-:Y:S01]  /*95e00*/  ISETP.GE.AND P2, PT, R168, c[0x0][0x17c], PT ;  /* 0x00005f00a8007a0c */ /* 0x000fe20003f46270 */
[----:B------:R-:W-:-:S04]  /*95e10*/  IMAD.WIDE R168, R3, 0x4, R160 ;  /* 0x0000000403a87825 */ /* 0x000fc800078e02a0 */
[C---:B-1----:R-:W-:Y:S01]  /*95e20*/  IMAD.WIDE R164, R3.reuse, 0x4, R162 ;  /* 0x0000000403a47825 */ /* 0x042fe200078e02a2 */
[----:B--2---:R1:W-:Y:S04]  /*95e30*/  @P0 STG.E [R166.64], R250 ;  /* 0x000000faa6000986 */ /* 0x0043e8000c101904 */
[----:B-1----:R-:W2:Y:S01]  /*95e40*/  LDL.LU R250, [R1+0x1828] ;  /* 0x0018280001fa7983 */ /* 0x002ea20000300800 */
[----:B------:R-:W2:Y:S03]  /*95e50*/  LDL.LU R249, [R1+0xf98] ;  /* 0x000f980001f97983 */ /* 0x000ea60000300800 */
[----:B------:R1:W-:Y:S01]  /*95e60*/  @P6 STG.E [R164.64], R173 ;  /* 0x000000ada4006986 */ /* 0x0003e2000c101904 */
[----:B------:R-:W2:Y:S02]  /*95e70*/  LDL.LU R248, [R1+0x1e5c] ;  /* 0x001e5c0001f87983 */ /* 0x000ea40000300800 */
[----:B---3--:R3:W-:Y:S02]  /*95e80*/  @P3 STG.E [R168.64], R175 ;  /* 0x000000afa8003986 */ /* 0x0087e4000c101904 */
[----:B------:R-:W-:Y:S01]  /*95e90*/  IMAD.WIDE R166, R3, 0x4, R6 ;  /* 0x0000000403a67825 */ /* 0x000fe200078e0206 */
[----:B-1----:R-:W2:Y:S04]  /*95ea0*/  LDL.LU R173, [R1+0x182c] ;  /* 0x00182c0001ad7983 */ /* 0x002ea80000300800 */
[----:B---3--:R-:W3:Y:S04]  /*95eb0*/  LDL.LU R175, [R1+0x13fc] ;  /* 0x0013fc0001af7983 */ /* 0x008ee80000300800 */
[----:B------:R1:W-:Y:S04]  /*95ec0*/  @P5 STG.E [R166.64], R247 ;  /* 0x000000f7a6005986 */ /* 0x0003e8000c101904 */
[----:B-1----:R-:W3:Y:S01]  /*95ed0*/  LDL.LU R247, [R1+0xf9c] ;  /* 0x000f9c0001f77983 */ /* 0x002ee20000300800 */
[----:B------:R-:W-:-:S02]  /*95ee0*/  ISETP.LT.AND P4, PT, R174, c[0x0][0x178], !P4 ;  /* 0x00005e00ae007a0c */ /* 0x000fc40006781270 */
[----:B------:R-:W-:Y:S02]  /*95ef0*/  ISETP.LT.AND P0, PT, R243, c[0x0][0x178], !P1 ;  /* 0x00005e00f3007a0c */ /* 0x000fe40004f01270 */
[C---:B------:R-:W-:Y:S01]  /*95f00*/  ISETP.LT.AND P3, PT, R252.reuse, c[0x0][0x178], !P1 ;  /* 0x00005e00fc007a0c */ /* 0x040fe20004f61270 */
[C---:B------:R-:W-:Y:S01]  /*95f10*/  IMAD.WIDE R164, R3.reuse, 0x4, R4 ;  /* 0x0000000403a47825 */ /* 0x040fe200078e0204 */
[----:B------:R-:W-:Y:S02]  /*95f20*/  IADD3 R166, R3, c[0x0][0x198], RZ ;  /* 0x0000660003a67a10 */ /* 0x000fe40007ffe0ff */
[----:B------:R-:W-:Y:S02]  /*95f30*/  ISETP.LT.AND P6, PT, R99, c[0x0][0x178], !P1 ;  /* 0x00005e0063007a0c */ /* 0x000fe40004fc1270 */
[----:B------:R-:W-:Y:S02]  /*95f40*/  ISETP.LT.AND P5, PT, R252, c[0x0][0x178], !P2 ;  /* 0x00005e00fc007a0c */ /* 0x000fe400057a1270 */
[----:B------:R-:W-:Y:S01]  /*95f50*/  IADD3 R167, R242, 0x1b4, RZ ;  /* 0x000001b4f2a77810 */ /* 0x000fe20007ffe0ff */
[----:B------:R-:W3:Y:S01]  /*95f60*/  LDL.LU R172, [R1+0x15c8] ;  /* 0x0015c80001ac7983 */ /* 0x000ee20000300800 */
[----:B------:R-:W-:-:S03]  /*95f70*/  IMAD.WIDE R2, R166, 0x4, R162 ;  /* 0x00000004a6027825 */ /* 0x000fc600078e02a2 */
[----:B------:R1:W-:Y:S01]  /*95f80*/  @P4 STG.E [R164.64], R251 ;  /* 0x000000fba4004986 */ /* 0x0003e2000c101904 */
[----:B------:R-:W-:Y:S02]  /*95f90*/  ISETP.LT.AND P1, PT, R174, c[0x0][0x178], !P1 ;  /* 0x00005e00ae007a0c */ /* 0x000fe40004f21270 */
[----:B------:R-:W-:Y:S01]  /*95fa0*/  ISETP.LT.AND P4, PT, R243, c[0x0][0x178], !P2 ;  /* 0x00005e00f3007a0c */ /* 0x000fe20005781270 */
[----:B----4-:R4:W-:Y:S02]  /*95fb0*/  @P0 STG.E [R2.64], R170 ;  /* 0x000000aa02000986 */ /* 0x0109e4000c101904 */
[----:B-1----:R-:W-:-:S04]  /*95fc0*/  IMAD.WIDE R164, R166, 0x4, R160 ;  /* 0x00000004a6a47825 */ /* 0x002fc800078e02a0 */
[C---:B----4-:R-:W-:Y:S01]  /*95fd0*/  IMAD.WIDE R2, R166.reuse, 0x4, R6 ;  /* 0x00000004a6027825 */ /* 0x050fe200078e0206 */
[----:B------:R-:W4:Y:S01]  /*95fe0*/  LDL.LU R251, [R1+0x1838] ;  /* 0x0018380001fb7983 */ /* 0x000f220000300800 */
[----:B------:R-:W-:Y:S02]  /*95ff0*/  IADD3 R170, R166, c[0x0][0x198], RZ ;  /* 0x00006600a6aa7a10 */ /* 0x000fe40007ffe0ff */
[----:B------:R-:W-:-:S03]  /*96000*/  ISETP.GE.AND P0, PT, R167, c[0x0][0x17c], PT ;  /* 0x00005f00a7007a0c */ /* 0x000fc60003f06270 */
[----:B------:R-:W-:Y:S01]  /*96010*/  IMAD.WIDE R168, R170, 0x4, R160 ;  /* 0x00000004aaa87825 */ /* 0x000fe200078e02a0 */
[----:B--2---:R1:W-:Y:S01]  /*96020*/  @P3 STG.E [R164.64], R250 ;  /* 0x000000faa4003986 */ /* 0x0043e2000c101904 */
[----:B------:R-:W-:Y:S02]  /*96030*/  ISETP.LT.AND P3, PT, R99, c[0x0][0x178], !P2 ;  /* 0x00005e0063007a0c */ /* 0x000fe40005761270 */
[----:B------:R-:W-:Y:S02]  /*96040*/  ISETP.LT.AND P2, PT, R174, c[0x0][0x178], !P2 ;  /* 0x00005e00ae007a0c */ /* 0x000fe40005741270 */
[----:B------:R2:W-:Y:S02]  /*96050*/  @P6 STG.E [R2.64], R171 ;  /* 0x000000ab02006986 */ /* 0x0005e4000c101904 */
[----:B-1----:R-:W-:-:S04]  /*96060*/  IMAD.WIDE R164, R166, 0x4, R4 ;  /* 0x00000004a6a47825 */ /* 0x002fc800078e0204 */
[----:B------:R-:W-:-:S04]  /*96070*/  IMAD.WIDE R166, R170, 0x4, R162 ;  /* 0x00000004aaa67825 */ /* 0x000fc800078e02a2 */
[C---:B--2---:R-:W-:Y:S01]  /*96080*/  IMAD.WIDE R2, R170.reuse, 0x4, R6 ;  /* 0x00000004aa027825 */ /* 0x044fe200078e0206 */
[----:B------:R1:W-:Y:S03]  /*96090*/  @P1 STG.E [R164.64], R249 ;  /* 0x000000f9a4001986 */ /* 0x0003e6000c101904 */
[----:B------:R2:W-:Y:S02]  /*960a0*/  @P4 STG.E [R166.64], R248 ;  /* 0x000000f8a6004986 */ /* 0x0005e4000c101904 */
[----:B------:R3:W-:Y:S02]  /*960b0*/  @P5 STG.E [R168.64], R173 ;  /* 0x000000ada8005986 */ /* 0x0007e4000c101904 */
[----:B---3--:R3:W-:Y:S01]  /*960c0*/  @P3 STG.E [R2.64], R175 ;  /* 0x000000af02003986 */ /* 0x0087e2000c101904 */
[----:B-1----:R-:W4:Y:S01]  /*960d0*/  LDL.LU R249, [R1+0x12f8] ;  /* 0x0012f80001f97983 */ /* 0x002f220000300800 */
[----:B--2---:R-:W2:Y:S02]  /*960e0*/  LDL.LU R248, [R1+0x1e6c] ;  /* 0x001e6c0001f87983 */ /* 0x004ea40000300800 */
[----:B------:R-:W2:Y:S02]  /*960f0*/  LDL.LU R173, [R1+0x183c] ;  /* 0x00183c0001ad7983 */ /* 0x000ea40000300800 */
[----:B---3--:R-:W-:-:S05]  /*96100*/  IMAD.WIDE R2, R170, 0x4, R4 ;  /* 0x00000004aa027825 */ /* 0x008fca00078e0204 */
[----:B------:R1:W-:Y:S04]  /*96110*/  @P2 STG.E [R2.64], R247 ;  /* 0x000000f702002986 */ /* 0x0003e8000c101904 */
[----:B-1----:R-:W3:Y:S01]  /*96120*/  LDL.LU R3, [R1+0x1e68] ;  /* 0x001e680001037983 */ /* 0x002ee20000300800 */
[----:B------:R-:W2:Y:S02]  /*96130*/  LDL.LU R175, [R1+0x15cc] ;  /* 0x0015cc0001af7983 */ /* 0x000ea40000300800 */
[----:B------:R-:W2:Y:S01]  /*96140*/  LDL.LU R247, [R1+0x12fc] ;  /* 0x0012fc0001f77983 */ /* 0x000ea20000300800 */
[----:B------:R-:W-:Y:S02]  /*96150*/  ISETP.LT.AND P6, PT, R243, c[0x0][0x178], !P0 ;  /* 0x00005e00f3007a0c */ /* 0x000fe400047c1270 */
[----:B------:R-:W-:-:S02]  /*96160*/  ISETP.LT.AND P4, PT, R252, c[0x0][0x178], !P0 ;  /* 0x00005e00fc007a0c */ /* 0x000fc40004781270 */
[----:B------:R-:W-:Y:S02]  /*96170*/  ISETP.LT.AND P5, PT, R99, c[0x0][0x178], !P0 ;  /* 0x00005e0063007a0c */ /* 0x000fe400047a1270 */
[----:B------:R-:W-:Y:S02]  /*96180*/  IADD3 R164, R242, 0x1b5, RZ ;  /* 0x000001b5f2a47810 */ /* 0x000fe40007ffe0ff */
[----:B------:R-:W-:Y:S02]  /*96190*/  IADD3 R171, R170, c[0x0][0x198], RZ ;  /* 0x00006600aaab7a10 */ /* 0x000fe40007ffe0ff */
[----:B------:R-:W-:Y:S01]  /*961a0*/  IADD3 R166, R242, 0x1b6, RZ ;  /* 0x000001b6f2a67810 */ /* 0x000fe20007ffe0ff */
[----:B------:R-:W2:Y:S01]  /*961b0*/  LDL.LU R170, [R1+0x1a08] ;  /* 0x001a080001aa7983 */ /* 0x000ea20000300800 */
[----:B------:R-:W-:Y:S01]  /*961c0*/  ISETP.GE.AND P1, PT, R164, c[0x0][0x17c], PT ;  /* 0x00005f00a4007a0c */ /* 0x000fe20003f26270 */
[----:B------:R-:W2:Y:S02]  /*961d0*/  LDL.LU R250, [R1+0x15d8] ;  /* 0x0015d80001fa7983 */ /* 0x000ea40000300800 */
[----:B------:R-:W-:Y:S01]  /*961e0*/  IMAD.WIDE R164, R171, 0x4, R162 ;  /* 0x00000004aba47825 */ /* 0x000fe200078e02a2 */
[----:B------:R-:W-:-:S03]  /*961f0*/  ISETP.GE.AND P3, PT, R166, c[0x0][0x17c], PT ;  /* 0x00005f00a6007a0c */ /* 0x000fc60003f66270 */
[----:B------:R-:W-:-:S04]  /*96200*/  IMAD.WIDE R166, R171, 0x4, R160 ;  /* 0x00000004aba67825 */ /* 0x000fc800078e02a0 */
[----:B------:R-:W-:Y:S01]  /*96210*/  IMAD.WIDE R168, R171, 0x4, R6 ;  /* 0x00000004aba87825 */ /* 0x000fe200078e0206 */
[----:B------:R-:W-:Y:S02]  /*96220*/  ISETP.LT.AND P0, PT, R174, c[0x0][0x178], !P0 ;  /* 0x00005e00ae007a0c */ /* 0x000fe40004701270 */
[----:B------:R-:W-:Y:S01]  /*96230*/  ISETP.LT.AND P2, PT, R99, c[0x0][0x178], !P1 ;  /* 0x00005e0063007a0c */ /* 0x000fe20004f41270 */
[----:B---3--:R1:W-:Y:S01]  /*96240*/  @P6 STG.E [R164.64], R3 ;  /* 0x00000003a4006986 */ /* 0x0083e2000c101904 */
[----:B----4-:R-:W-:Y:S02]  /*96250*/  @P4 STG.E [R166.64], R251 ;  /* 0x000000fba6004986 */ /* 0x010fe4000c101904 */
[----:B------:R3:W-:Y:S01]  /*96260*/  @P5 STG.E [R168.64], R172 ;  /* 0x000000aca8005986 */ /* 0x0007e2000c101904 */
[----:B------:R-:W-:Y:S01]  /*96270*/  ISETP.LT.AND P4, PT, R243, c[0x0][0x178], !P1 ;  /* 0x00005e00f3007a0c */ /* 0x000fe20004f81270 */
[C---:B-1----:R-:W-:Y:S01]  /*96280*/  IMAD.WIDE R2, R171.reuse, 0x4, R4 ;  /* 0x00000004ab027825 */ /* 0x042fe200078e0204 */
[----:B---3--:R-:W-:-:S02]  /*96290*/  IADD3 R169, R171, c[0x0][0x198], RZ ;  /* 0x00006600aba97a10 */ /* 0x008fc40007ffe0ff */
[----:B------:R-:W3:Y:S01]  /*962a0*/  LDL.LU R171, [R1+0x1e78] ;  /* 0x001e780001ab7983 */ /* 0x000ee20000300800 */
[----:B------:R-:W-:-:S03]  /*962b0*/  ISETP.LT.AND P5, PT, R252, c[0x0][0x178], !P1 ;  /* 0x00005e00fc007a0c */ /* 0x000fc60004fa1270 */
[----:B------:R1:W-:Y:S01]  /*962c0*/  @P0 STG.E [R2.64], R249 ;  /* 0x000000f902000986 */ /* 0x0003e2000c101904 */
[----:B------:R-:W-:-:S04]  /*962d0*/  IMAD.WIDE R164, R169, 0x4, R162 ;  /* 0x00000004a9a47825 */ /* 0x000fc800078e02a2 */
[----:B------:R-:W4:Y:S01]  /*962e0*/  LDL.LU R172, [R1+0x1408] ;  /* 0x0014080001ac7983 */ /* 0x000f220000300800 */
[----:B------:R-:W-:Y:S01]  /*962f0*/  ISETP.LT.AND P1, PT, R174, c[0x0][0x178], !P1 ;  /* 0x00005e00ae007a0c */ /* 0x000fe20004f21270 */
[C---:B------:R-:W-:Y:S01]  /*96300*/  IMAD.WIDE R166, R169.reuse, 0x4, R160 ;  /* 0x00000004a9a67825 */ /* 0x040fe200078e02a0 */
[----:B--2---:R2:W-:Y:S03]  /*96310*/  @P4 STG.E [R164.64], R248 ;  /* 0x000000f8a4004986 */ /* 0x0045e6000c101904 */
[C---:B-1----:R-:W-:Y:S01]  /*96320*/  IMAD.WIDE R2, R169.reuse, 0x4, R6 ;  /* 0x00000004a9027825 */ /* 0x042fe200078e0206 */
[----:B------:R1:W-:Y:S04]  /*96330*/  @P5 STG.E [R166.64], R173 ;  /* 0x000000ada6005986 */ /* 0x0003e8000c101904 */
[----:B--2---:R-:W2:Y:S04]  /*96340*/  LDL.LU R248, [R1+0x1e7c] ;  /* 0x001e7c0001f87983 */ /* 0x004ea80000300800 */
[----:B------:R1:W-:Y:S01]  /*96350*/  @P2 STG.E [R2.64], R175 ;  /* 0x000000af02002986 */ /* 0x0003e2000c101904 */
[----:B------:R-:W-:-:S03]  /*96360*/  IMAD.WIDE R164, R169, 0x4, R4 ;  /* 0x00000004a9a47825 */ /* 0x000fc600078e0204 */
[----:B-1----:R-:W2:Y:S04]  /*96370*/  LDL.LU R173, [R1+0x1a0c] ;  /* 0x001a0c0001ad7983 */ /* 0x002ea80000300800 */
[----:B------:R-:W2:Y:S04]  /*96380*/  LDL.LU R175, [R1+0x15dc] ;  /* 0x0015dc0001af7983 */ /* 0x000ea80000300800 */
[----:B------:R1:W-:Y:S01]  /*96390*/  @P1 STG.E [R164.64], R247 ;  /* 0x000000f7a4001986 */ /* 0x0003e2000c101904 */
[----:B------:R-:W2:Y:S03]  /*963a0*/  LDL.LU R249, [R1+0x140c] ;  /* 0x00140c0001f97983 */ /* 0x000ea60000300800 */
[----:B-1----:R-:W2:Y:S01]  /*963b0*/  LDL.LU R247, [R1+0x1e88] ;  /* 0x001e880001f77983 */ /* 0x002ea20000300800 */
[----:B------:R-:W-:-:S02]  /*963c0*/  IADD3 R168, R242, 0x1b7, RZ ;  /* 0x000001b7f2a87810 */ /* 0x000fc40007ffe0ff */
[----:B------:R-:W-:Y:S02]  /*963d0*/  ISETP.LT.AND P6, PT, R243, c[0x0][0x178], !P3 ;  /* 0x00005e00f3007a0c */ /* 0x000fe40005fc1270 */
[----:B------:R-:W-:Y:S02]  /*963e0*/  ISETP.LT.AND P5, PT, R252, c[0x0][0x178], !P3 ;  /* 0x00005e00fc007a0c */ /* 0x000fe40005fa1270 */
[----:B------:R-:W-:Y:S02]  /*963f0*/  ISETP.LT.AND P4, PT, R99, c[0x0][0x178], !P3 ;  /* 0x00005e0063007a0c */ /* 0x000fe40005f81270 */
[----:B------:R-:W-:Y:S01]  /*96400*/  ISETP.GE.AND P0, PT, R168, c[0x0][0x17c], PT ;  /* 0x00005f00a8007a0c */ /* 0x000fe20003f06270 */
[----:B------:R-:W-:Y:S01]  /*96410*/  IADD3 R168, R169, c[0x0][0x198], RZ ;  /* 0x00006600a9a87a10 */ /* 0x000fe20007ffe0ff */
[----:B------:R-:W2:Y:S04]  /*96420*/  LDL.LU R251, [R1+0x14c8] ;  /* 0x0014c80001fb7983 */ /* 0x000ea80000300800 */
[----:B------:R-:W-:Y:S01]  /*96430*/  IMAD.WIDE R166, R168, 0x4, R162 ;  /* 0x00000004a8a67825 */ /* 0x000fe200078e02a2 */
[----:B------:R-:W-:-:S03]  /*96440*/  ISETP.LT.AND P3, PT, R174, c[0x0][0x178], !P3 ;  /* 0x00005e00ae007a0c */ /* 0x000fc60005f61270 */
[----:B------:R-:W-:-:S04]  /*96450*/  IMAD.WIDE R164, R168, 0x4, R160 ;  /* 0x00000004a8a47825 */ /* 0x000fc800078e02a0 */
[----:B------:R-:W-:Y:S01]  /*96460*/  IMAD.WIDE R2, R168, 0x4, R6 ;  /* 0x00000004a8027825 */ /* 0x000fe200078e0206 */
[----:B------:R-:W-:Y:S01]  /*96470*/  ISETP.LT.AND P2, PT, R252, c[0x0][0x178], !P0 ;  /* 0x00005e00fc007a0c */ /* 0x000fe20004741270 */
[----:B---3--:R1:W-:Y:S01]  /*96480*/  @P6 STG.E [R166.64], R171 ;  /* 0x000000aba6006986 */ /* 0x0083e2000c101904 */
[----:B------:R-:W-:Y:S01]  /*96490*/  ISETP.LT.AND P6, PT, R243, c[0x0][0x178], !P0 ;  /* 0x00005e00f3007a0c */ /* 0x000fe200047c1270 */
[----:B------:R-:W-:Y:S02]  /*964a0*/  @P5 STG.E [R164.64], R170 ;  /* 0x000000aaa4005986 */ /* 0x000fe4000c101904 */
[----:B------:R3:W-:Y:S01]  /*964b0*/  @P4 STG.E [R2.64], R250 ;  /* 0x000000fa02004986 */ /* 0x0007e2000c101904 */
[----:B-1----:R-:W-:-:S04]  /*964c0*/  IADD3 R166, R242, 0x1b8, RZ ;  /* 0x000001b8f2a67810 */ /* 0x002fc80007ffe0ff */
[----:B------:R-:W-:Y:S01]  /*964d0*/  ISETP.GE.AND P1, PT, R166, c[0x0][0x17c], PT ;  /* 0x00005f00a6007a0c */ /* 0x000fe20003f26270 */
[C---:B------:R-:W-:Y:S02]  /*964e0*/  IADD3 R166, R168.reuse, c[0x0][0x198], RZ ;  /* 0x00006600a8a67a10 */ /* 0x040fe40007ffe0ff */
[----:B------:R-:W-:Y:S01]  /*964f0*/  IMAD.WIDE R168, R168, 0x4, R4 ;  /* 0x00000004a8a87825 */ /* 0x000fe200078e0204 */
[----:B------:R-:W-:-:S03]  /*96500*/  ISETP.LT.AND P5, PT, R99, c[0x0][0x178], !P0 ;  /* 0x00005e0063007a0c */ /* 0x000fc600047a1270 */
[----:B---3--:R-:W-:Y:S01]  /*96510*/  IMAD.WIDE R2, R166, 0x4, R162 ;  /* 0x00000004a6027825 */ /* 0x008fe200078e02a2 */
[----:B----4-:R-:W-:Y:S01]  /*96520*/  @P3 STG.E [R168.64], R172 ;  /* 0x000000aca8003986 */ /* 0x010fe2000c101904 */
[----:B------:R-:W-:Y:S02]  /*96530*/  ISETP.LT.AND P0, PT, R174, c[0x0][0x178], !P0 ;  /* 0x00005e00ae007a0c */ /* 0x000fe40004701270 */
[C---:B------:R-:W-:Y:S01]  /*96540*/  IMAD.WIDE R164, R166.reuse, 0x4, R160 ;  /* 0x00000004a6a47825 */ /* 0x040fe200078e02a0 */
[----:B--2---:R1:W-:Y:S01]  /*96550*/  @P6 STG.E [R2.64], R248 ;  /* 0x000000f802006986 */ /* 0x0043e2000c101904 */
[----:B------:R-:W-:Y:S02]  /*96560*/  ISETP.LT.AND P6, PT, R243, c[0x0][0x178], !P1 ;  /* 0x00005e00f3007a0c */ /* 0x000fe40004fc1270 */
[C---:B------:R-:W-:Y:S01]  /*96570*/  IADD3 R170, R166.reuse, c[0x0][0x198], RZ ;  /* 0x00006600a6aa7a10 */ /* 0x040fe20007ffe0ff */
[----:B------:R-:W-:Y:S02]  /*96580*/  @P2 STG.E [R164.64], R173 ;  /* 0x000000ada4002986 */ /* 0x000fe4000c101904 */
[----:B-1----:R-:W-:-:S04]  /*96590*/  IMAD.WIDE R2, R166, 0x4, R6 ;  /* 0x00000004a6027825 */ /* 0x002fc800078e0206 */
[----:B------:R-:W-:Y:S01]  /*965a0*/  IMAD.WIDE R168, R166, 0x4, R4 ;  /* 0x00000004a6a87825 */ /* 0x000fe200078e0204 */
[----:B------:R1:W-:Y:S04]  /*965b0*/  @P5 STG.E [R2.64], R175 ;  /* 0x000000af02005986 */ /* 0x0003e8000c101904 */
[----:B------:R2:W-:Y:S01]  /*965c0*/  @P0 STG.E [R168.64], R249 ;  /* 0x000000f9a8000986 */ /* 0x0005e2000c101904 */
[----:B-1----:R-:W3:Y:S01]  /*965d0*/  LDL.LU R175, [R1+0x1e8c] ;  /* 0x001e8c0001af7983 */ /* 0x002ee20000300800 */
[----:B------:R-:W4:Y:S02]  /*965e0*/  LDL.LU R250, [R1+0x1bdc] ;  /* 0x001bdc0001fa7983 */ /* 0x000f240000300800 */
[----:B------:R-:W-:-:S04]  /*965f0*/  IMAD.WIDE R2, R170, 0x4, R162 ;  /* 0x00000004aa027825 */ /* 0x000fc800078e02a2 */
[----:B------:R-:W3:Y:S01]  /*96600*/  LDL.LU R248, [R1+0x19fc] ;  /* 0x0019fc0001f87983 */ /* 0x000ee20000300800 */
[----:B------:R-:W3:Y:S01]  /*96610*/  LDL.LU R173, [R1+0x14cc] ;  /* 0x0014cc0001ad7983 */ /* 0x000ee20000300800 */
[----:B------:R-:W3:Y:S02]  /*96620*/  LDL.LU R171, [R1+0x1bc8] ;  /* 0x001bc80001ab7983 */ /* 0x000ee40000300800 */
[----:B------:R-:W3:Y:S02]  /*96630*/  LDL.LU R172, [R1+0x14d8] ;  /* 0x0014d80001ac7983 */ /* 0x000ee40000300800 */
[----:B--2---:R-:W2:Y:S01]  /*96640*/  LDL.LU R249, [R1+0x1efc] ;  /* 0x001efc0001f97983 */ /* 0x004ea20000300800 */
[----:B------:R1:W-:Y:S04]  /*96650*/  @P6 STG.E [R2.64], R247 ;  /* 0x000000f702006986 */ /* 0x0003e8000c101904 */
[----:B-1----:R-:W2:Y:S01]  /*96660*/  LDL.LU R247, [R1+0x35f4] ;  /* 0x0035f40001f77983 */ /* 0x002ea20000300800 */
[----:B------:R-:W2:Y:S02]  /*96670*/  LDL.LU R2, [R1+0x1bd8] ;  /* 0x001bd80001027983 */ /* 0x000ea40000300800 */
[----:B------:R-:W3:Y:S01]  /*96680*/  LDL.LU R3, [R1+0x19f8] ;  /* 0x0019f80001037983 */ /* 0x000ee20000300800 */
[----:B------:R-:W-:-:S02]  /*96690*/  ISETP.LT.AND P3, PT, R252, c[0x0][0x178], !P1 ;  /* 0x00005e00fc007a0c */ /* 0x000fc40004f61270 */
[----:B------:R-:W-:Y:S02]  /*966a0*/  ISETP.LT.AND P2, PT, R99, c[0x0][0x178], !P1 ;  /* 0x00005e0063007a0c */ /* 0x000fe40004f41270 */
[C---:B------:R-:W-:Y:S02]  /*966b0*/  IADD3 R164, R242.reuse, 0x1ba, RZ ;  /* 0x000001baf2a47810 */ /* 0x040fe40007ffe0ff */
[----:B------:R-:W-:Y:S01]  /*966c0*/  IADD3 R167, R242, 0x1b9, RZ ;  /* 0x000001b9f2a77810 */ /* 0x000fe20007ffe0ff */
[----:B------:R-:W-:Y:S01]  /*966d0*/  ISETP.LT.AND P1, PT, R174, c[0x0][0x178], !P1 ;  /* 0x00005e00ae007a0c */ /* 0x000fe20004f21270 */
[----:B------:R-:W-:Y:S02]  /*966e0*/  ISETP.GE.AND P5, PT, R164, c[0x0][0x17c], PT ;  /* 0x00005f00a4007a0c */ /* 0x000fe40003fa6270 */
[----:B------:R-:W-:Y:S01]  /*966f0*/  ISETP.GE.AND P4, PT, R167, c[0x0][0x17c], PT ;  /* 0x00005f00a7007a0c */ /* 0x000fe20003f86270 */
[----:B------:R-:W-:-:S04]  /*96700*/  IMAD.WIDE R164, R170, 0x4, R160 ;  /* 0x00000004aaa47825 */ /* 0x000fc800078e02a0 */
[----:B------:R-:W-:-:S04]  /*96710*/  IMAD.WIDE R166, R170, 0x4, R6 ;  /* 0x00000004aaa67825 */ /* 0x000fc800078e0206 */
[C---:B------:R-:W-:Y:S01]  /*96720*/  IMAD.WIDE R168, R170.reuse, 0x4, R4 ;  /* 0x00000004aaa87825 */ /* 0x040fe200078e0204 */
[----:B------:R-:W-:Y:S01]  /*96730*/  IADD3 R170, R170, c[0x0][0x198], RZ ;  /* 0x00006600aaaa7a10 */ /* 0x000fe20007ffe0ff */
[----:B--2---:R1:W-:Y:S02]  /*96740*/  @P3 STG.E [R164.64], R2 ;  /* 0x00000002a4003986 */ /* 0x0043e4000c101904 */
[----:B---3--:R2:W-:Y:S01]  /*96750*/  @P2 STG.E [R166.64], R3 ;  /* 0x00000003a6002986 */ /* 0x0085e2000c101904 */
[----:B------:R-:W-:Y:S01]  /*96760*/  ISETP.LT.AND P2, PT, R243, c[0x0][0x178], !P4 ;  /* 0x00005e00f3007a0c */ /* 0x000fe20006741270 */
[----:B------:R3:W-:Y:S01]  /*96770*/  @P1 STG.E [R168.64], R251 ;  /* 0x000000fba8001986 */ /* 0x0007e2000c101904 */
[----:B------:R-:W-:Y:S02]  /*96780*/  ISETP.LT.AND P3, PT, R252, c[0x0][0x178], !P4 ;  /* 0x00005e00fc007a0c */ /* 0x000fe40006761270 */
[----:B------:R-:W-:Y:S01]  /*96790*/  ISETP.LT.AND P1, PT, R99, c[0x0][0x178], !P4 ;  /* 0x00005e0063007a0c */ /* 0x000fe20006721270 */
[----:B------:R-:W-:Y:S01]  /*967a0*/  ISETP.LT.AND P4, PT, R174, c[0x0][0x178], !P4 ;  /* 0x00005e00ae007a0c */ /* 0x000fe20006781270 */
[----:B-1----:R-:W-:Y:S01]  /*967b0*/  IADD3 R2, R242, 0x1bb, RZ ;  /* 0x000001bbf2027810 */ /* 0x002fe20007ffe0ff */
[----:B--2---:R-:W-:-:S04]  /*967c0*/  IMAD.WIDE R166, R170, 0x4, R162 ;  /* 0x00000004aaa67825 */ /* 0x004fc800078e02a2 */
[----:B------:R-:W-:Y:S01]  /*967d0*/  IMAD.WIDE R164, R170, 0x4, R6 ;  /* 0x00000004aaa47825 */ /* 0x000fe200078e0206 */
[----:B---3--:R-:W2:Y:S01]  /*967e0*/  LDL.LU R169, [R1+0x1ef8] ;  /* 0x001ef80001a97983 */ /* 0x008ea20000300800 */
[----:B------:R-:W-:Y:S02]  /*967f0*/  ISETP.GE.AND P0, PT, R2, c[0x0][0x17c], PT ;  /* 0x00005f0002007a0c */ /* 0x000fe40003f06270 */
[C---:B------:R-:W-:Y:S01]  /*96800*/  IMAD.WIDE R2, R170.reuse, 0x4, R160 ;  /* 0x00000004aa027825 */ /* 0x040fe200078e02a0 */
[----:B------:R1:W-:Y:S04]  /*96810*/  @P2 STG.E [R166.64], R175 ;  /* 0x000000afa6002986 */ /* 0x0003e8000c101904 */
[----:B----4-:R-:W-:Y:S01]  /*96820*/  @P3 STG.E [R2.64], R250 ;  /* 0x000000fa02003986 */ /* 0x010fe2000c101904 */
[----:B------:R3:W-:Y:S02]  /*96830*/  @P1 STG.E [R164.64], R248 ;  /* 0x000000f8a4001986 */ /* 0x0007e4000c101904 */
[C---:B-1----:R-:W-:Y:S01]  /*96840*/  IMAD.WIDE R166, R170.reuse, 0x4, R4 ;  /* 0x00000004aaa67825 */ /* 0x042fe200078e0204 */
[----:B------:R-:W4:Y:S01]  /*96850*/  LDL.LU R175, [R1+0x1d8c] ;  /* 0x001d8c0001af7983 */ /* 0x000f220000300800 */
[----:B------:R-:W-:-:S03]  /*96860*/  IADD3 R168, R170, c[0x0][0x198], RZ ;  /* 0x00006600aaa87a10 */ /* 0x000fc60007ffe0ff */
[----:B------:R1:W-:Y:S04]  /*96870*/  @P4 STG.E [R166.64], R173 ;  /* 0x000000ada6004986 */ /* 0x0003e8000c101904 */
[----:B---3--:R-:W3:Y:S01]  /*96880*/  LDL.LU R248, [R1+0x1bcc] ;  /* 0x001bcc0001f87983 */ /* 0x008ee20000300800 */
[----:B-1----:R-:W-:-:S03]  /*96890*/  IADD3 R167, R242, 0x1bc, RZ ;  /* 0x000001bcf2a77810 */ /* 0x002fc60007ffe0ff */
[----:B------:R-:W3:Y:S01]  /*968a0*/  LDL.LU R173, [R1+0x14dc] ;  /* 0x0014dc0001ad7983 */ /* 0x000ee20000300800 */
[----:B------:R-:W3:Y:S02]  /*968b0*/  LDL.LU R170, [R1+0x1f18] ;  /* 0x001f180001aa7983 */ /* 0x000ee40000300800 */
[----:B------:R-:W3:Y:S02]  /*968c0*/  LDL.LU R251, [R1+0x1ee8] ;  /* 0x001ee80001fb7983 */ /* 0x000ee40000300800 */
[----:B------:R-:W3:Y:S01]  /*968d0*/  LDL.LU R250, [R1+0x1d78] ;  /* 0x001d780001fa7983 */ /* 0x000ee20000300800 */
[----:B------:R-:W-:Y:S02]  /*968e0*/  ISETP.GE.AND P2, PT, R167, c[0x0][0x17c], PT ;  /* 0x00005f00a7007a0c */ /* 0x000fe40003f46270 */
[----:B------:R-:W3:Y:S01]  /*968f0*/  LDL.LU R167, [R1+0x1d88] ;  /* 0x001d880001a77983 */ /* 0x000ee20000300800 */
[----:B------:R-:W-:Y:S02]  /*96900*/  ISETP.LT.AND P6, PT, R243, c[0x0][0x178], !P5 ;  /* 0x00005e00f3007a0c */ /* 0x000fe40006fc1270 */
[----:B------:R-:W-:-:S02]  /*96910*/  ISETP.LT.AND P1, PT, R252, c[0x0][0x178], !P5 ;  /* 0x00005e00fc007a0c */ /* 0x000fc40006f21270 */
[----:B------:R-:W-:Y:S01]  /*96920*/  ISETP.LT.AND P3, PT, R99, c[0x0][0x178], !P5 ;  /* 0x00005e0063007a0c */ /* 0x000fe20006f61270 */
[----:B------:R-:W-:Y:S02]  /*96930*/  ISETP.LT.AND P5, PT, R174, c[0x0][0x178], !P5 ;  /* 0x00005e00ae007a0c */ /* 0x000fe40006fa1270 */
[----:B------:R-:W-:-:S04]  /*96940*/  IMAD.WIDE R2, R168, 0x4, R162 ;  /* 0x00000004a8027825 */ /* 0x000fc800078e02a2 */
[C---:B------:R-:W-:Y:S01]  /*96950*/  IMAD.WIDE R164, R168.reuse, 0x4, R160 ;  /* 0x00000004a8a47825 */ /* 0x040fe200078e02a0 */
[----:B------:R-:W-:Y:S02]  /*96960*/  IADD3 R166, R168, c[0x0][0x198], RZ ;  /* 0x00006600a8a67a10 */ /* 0x000fe40007ffe0ff */
[----:B------:R-:W-:Y:S01]  /*96970*/  ISETP.LT.AND P4, PT, R252, c[0x0][0x178], !P0 ;  /* 0x00005e00fc007a0c */ /* 0x000fe20004781270 */
[----:B--2---:R1:W-:Y:S01]  /*96980*/  @P6 STG.E [R2.64], R169 ;  /* 0x000000a902006986 */ /* 0x0043e2000c101904 */
[----:B------:R-:W-:Y:S01]  /*96990*/  ISETP.LT.AND P6, PT, R243, c[0x0][0x178], !P0 ;  /* 0x00005e00f3007a0c */ /* 0x000fe200047c1270 */
[----:B-1----:R-:W-:-:S04]  /*969a0*/  IMAD.WIDE R2, R168, 0x4, R6 ;  /* 0x00000004a8027825 */ /* 0x002fc800078e0206 */
[----:B------:R-:W-:Y:S01]  /*969b0*/  IMAD.WIDE R168, R168, 0x4, R4 ;  /* 0x00000004a8a87825 */ /* 0x000fe200078e0204 */
[----:B---3--:R-:W-:Y:S03]  /*969c0*/  @P1 STG.E [R164.64], R167 ;  /* 0x000000a7a4001986 */ /* 0x008fe6000c101904 */
[----:B------:R-:W-:Y:S02]  /*969d0*/  @P3 STG.E [R2.64], R171 ;  /* 0x000000ab02003986 */ /* 0x000fe4000c101904 */
[----:B------:R1:W-:Y:S02]  /*969e0*/  @P5 STG.E [R168.64], R172 ;  /* 0x000000aca8005986 */ /* 0x0003e4000c101904 */
[----:B-1----:R-:W2:Y:S01]  /*969f0*/  LDL.LU R172, [R1+0x1548] ;  /* 0x0015480001ac7983 */ /* 0x002ea20000300800 */
[----:B------:R-:W-:-:S04]  /*96a00*/  IMAD.WIDE R164, R166, 0x4, R162 ;  /* 0x00000004a6a47825 */ /* 0x000fc800078e02a2 */
[C---:B------:R-:W-:Y:S01]  /*96a10*/  IMAD.WIDE R2, R166.reuse, 0x4, R160 ;  /* 0x00000004a6027825 */ /* 0x040fe200078e02a0 */
[----:B------:R-:W-:Y:S04]  /*96a20*/  @P6 STG.E [R164.64], R249 ;  /* 0x000000f9a4006986 */ /* 0x000fe8000c101904 */
[----:B----4-:R1:W-:Y:S02]  /*96a30*/  @P4 STG.E [R2.64], R175 ;  /* 0x000000af02004986 */ /* 0x0103e4000c101904 */
[----:B-1----:R-:W3:Y:S01]  /*96a40*/  LDL.LU R175, [R1+0x1f1c] ;  /* 0x001f1c0001af7983 */ /* 0x002ee20000300800 */
[----:B------:R-:W-:Y:S01]  /*96a50*/  ISETP.LT.AND P5, PT, R99, c[0x0][0x178], !P0 ;  /* 0x00005e0063007a0c */ /* 0x000fe200047a1270 */
[----:B------:R-:W-:-:S04]  /*96a60*/  IMAD.WIDE R2, R166, 0x4, R6 ;  /* 0x00000004a6027825 */ /* 0x000fc800078e0206 */
[----:B------:R-:W4:Y:S08]  /*96a70*/  LDL.LU R249, [R1+0x1eec] ;  /* 0x001eec0001f97983 */ /* 0x000f300000300800 */
[----:B------:R1:W-:Y:S04]  /*96a80*/  @P5 STG.E [R2.64], R248 ;  /* 0x000000f802005986 */ /* 0x0003e8000c101904 */
[----:B-1----:R-:W4:Y:S01]  /*96a90*/  LDL.LU R248, [R1+0x1d7c] ;  /* 0x001d7c0001f87983 */ /* 0x002f220000300800 */
[----:B------:R-:W-:-:S02]  /*96aa0*/  ISETP.LT.AND P0, PT, R174, c[0x0][0x178], !P0 ;  /* 0x00005e00ae007a0c */ /* 0x000fc40004701270 */
[----:B------:R-:W-:Y:S02]  /*96ab0*/  ISETP.LT.AND P1, PT, R243, c[0x0][0x178], !P2 ;  /* 0x00005e00f3007a0c */ /* 0x000fe40005721270 */
[----:B------:R-:W-:Y:S02]  /*96ac0*/  IADD3 R168, R166, c[0x0][0x198], RZ ;  /* 0x00006600a6a87a10 */ /* 0x000fe40007ffe0ff */
[----:B------:R-:W-:Y:S02]  /*96ad0*/  ISETP.LT.AND P3, PT, R252, c[0x0][0x178], !P2 ;  /* 0x00005e00fc007a0c */ /* 0x000fe40005761270 */
[----:B------:R-:W-:Y:S01]  /*96ae0*/  ISETP.LT.AND P6, PT, R99, c[0x0][0x178], !P2 ;  /* 0x00005e0063007a0c */ /* 0x000fe200057c1270 */
[----:B------:R-:W-:Y:S01]  /*96af0*/  IMAD.WIDE R164, R166, 0x4, R4 ;  /* 0x00000004a6a47825 */ /* 0x000fe200078e0204 */
[----:B------:R-:W-:-:S03]  /*96b00*/  ISETP.LT.AND P2, PT, R174, c[0x0][0x178], !P2 ;  /* 0x00005e00ae007a0c */ /* 0x000fc60005741270 */
[----:B------:R-:W-:Y:S01]  /*96b10*/  IMAD.WIDE R2, R168, 0x4, R162 ;  /* 0x00000004a8027825 */ /* 0x000fe200078e02a2 */
[C---:B------:R-:W-:Y:S02]  /*96b20*/  IADD3 R167, R242.reuse, 0x1be, RZ ;  /* 0x000001bef2a77810 */ /* 0x040fe40007ffe0ff */
[----:B------:R-:W-:Y:S02]  /*96b30*/  IADD3 R169, R242, 0x1bd, RZ ;  /* 0x000001bdf2a97810 */ /* 0x000fe40007ffe0ff */
[----:B------:R-:W-:Y:S01]  /*96b40*/  ISETP.GE.AND P5, PT, R167, c[0x0][0x17c], PT ;  /* 0x00005f00a7007a0c */ /* 0x000fe20003fa6270 */
[----:B------:R1:W-:Y:S01]  /*96b50*/  @P0 STG.E [R164.64], R173 ;  /* 0x000000ada4000986 */ /* 0x0003e2000c101904 */
[----:B------:R1:W-:Y:S01]  /*96b60*/  @P1 STG.E [R2.64], R170 ;  /* 0x000000aa02001986 */ /* 0x0003e2000c101904 */
[----:B------:R-:W-:Y:S01]  /*96b70*/  ISETP.GE.AND P4, PT, R169, c[0x0][0x17c], PT ;  /* 0x00005f00a9007a0c */ /* 0x000fe20003f86270 */
[----:B------:R-:W-:-:S03]  /*96b80*/  IMAD.WIDE R166, R168, 0x4, R6 ;  /* 0x00000004a8a67825 */ /* 0x000fc600078e0206 */
[----:B------:R-:W-:Y:S01]  /*96b90*/  ISETP.LT.AND P0, PT, R243, c[0x0][0x178], !P4 ;  /* 0x00005e00f3007a0c */ /* 0x000fe20006701270 */
[C---:B-1----:R-:W-:Y:S01]  /*96ba0*/  IMAD.WIDE R164, R168.reuse, 0x4, R160 ;  /* 0x00000004a8a47825 */ /* 0x042fe200078e02a0 */
[----:B------:R-:W-:-:S03]  /*96bb0*/  IADD3 R170, R168, c[0x0][0x198], RZ ;  /* 0x00006600a8aa7a10 */ /* 0x000fc60007ffe0ff */
[----:B------:R-:W-:Y:S01]  /*96bc0*/  IMAD.WIDE R168, R168, 0x4, R4 ;  /* 0x00000004a8a87825 */ /* 0x000fe200078e0204 */
[----:B------:R-:W4:Y:S04]  /*96bd0*/  LDL.LU R173, [R1+0x154c] ;  /* 0x00154c0001ad7983 */ /* 0x000f280000300800 */
[----:B------:R1:W-:Y:S01]  /*96be0*/  @P3 STG.E [R164.64], R251 ;  /* 0x000000fba4003986 */ /* 0x0003e2000c101904 */
[----:B------:R-:W-:Y:S02]  /*96bf0*/  @P6 STG.E [R166.64], R250 ;  /* 0x000000faa6006986 */ /* 0x000fe4000c101904 */
[----:B------:R-:W4:Y:S02]  /*96c00*/  LDL.LU R171, [R1+0x1f08] ;  /* 0x001f080001ab7983 */ /* 0x000f240000300800 */
[----:B------:R-:W-:Y:S01]  /*96c10*/  IMAD.WIDE R2, R170, 0x4, R162 ;  /* 0x00000004aa027825 */ /* 0x000fe200078e02a2 */
[----:B------:R-:W-:-:S02]  /*96c20*/  ISETP.LT.AND P1, PT, R252, c[0x0][0x178], !P4 ;  /* 0x00005e00fc007a0c */ /* 0x000fc40006721270 */
[----:B------:R-:W-:Y:S02]  /*96c30*/  ISETP.LT.AND P6, PT, R99, c[0x0][0x178], !P4 ;  /* 0x00005e0063007a0c */ /* 0x000fe400067c1270 */
[----:B-1----:R-:W-:-:S04]  /*96c40*/  IADD3 R164, R242, 0x1bf, RZ ;  /* 0x000001bff2a47810 */ /* 0x002fc80007ffe0ff */
[----:B------:R-:W-:Y:S01]  /*96c50*/  ISETP.GE.AND P3, PT, R164, c[0x0][0x17c], PT ;  /* 0x00005f00a4007a0c */ /* 0x000fe20003f66270 */
[C---:B------:R-:W-:Y:S01]  /*96c60*/  IMAD.WIDE R164, R170.reuse, 0x4, R6 ;  /* 0x00000004aaa47825 */ /* 0x040fe200078e0206 */
[----:B--2---:R1:W-:Y:S04]  /*96c70*/  @P2 STG.E [R168.64], R172 ;  /* 0x000000aca8002986 */ /* 0x0043e8000c101904 */
[----:B-1----:R-:W2:Y:S01]  /*96c80*/  LDL.LU R169, [R1+0x1f28] ;  /* 0x001f280001a97983 */ /* 0x002ea20000300800 */
[----:B------:R-:W2:Y:S02]  /*96c90*/  LDL.LU R251, [R1+0x1e98] ;  /* 0x001e980001fb7983 */ /* 0x000ea40000300800 */
[----:B------:R-:W2:Y:S01]  /*96ca0*/  LDL.LU R250, [R1+0x1558] ;  /* 0x0015580001fa7983 */ /* 0x000ea20000300800 */
[----:B---3--:R1:W-:Y:S04]  /*96cb0*/  @P0 STG.E [R2.64], R175 ;  /* 0x000000af02000986 */ /* 0x0083e8000c101904 */
[----:B-1----:R-:W3:Y:S01]  /*96cc0*/  LDL.LU R175, [R1+0x1f2c] ;  /* 0x001f2c0001af7983 */ /* 0x002ee20000300800 */
[----:B------:R-:W-:-:S04]  /*96cd0*/  IMAD.WIDE R2, R170, 0x4, R160 ;  /* 0x00000004aa027825 */ /* 0x000fc800078e02a0 */
[----:B------:R-:W3:Y:S01]  /*96ce0*/  LDL.LU R172, [R1+0x1f0c] ;  /* 0x001f0c0001ac7983 */ /* 0x000ee20000300800 */
[----:B----4-:R1:W-:Y:S04]  /*96cf0*/  @P1 STG.E [R2.64], R249 ;  /* 0x000000f902001986 */ /* 0x0103e8000c101904 */
[----:B------:R4:W-:Y:S04]  /*96d00*/  @P6 STG.E [R164.64], R248 ;  /* 0x000000f8a4006986 */ /* 0x0009e8000c101904 */
[----:B-1----:R-:W3:Y:S04]  /*96d10*/  LDL.LU R249, [R1+0x1e9c] ;  /* 0x001e9c0001f97983 */ /* 0x002ee80000300800 */
[----:B----4-:R-:W4:Y:S01]  /*96d20*/  LDL.LU R248, [R1+0x155c] ;  /* 0x00155c0001f87983 */ /* 0x010f220000300800 */
[----:B------:R-:W-:-:S02]  /*96d30*/  ISETP.LT.AND P4, PT, R174, c[0x0][0x178], !P4 ;  /* 0x00005e00ae007a0c */ /* 0x000fc40006781270 */
[----:B------:R-:W-:Y:S02]  /*96d40*/  IADD3 R166, R242, 0x1c0, RZ ;  /* 0x000001c0f2a67810 */ /* 0x000fe40007ffe0ff */
[----:B------:R-:W-:Y:S02]  /*96d50*/  ISETP.LT.AND P0, PT, R243, c[0x0][0x178], !P5 ;  /* 0x00005e00f3007a0c */ /* 0x000fe40006f01270 */
[----:B------:R-:W-:Y:S02]  /*96d60*/  IADD3 R168, R170, c[0x0][0x198], RZ ;  /* 0x00006600aaa87a10 */ /* 0x000fe40007ffe0ff */
[----:B------:R-:W-:Y:S01]  /*96d70*/  ISETP.GE.AND P2, PT, R166, c[0x0][0x17c], PT ;  /* 0x00005f00a6007a0c */ /* 0x000fe20003f46270 */
[----:B------:R-:W-:Y:S01]  /*96d80*/  IMAD.WIDE R166, R170, 0x4, R4 ;  /* 0x00000004aaa67825 */ /* 0x000fe200078e0204 */
[----:B------:R-:W-:-:S03]  /*96d90*/  ISETP.LT.AND P1, PT, R252, c[0x0][0x178], !P5 ;  /* 0x00005e00fc007a0c */ /* 0x000fc60006f21270 */
[----:B------:R-:W-:Y:S01]  /*96da0*/  IMAD.WIDE R2, R168, 0x4, R162 ;  /* 0x00000004a8027825 */ /* 0x000fe200078e02a2 */
[----:B------:R-:W-:-:S03]  /*96db0*/  ISETP.LT.AND P6, PT, R99, c[0x0][0x178], !P5 ;  /* 0x00005e0063007a0c */ /* 0x000fc60006fc1270 */
[----:B------:R-:W-:Y:S02]  /*96dc0*/  ISETP.LT.AND P5, PT, R174, c[0x0][0x178], !P5 ;  /* 0x00005e00ae007a0c */ /* 0x000fe40006fa1270 */
[----:B------:R-:W-:Y:S01]  /*96dd0*/  IMAD.WIDE R164, R168, 0x4, R160 ;  /* 0x00000004a8a47825 */ /* 0x000fe200078e02a0 */
[----:B------:R1:W-:Y:S01]  /*96de0*/  @P4 STG.E [R166.64], R173 ;  /* 0x000000ada6004986 */ /* 0x0003e2000c101904 */
[----:B------:R-:W-:Y:S02]  /*96df0*/  ISETP.LT.AND P4, PT, R243, c[0x0][0x178], !P3 ;  /* 0x00005e00f3007a0c */ /* 0x000fe40005f81270 */
[----:B-1----:R-:W-:Y:S01]  /*96e00*/  IADD3 R166, R242, 0x1c1, RZ ;  /* 0x000001c1f2a67810 */ /* 0x002fe20007ffe0ff */
[----:B------:R-:W4:Y:S04]  /*96e10*/  LDL.LU R173, [R1+0xf80] ;  /* 0x000f800001ad7983 */ /* 0x000f280000300800 */
[----:B--2---:R1:W-:Y:S01]  /*96e20*/  @P0 STG.E [R2.64], R169 ;  /* 0x000000a902000986 */ /* 0x0043e2000c101904 */
[----:B------:R-:W-:Y:S01]  /*96e30*/  ISETP.GE.AND P0, PT, R166, c[0x0][0x17c], PT ;  /* 0x00005f00a6007a0c */ /* 0x000fe20003f06270 */
[----:B------:R-:W-:-:S02]  /*96e40*/  IADD3 R166, R168, c[0x0][0x198], RZ ;  /* 0x00006600a8a67a10 */ /* 0x000fc40007ffe0ff */
[----:B------:R2:W-:Y:S02]  /*96e50*/  @P1 STG.E [R164.64], R171 ;  /* 0x000000aba4001986 */ /* 0x0005e4000c101904 */
[----:B-1----:R-:W-:-:S04]  /*96e60*/  IMAD.WIDE R2, R168, 0x4, R6 ;  /* 0x00000004a8027825 */ /* 0x002fc800078e0206 */
[----:B------:R-:W-:-:S04]  /*96e70*/  IMAD.WIDE R168, R168, 0x4, R4 ;  /* 0x00000004a8a87825 */ /* 0x000fc800078e0204 */
[----:B--2---:R-:W-:Y:S01]  /*96e80*/  IMAD.WIDE R164, R166, 0x4, R162 ;  /* 0x00000004a6a47825 */ /* 0x004fe200078e02a2 */
[----:B------:R-:W-:Y:S03]  /*96e90*/  @P6 STG.E [R2.64], R251 ;  /* 0x000000fb02006986 */ /* 0x000fe6000c101904 */
[----:B------:R-:W-:Y:S02]  /*96ea0*/  @P5 STG.E [R168.64], R250 ;  /* 0x000000faa8005986 */ /* 0x000fe4000c101904 */
[----:B---3--:R1:W-:Y:S02]  /*96eb0*/  @P4 STG.E [R164.64], R175 ;  /* 0x000000afa4004986 */ /* 0x0083e4000c101904 */
[----:B-1----:R-:W2:Y:S01]  /*96ec0*/  LDL.LU R175, [R1+0xf84] ;  /* 0x000f840001af7983 */ /* 0x002ea20000300800 */
[----:B------:R-:W-:Y:S02]  /*96ed0*/  ISETP.LT.AND P1, PT, R252, c[0x0][0x178], !P3 ;  /* 0x00005e00fc007a0c */ /* 0x000fe40005f21270 */
[----:B------:R-:W-:Y:S01]  /*96ee0*/  ISETP.LT.AND P5, PT, R99, c[0x0][0x178], !P3 ;  /* 0x00005e0063007a0c */ /* 0x000fe20005fa1270 */
[----:B------:R-:W-:-:S02]  /*96ef0*/  ISETP.LT.AND P3, PT, R174, c[0x0][0x178], !P3 ;  /* 0x00005e00ae007a0c */ /* 0x000fc40005f61270 */
[C---:B------:R-:W-:Y:S01]  /*96f00*/  IMAD.WIDE R164, R166.reuse, 0x4, R160 ;  /* 0x00000004a6a47825 */ /* 0x040fe200078e02a0 */
[----:B------:R-:W-:-:S03]  /*96f10*/  IADD3 R168, R166, c[0x0][0x198], RZ ;  /* 0x00006600a6a87a10 */ /* 0x000fc60007ffe0ff */
[----:B------:R-:W-:-:S04]  /*96f20*/  IMAD.WIDE R2, R166, 0x4, R6 ;  /* 0x00000004a6027825 */ /* 0x000fc800078e0206 */
[----:B------:R-:W-:Y:S01]  /*96f30*/  IMAD.WIDE R166, R166, 0x4, R4 ;  /* 0x00000004a6a67825 */ /* 0x000fe200078e0204 */
[----:B------:R-:W-:Y:S03]  /*96f40*/  @P1 STG.E [R164.64], R172 ;  /* 0x000000aca4001986 */ /* 0x000fe6000c101904 */
[----:B------:R-:W-:Y:S02]  /*96f50*/  @P5 STG.E [R2.64], R249 ;  /* 0x000000f902005986 */ /* 0x000fe4000c101904 */
[----:B----4-:R1:W-:Y:S02]  /*96f60*/  @P3 STG.E [R166.64], R248 ;  /* 0x000000f8a6003986 */ /* 0x0103e4000c101904 */
[----:B-1----:R-:W3:Y:S01]  /*96f70*/  LDL.LU R248, [R1+0xf8c] ;  /* 0x000f8c0001f87983 */ /* 0x002ee20000300800 */
[----:B------:R-:W4:Y:S01]  /*96f80*/  LDL.LU R249, [R1+0xf88] ;  /* 0x000f880001f97983 */ /* 0x000f220000300800 */
[----:B------:R-:W-:-:S02]  /*96f90*/  ISETP.LT.AND P6, PT, R243, c[0x0][0x178], !P2 ;  /* 0x00005e00f3007a0c */ /* 0x000fc400057c1270 */
[----:B------:R-:W-:Y:S01]  /*96fa0*/  ISETP.LT.AND P4, PT, R252, c[0x0][0x178], !P2 ;  /* 0x00005e00fc007a0c */ /* 0x000fe20005781270 */
[----:B------:R-:W-:Y:S01]  /*96fb0*/  IMAD.WIDE R164, R168, 0x4, R162 ;  /* 0x00000004a8a47825 */ /* 0x000fe200078e02a2 */
[----:B------:R-:W-:-:S03]  /*96fc0*/  ISETP.LT.AND P3, PT, R99, c[0x0][0x178], !P2 ;  /* 0x00005e0063007a0c */ /* 0x000fc60005761270 */
[----:B------:R-:W-:Y:S01]  /*96fd0*/  IMAD.WIDE R2, R168, 0x4, R160 ;  /* 0x00000004a8027825 */ /* 0x000fe200078e02a0 */
[----:B------:R-:W-:Y:S02]  /*96fe0*/  ISETP.LT.AND P2, PT, R174, c[0x0][0x178], !P2 ;  /* 0x00005e00ae007a0c */ /* 0x000fe40005741270 */
[----:B------:R-:W-:Y:S02]  /*96ff0*/  ISETP.LT.AND P5, PT, R252, c[0x0][0x178], !P0 ;  /* 0x00005e00fc007a0c */ /* 0x000fe400047a1270 */
[----:B------:R-:W-:Y:S02]  /*97000*/  IADD3 R171, R168, c[0x0][0x198], RZ ;  /* 0x00006600a8ab7a10 */ /* 0x000fe40007ffe0ff */
[----:B------:R-:W-:Y:S01]  /*97010*/  IADD3 R169, R242, 0x1c2, RZ ;  /* 0x000001c2f2a97810 */ /* 0x000fe20007ffe0ff */
[----:B------:R1:W-:Y:S01]  /*97020*/  @P6 STG.E [R164.64], R173 ;  /* 0x000000ada4006986 */ /* 0x0003e2000c101904 */
[----:B------:R-:W-:Y:S01]  /*97030*/  ISETP.LT.AND P6, PT, R243, c[0x0][0x178], !P0 ;  /* 0x00005e00f3007a0c */ /* 0x000fe200047c1270 */
[----:B------:R1:W-:Y:S01]  /*97040*/  @P4 STG.E [R2.64], R212 ;  /* 0x000000d402004986 */ /* 0x0003e2000c101904 */
[----:B------:R-:W-:-:S02]  /*97050*/  ISETP.LT.AND P4, PT, R99, c[0x0][0x178], !P0 ;  /* 0x00005e0063007a0c */ /* 0x000fc40004781270 */
[----:B------:R-:W-:Y:S01]  /*97060*/  ISETP.GE.AND P1, PT, R169, c[0x0][0x17c], PT ;  /* 0x00005f00a9007a0c */ /* 0x000fe20003f26270 */
[----:B------:R-:W-:Y:S01]  /*97070*/  IMAD.WIDE R166, R171, 0x4, R162 ;  /* 0x00000004aba67825 */ /* 0x000fe200078e02a2 */
[----:B------:R-:W-:-:S03]  /*97080*/  ISETP.LT.AND P0, PT, R174, c[0x0][0x178], !P0 ;  /* 0x00005e00ae007a0c */ /* 0x000fc60004701270 */
[----:B-1----:R-:W-:-:S04]  /*97090*/  IMAD.WIDE R164, R168, 0x4, R4 ;  /* 0x00000004a8a47825 */ /* 0x002fc800078e0204 */
[----:B------:R-:W-:-:S04]  /*970a0*/  IMAD.WIDE R2, R168, 0x4, R6 ;  /* 0x00000004a8027825 */ /* 0x000fc800078e0206 */
[----:B------:R-:W-:-:S04]  /*970b0*/  IMAD.WIDE R168, R171, 0x4, R160 ;  /* 0x00000004aba87825 */ /* 0x000fc800078e02a0 */
[----:B------:R-:W-:Y:S01]  /*970c0*/  IMAD.WIDE R172, R171, 0x4, R6 ;  /* 0x00000004abac7825 */ /* 0x000fe200078e0206 */
[----:B------:R1:W-:Y:S03]  /*970d0*/  @P3 STG.E [R2.64], R60 ;  /* 0x0000003c02003986 */ /* 0x0003e6000c101904 */
[----:B------:R1:W-:Y:S01]  /*970e0*/  @P2 STG.E [R164.64], R92 ;  /* 0x0000005ca4002986 */ /* 0x0003e2000c101904 */
[----:B------:R-:W-:Y:S02]  /*970f0*/  ISETP.LT.AND P2, PT, R99, c[0x0][0x178], !P1 ;  /* 0x00005e0063007a0c */ /* 0x000fe40004f41270 */
[----:B------:R-:W-:-:S04]  /*97100*/  IADD3 R170, R242, 0x1c3, RZ ;  /* 0x000001c3f2aa7810 */ /* 0x000fc80007ffe0ff */
[----:B------:R-:W-:Y:S01]  /*97110*/  ISETP.GE.AND P3, PT, R170, c[0x0][0x17c], PT ;  /* 0x00005f00aa007a0c */ /* 0x000fe20003f66270 */
[C---:B------:R-:W-:Y:S02]  /*97120*/  IADD3 R170, R242.reuse, 0x1c4, RZ ;  /* 0x000001c4f2aa7810 */ /* 0x040fe40007ffe0ff */
[----:B-1----:R-:W-:Y:S01]  /*97130*/  IMAD.WIDE R2, R171, 0x4, R4 ;  /* 0x00000004ab027825 */ /* 0x002fe200078e0204 */
[----:B------:R-:W-:Y:S01]  /*97140*/  IADD3 R92, R242, 0x1c5, RZ ;  /* 0x000001c5f25c7810 */ /* 0x000fe20007ffe0ff */
[----:B--2---:R1:W-:Y:S02]  /*97150*/  @P6 STG.E [R166.64], R175 ;  /* 0x000000afa6006986 */ /* 0x0043e4000c101904 */
[----:B------:R-:W-:Y:S01]  /*97160*/  @P5 STG.E [R168.64], R213 ;  /* 0x000000d5a8005986 */ /* 0x000fe2000c101904 */
[----:B------:R-:W-:Y:S02]  /*97170*/  ISETP.LT.AND P6, PT, R243, c[0x0][0x178], !P1 ;  /* 0x00005e00f3007a0c */ /* 0x000fe40004fc1270 */
[----:B------:R-:W-:Y:S01]  /*97180*/  ISETP.LT.AND P5, PT, R252, c[0x0][0x178], !P1 ;  /* 0x00005e00fc007a0c */ /* 0x000fe20004fa1270 */
[----:B------:R2:W-:Y:S01]  /*97190*/  @P4 STG.E [R172.64], R61 ;  /* 0x0000003dac004986 */ /* 0x0005e2000c101904 */
[----:B------:R-:W-:-:S02]  /*971a0*/  ISETP.LT.AND P4, PT, R174, c[0x0][0x178], !P1 ;  /* 0x00005e00ae007a0c */ /* 0x000fc40004f81270 */
[----:B-1----:R-:W-:Y:S01]  /*971b0*/  IADD3 R175, R171, c[0x0][0x198], RZ ;  /* 0x00006600abaf7a10 */ /* 0x002fe20007ffe0ff */
[----:B------:R-:W-:Y:S04]  /*971c0*/  @P0 STG.E [R2.64], R93 ;  /* 0x0000005d02000986 */ /* 0x000fe8000c101904 */
[----:B--2---:R-:W-:-:S04]  /*971d0*/  IMAD.WIDE R60, R175, 0x4, R162 ;  /* 0x00000004af3c7825 */ /* 0x004fc800078e02a2 */
[----:B------:R-:W-:-:S04]  /*971e0*/  IMAD.WIDE R164, R175, 0x4, R160 ;  /* 0x00000004afa47825 */ /* 0x000fc800078e02a0 */
[----:B------:R-:W-:-:S04]  /*971f0*/  IMAD.WIDE R166, R175, 0x4, R6 ;  /* 0x00000004afa67825 */ /* 0x000fc800078e0206 */
[----:B------:R-:W-:Y:S01]  /*97200*/  IMAD.WIDE R168, R175, 0x4, R4 ;  /* 0x00000004afa87825 */ /* 0x000fe200078e0204 */
[----:B------:R-:W-:Y:S03]  /*97210*/  @P6 STG.E [R60.64], R236 ;  /* 0x000000ec3c006986 */ /* 0x000fe6000c101904 */
[----:B------:R1:W-:Y:S01]  /*97220*/  @P5 STG.E [R164.64], R28 ;  /* 0x0000001ca4005986 */ /* 0x0003e2000c101904 */
[----:B------:R-:W-:Y:S02]  /*97230*/  ISETP.GE.AND P1, PT, R170, c[0x0][0x17c], PT ;  /* 0x00005f00aa007a0c */ /* 0x000fe40003f26270 */
[----:B------:R-:W-:Y:S02]  /*97240*/  ISETP.LT.AND P5, PT, R243, c[0x0][0x178], !P3 ;  /* 0x00005e00f3007a0c */ /* 0x000fe40005fa1270 */
[----:B------:R-:W-:Y:S01]  /*97250*/  ISETP.LT.AND P0, PT, R252, c[0x0][0x178], !P3 ;  /* 0x00005e00fc007a0c */ /* 0x000fe20005f01270 */
[----:B------:R2:W-:Y:S01]  /*97260*/  @P2 STG.E [R166.64], R56 ;  /* 0x00000038a6002986 */ /* 0x0005e2000c101904 */
[----:B------:R-:W-:-:S02]  /*97270*/  ISETP.LT.AND P6, PT, R99, c[0x0][0x178], !P3 ;  /* 0x00005e0063007a0c */ /* 0x000fc40005fc1270 */
[----:B------:R-:W-:Y:S01]  /*97280*/  IADD3 R175, R175, c[0x0][0x198], RZ ;  /* 0x00006600afaf7a10 */ /* 0x000fe20007ffe0ff */
[----:B------:R-:W-:Y:S01]  /*97290*/  ISETP.LT.AND P3, PT, R174, c[0x0][0x178], !P3 ;  /* 0x00005e00ae007a0c */ /* 0x000fe20005f61270 */
[----:B------:R-:W-:Y:S01]  /*972a0*/  @P4 STG.E [R168.64], R88 ;  /* 0x00000058a8004986 */ /* 0x000fe2000c101904 */
[----:B------:R-:W-:Y:S02]  /*972b0*/  ISETP.LT.AND P4, PT, R243, c[0x0][0x178], !P1 ;  /* 0x00005e00f3007a0c */ /* 0x000fe40004f81270 */
[C---:B------:R-:W-:Y:S02]  /*972c0*/  IADD3 R171, R175.reuse, c[0x0][0x198], RZ ;  /* 0x00006600afab7a10 */ /* 0x040fe40007ffe0ff */
[----:B------:R-:W-:Y:S01]  /*972d0*/  ISETP.GE.AND P2, PT, R92, c[0x0][0x17c], PT ;  /* 0x00005f005c007a0c */ /* 0x000fe20003f46270 */
[----:B-1----:R-:W-:-:S04]  /*972e0*/  IMAD.WIDE R164, R175, 0x4, R162 ;  /* 0x00000004afa47825 */ /* 0x002fc800078e02a2 */
[----:B------:R-:W-:-:S04]  /*972f0*/  IMAD.WIDE R92, R175, 0x4, R160 ;  /* 0x00000004af5c7825 */ /* 0x000fc800078e02a0 */
[----:B------:R-:W-:-:S04]  /*97300*/  IMAD.WIDE R60, R175, 0x4, R6 ;  /* 0x00000004af3c7825 */ /* 0x000fc800078e0206 */
[----:B------:R-:W-:-:S04]  /*97310*/  IMAD.WIDE R2, R175, 0x4, R4 ;  /* 0x00000004af027825 */ /* 0x000fc800078e0204 */
[----:B--2---:R-:W-:Y:S01]  /*97320*/  IMAD.WIDE R166, R171, 0x4, R162 ;  /* 0x00000004aba67825 */ /* 0x004fe200078e02a2 */
[----:B------:R1:W-:Y:S03]  /*97330*/  @P5 STG.E [R164.64], R237 ;  /* 0x000000eda4005986 */ /* 0x0003e6000c101904 */
[----:B------:R2:W-:Y:S02]  /*97340*/  @P0 STG.E [R92.64], R29 ;  /* 0x0000001d5c000986 */ /* 0x0005e4000c101904 */
[----:B------:R-:W-:Y:S02]  /*97350*/  @P6 STG.E [R60.64], R57 ;  /* 0x000000393c006986 */ /* 0x000fe4000c101904 */
[----:B------:R3:W-:Y:S01]  /*97360*/  @P3 STG.E [R2.64], R89 ;  /* 0x0000005902003986 */ /* 0x0007e2000c101904 */
[----:B------:R-:W-:Y:S01]  /*97370*/  ISETP.LT.AND P3, PT, R252, c[0x0][0x178], !P1 ;  /* 0x00005e00fc007a0c */ /* 0x000fe20004f61270 */
[----:B------:R4:W-:Y:S01]  /*97380*/  @P4 STG.E [R166.64], R228 ;  /* 0x000000e4a6004986 */ /* 0x0009e2000c101904 */
[----:B------:R-:W-:-:S02]  /*97390*/  ISETP.LT.AND P4, PT, R99, c[0x0][0x178], !P1 ;  /* 0x00005e0063007a0c */ /* 0x000fc40004f81270 */
[----:B------:R-:W-:Y:S02]  /*973a0*/  ISETP.LT.AND P0, PT, R174, c[0x0][0x178], !P1 ;  /* 0x00005e00ae007a0c */ /* 0x000fe40004f01270 */
[----:B------:R-:W-:Y:S02]  /*973b0*/  ISETP.LT.AND P6, PT, R243, c[0x0][0x178], !P2 ;  /* 0x00005e00f3007a0c */ /* 0x000fe400057c1270 */
[----:B------:R-:W-:Y:S02]  /*973c0*/  ISETP.LT.AND P5, PT, R252, c[0x0][0x178], !P2 ;  /* 0x00005e00fc007a0c */ /* 0x000fe400057a1270 */
[----:B------:R-:W-:Y:S02]  /*973d0*/  IADD3 R56, R242, 0x1c6, RZ ;  /* 0x000001c6f2387810 */ /* 0x000fe40007ffe0ff */
[C---:B-1----:R-:W-:Y:S01]  /*973e0*/  IADD3 R165, R171.reuse, c[0x0][0x198], RZ ;  /* 0x00006600aba57a10 */ /* 0x042fe20007ffe0ff */
[----:B--2---:R-:W-:Y:S01]  /*973f0*/  IMAD.WIDE R28, R171, 0x4, R160 ;  /* 0x00000004ab1c7825 */ /* 0x004fe200078e02a0 */
[----:B------:R-:W-:-:S03]  /*97400*/  ISETP.GE.AND P1, PT, R56, c[0x0][0x17c], PT ;  /* 0x00005f0038007a0c */ /* 0x000fc60003f26270 */
[----:B---3--:R-:W-:-:S04]  /*97410*/  IMAD.WIDE R2, R171, 0x4, R6 ;  /* 0x00000004ab027825 */ /* 0x008fc800078e0206 */
[----:B------:R-:W-:-:S04]  /*97420*/  IMAD.WIDE R56, R171, 0x4, R4 ;  /* 0x00000004ab387825 */ /* 0x000fc800078e0204 */
[----:B------:R-:W-:-:S04]  /*97430*/  IMAD.WIDE R60, R165, 0x4, R162 ;  /* 0x00000004a53c7825 */ /* 0x000fc800078e02a2 */
[----:B------:R-:W-:Y:S01]  /*97440*/  IMAD.WIDE R88, R165, 0x4, R160 ;  /* 0x00000004a5587825 */ /* 0x000fe200078e02a0 */
[----:B------:R1:W-:Y:S03]  /*97450*/  @P3 STG.E [R28.64], R24 ;  /* 0x000000181c003986 */ /* 0x0003e6000c101904 */
[----:B------:R2:W-:Y:S02]  /*97460*/  @P4 STG.E [R2.64], R52 ;  /* 0x0000003402004986 */ /* 0x0005e4000c101904 */
[----:B------:R3:W-:Y:S02]  /*97470*/  @P0 STG.E [R56.64], R84 ;  /* 0x0000005438000986 */ /* 0x0007e4000c101904 */
[----:B------:R-:W-:Y:S01]  /*97480*/  @P6 STG.E [R60.64], R229 ;  /* 0x000000e53c006986 */ /* 0x000fe2000c101904 */
[----:B------:R-:W-:Y:S01]  /*97490*/  ISETP.LT.AND P3, PT, R99, c[0x0][0x178], !P2 ;  /* 0x00005e0063007a0c */ /* 0x000fe20005761270 */
[----:B------:R3:W-:Y:S01]  /*974a0*/  @P5 STG.E [R88.64], R25 ;  /* 0x0000001958005986 */ /* 0x0007e2000c101904 */
[----:B------:R-:W-:-:S02]  /*974b0*/  ISETP.LT.AND P2, PT, R174, c[0x0][0x178], !P2 ;  /* 0x00005e00ae007a0c */ /* 0x000fc40005741270 */
[----:B------:R-:W-:Y:S02]  /*974c0*/  ISETP.LT.AND P5, PT, R243, c[0x0][0x178], !P1 ;  /* 0x00005e00f3007a0c */ /* 0x000fe40004fa1270 */
[----:B----4-:R-:W-:Y:S02]  /*974d0*/  IADD3 R167, R165, c[0x0][0x198], RZ ;  /* 0x00006600a5a77a10 */ /* 0x010fe40007ffe0ff */
[----:B------:R-:W-:Y:S02]  /*974e0*/  IADD3 R93, R242, 0x1c7, RZ ;  /* 0x000001c7f25d7810 */ /* 0x000fe40007ffe0ff */
[----:B------:R-:W-:Y:S02]  /*974f0*/  ISETP.LT.AND P0, PT, R252, c[0x0][0x178], !P1 ;  /* 0x00005e00fc007a0c */ /* 0x000fe40004f01270 */
[----:B------:R-:W-:Y:S01]  /*97500*/  ISETP.LT.AND P4, PT, R99, c[0x0][0x178], !P1 ;  /* 0x00005e0063007a0c */ /* 0x000fe20004f81270 */
[----:B-1----:R-:W-:-:S04]  /*97510*/  IMAD.WIDE R28, R165, 0x4, R4 ;  /* 0x00000004a51c7825 */ /* 0x002fc800078e0204 */
[----:B--2---:R-:W-:-:S04]  /*97520*/  IMAD.WIDE R2, R165, 0x4, R6 ;  /* 0x00000004a5027825 */ /* 0x004fc800078e0206 */
[----:B---3--:R-:W-:Y:S01]  /*97530*/  IMAD.WIDE R56, R167, 0x4, R162 ;  /* 0x00000004a7387825 */ /* 0x008fe200078e02a2 */
[----:B------:R-:W-:Y:S02]  /*97540*/  ISETP.GE.AND P6, PT, R93, c[0x0][0x17c], PT ;  /* 0x00005f005d007a0c */ /* 0x000fe40003fc6270 */
[----:B------:R-:W-:Y:S01]  /*97550*/  ISETP.LT.AND P1, PT, R174, c[0x0][0x178], !P1 ;  /* 0x00005e00ae007a0c */ /* 0x000fe20004f21270 */
[----:B------:R1:W-:Y:S01]  /*97560*/  @P3 STG.E [R2.64], R53 ;  /* 0x0000003502003986 */ /* 0x0003e2000c101904 */
[----:B------:R2:W-:Y:S02]  /*97570*/  @P2 STG.E [R28.64], R85 ;  /* 0x000000551c002986 */ /* 0x0005e4000c101904 */
[----:B------:R-:W-:Y:S01]  /*97580*/  @P5 STG.E [R56.64], R220 ;  /* 0x000000dc38005986 */ /* 0x000fe2000c101904 */
[----:B------:R-:W-:Y:S01]  /*97590*/  ISETP.LT.AND P2, PT, R243, c[0x0][0x178], !P6 ;  /* 0x00005e00f3007a0c */ /* 0x000fe20007741270 */
[----:B------:R-:W-:Y:S01]  /*975a0*/  IMAD.WIDE R24, R167, 0x4, R160 ;  /* 0x00000004a7187825 */ /* 0x000fe200078e02a0 */
[----:B------:R-:W-:-:S03]  /*975b0*/  ISETP.LT.AND P5, PT, R252, c[0x0][0x178], !P6 ;  /* 0x00005e00fc007a0c */ /* 0x000fc600077a1270 */
[C---:B------:R-:W-:Y:S01]  /*975c0*/  IMAD.WIDE R60, R167.reuse, 0x4, R6 ;  /* 0x00000004a73c7825 */ /* 0x040fe200078e0206 */
[----:B------:R-:W-:Y:S02]  /*975d0*/  IADD3 R89, R167, c[0x0][0x198], RZ ;  /* 0x00006600a7597a10 */ /* 0x000fe40007ffe0ff */
[----:B------:R-:W-:Y:S01]  /*975e0*/  IADD3 R92, R242, 0x1c8, RZ ;  /* 0x000001c8f25c7810 */ /* 0x000fe20007ffe0ff */
[----:B------:R3:W-:Y:S01]  /*975f0*/  @P0 STG.E [R24.64], R20 ;  /* 0x0000001418000986 */ /* 0x0007e2000c101904 */
[----:B------:R-:W-:Y:S01]  /*97600*/  @P4 STG.E [R60.64], R48 ;  /* 0x000000303c004986 */ /* 0x000fe2000c101904 */
[----:B------:R-:W-:Y:S01]  /*97610*/  ISETP.LT.AND P4, PT, R99, c[0x0][0x178], !P6 ;  /* 0x00005e0063007a0c */ /* 0x000fe20007781270 */
[----:B-1----:R-:W-:-:S04]  /*97620*/  IMAD.WIDE R2, R167, 0x4, R4 ;  /* 0x00000004a7027825 */ /* 0x002fc800078e0204 */
[----:B--2---:R-:W-:-:S04]  /*97630*/  IMAD.WIDE R28, R89, 0x4, R162 ;  /* 0x00000004591c7825 */ /* 0x004fc800078e02a2 */
[----:B------:R-:W-:Y:S01]  /*97640*/  IMAD.WIDE R52, R89, 0x4, R160 ;  /* 0x0000000459347825 */ /* 0x000fe200078e02a0 */
[----:B------:R-:W-:Y:S02]  /*97650*/  ISETP.LT.AND P6, PT, R174, c[0x0][0x178], !P6 ;  /* 0x00005e00ae007a0c */ /* 0x000fe400077c1270 */
[----:B------:R-:W-:Y:S01]  /*97660*/  ISETP.GE.AND P3, PT, R92, c[0x0][0x17c], PT ;  /* 0x00005f005c007a0c */ /* 0x000fe20003f66270 */
[----:B------:R1:W-:Y:S01]  /*97670*/  @P1 STG.E [R2.64], R80 ;  /* 0x0000005002001986 */ /* 0x0003e2000c101904 */
[----:B------:R-:W-:Y:S02]  /*97680*/  @P2 STG.E [R28.64], R221 ;  /* 0x000000dd1c002986 */ /* 0x000fe4000c101904 */
[----:B------:R2:W-:Y:S01]  /*97690*/  @P5 STG.E [R52.64], R21 ;  /* 0x0000001534005986 */ /* 0x0005e2000c101904 */
[----:B------:R-:W-:Y:S02]  /*976a0*/  IADD3 R84, R242, 0x1c9, RZ ;  /* 0x000001c9f2547810 */ /* 0x000fe40007ffe0ff */
[----:B------:R-:W-:Y:S01]  /*976b0*/  ISETP.LT.AND P5, PT, R243, c[0x0][0x178], !P3 ;  /* 0x00005e00f3007a0c */ /* 0x000fe20005fa1270 */
[----:B---3--:R-:W-:Y:S01]  /*976c0*/  IMAD.WIDE R24, R89, 0x4, R6 ;  /* 0x0000000459187825 */ /* 0x008fe200078e0206 */
[----:B------:R-:W-:-:S03]  /*976d0*/  ISETP.LT.AND P1, PT, R252, c[0x0][0x178], !P3 ;  /* 0x00005e00fc007a0c */ /* 0x000fc60005f21270 */
[----:B------:R-:W-:Y:S01]  /*976e0*/  IMAD.WIDE R56, R89, 0x4, R4 ;  /* 0x0000000459387825 */ /* 0x000fe200078e0204 */
[----:B------:R-:W-:Y:S02]  /*976f0*/  ISETP.LT.AND P2, PT, R99, c[0x0][0x178], !P3 ;  /* 0x00005e0063007a0c */ /* 0x000fe40005f41270 */
[----:B------:R-:W-:Y:S02]  /*97700*/  IADD3 R89, R89, c[0x0][0x198], RZ ;  /* 0x0000660059597a10 */ /* 0x000fe40007ffe0ff */
[----:B------:R-:W-:Y:S02]  /*97710*/  ISETP.GE.AND P0, PT, R84, c[0x0][0x17c], PT ;  /* 0x00005f0054007a0c */ /* 0x000fe40003f06270 */
[----:B------:R-:W-:Y:S01]  /*97720*/  IADD3 R20, R242, 0x1ca, RZ ;  /* 0x000001caf2147810 */ /* 0x000fe20007ffe0ff */
[----:B------:R3:W-:Y:S01]  /*97730*/  @P4 STG.E [R24.64], R49 ;  /* 0x0000003118004986 */ /* 0x0007e2000c101904 */
[----:B------:R-:W-:Y:S01]  /*97740*/  @P6 STG.E [R56.64], R81 ;  /* 0x0000005138006986 */ /* 0x000fe2000c101904 */
[----:B------:R-:W-:-:S02]  /*97750*/  ISETP.LT.AND P3, PT, R174, c[0x0][0x178], !P3 ;  /* 0x00005e00ae007a0c */ /* 0x000fc40005f61270 */
[----:B------:R-:W-:Y:S01]  /*97760*/  ISETP.GE.AND P4, PT, R20, c[0x0][0x17c], PT ;  /* 0x00005f0014007a0c */ /* 0x000fe20003f86270 */
[----:B-1----:R-:W-:Y:S01]  /*97770*/  IMAD.WIDE R2, R89, 0x4, R162 ;  /* 0x0000000459027825 */ /* 0x002fe200078e02a2 */
[----:B------:R-:W-:-:S03]  /*97780*/  ISETP.LT.AND P6, PT, R243, c[0x0][0x178], !P0 ;  /* 0x00005e00f3007a0c */ /* 0x000fc600047c1270 */
[----:B--2---:R-:W-:-:S04]  /*97790*/  IMAD.WIDE R20, R89, 0x4, R160 ;  /* 0x0000000459147825 */ /* 0x004fc800078e02a0 */
[C---:B------:R-:W-:Y:S01]  /*977a0*/  IMAD.WIDE R28, R89.reuse, 0x4, R6 ;  /* 0x00000004591c7825 */ /* 0x040fe200078e0206 */
[C---:B------:R-:W-:Y:S01]  /*977b0*/  IADD3 R61, R89.reuse, c[0x0][0x198], RZ ;  /* 0x00006600593d7a10 */ /* 0x040fe20007ffe0ff */
[----:B------:R1:W-:Y:S02]  /*977c0*/  @P5 STG.E [R2.64], R244 ;  /* 0x000000f402005986 */ /* 0x0003e4000c101904 */
[----:B------:R-:W-:Y:S01]  /*977d0*/  @P1 STG.E [R20.64], R208 ;  /* 0x000000d014001986 */ /* 0x000fe2000c101904 */
[----:B------:R-:W-:Y:S01]  /*977e0*/  ISETP.LT.AND P5, PT, R252, c[0x0][0x178], !P0 ;  /* 0x00005e00fc007a0c */ /* 0x000fe200047a1270 */
[----:B------:R2:W-:Y:S02]  /*977f0*/  @P2 STG.E [R28.64], R44 ;  /* 0x0000002c1c002986 */ /* 0x0005e4000c101904 */
[----:B---3--:R-:W-:-:S04]  /*97800*/  IMAD.WIDE R24, R89, 0x4, R4 ;  /* 0x0000000459187825 */ /* 0x008fc800078e0204 */
[----:B------:R-:W-:Y:S01]  /*97810*/  IMAD.WIDE R48, R61, 0x4, R162 ;  /* 0x000000043d307825 */ /* 0x000fe200078e02a2 */
[----:B------:R-:W-:-:S03]  /*97820*/  ISETP.LT.AND P2, PT, R99, c[0x0][0x178], !P0 ;  /* 0x00005e0063007a0c */ /* 0x000fc60004741270 */
[----:B------:R-:W-:Y:S01]  /*97830*/  ISETP.LT.AND P0, PT, R174, c[0x0][0x178], !P0 ;  /* 0x00005e00ae007a0c */ /* 0x000fe20004701270 */
[----:B------:R3:W-:Y:S01]  /*97840*/  @P3 STG.E [R24.64], R76 ;  /* 0x0000004c18003986 */ /* 0x0007e2000c101904 */
[----:B------:R4:W-:Y:S01]  /*97850*/  @P6 STG.E [R48.64], R245 ;  /* 0x000000f530006986 */ /* 0x0009e2000c101904 */
[----:B------:R-:W-:Y:S01]  /*97860*/  ISETP.LT.AND P6, PT, R243, c[0x0][0x178], !P4 ;  /* 0x00005e00f3007a0c */ /* 0x000fe200067c1270 */
[----:B------:R-:W-:Y:S01]  /*97870*/  IMAD.WIDE R52, R61, 0x4, R160 ;  /* 0x000000043d347825 */ /* 0x000fe200078e02a0 */
[----:B------:R-:W-:-:S03]  /*97880*/  ISETP.LT.AND P3, PT, R252, c[0x0][0x178], !P4 ;  /* 0x00005e00fc007a0c */ /* 0x000fc60006761270 */
[C---:B-1----:R-:W-:Y:S01]  /*97890*/  IMAD.WIDE R2, R61.reuse, 0x4, R6 ;  /* 0x000000043d027825 */ /* 0x042fe200078e0206 */
[----:B------:R-:W-:Y:S02]  /*978a0*/  IADD3 R57, R61, c[0x0][0x198], RZ ;  /* 0x000066003d397a10 */ /* 0x000fe40007ffe0ff */
[C---:B--2---:R-:W-:Y:S02]  /*978b0*/  IADD3 R28, R242.reuse, 0x1cc, RZ ;  /* 0x000001ccf21c7810 */ /* 0x044fe40007ffe0ff */
[----:B------:R-:W-:Y:S01]  /*978c0*/  IADD3 R56, R242, 0x1cb, RZ ;  /* 0x000001cbf2387810 */ /* 0x000fe20007ffe0ff */
[----:B------:R1:W-:Y:S01]  /*978d0*/  @P5 STG.E [R52.64], R209 ;  /* 0x000000d134005986 */ /* 0x0003e2000c101904 */
[----:B------:R-:W-:Y:S01]  /*978e0*/  ISETP.LT.AND P5, PT, R99, c[0x0][0x178], !P4 ;  /* 0x00005e0063007a0c */ /* 0x000fe200067a1270 */
[----:B------:R-:W-:-:S04]  /*978f0*/  IMAD.WIDE R20, R61, 0x4, R4 ;  /* 0x000000043d147825 */ /* 0x000fc800078e0204 */
[----:B------:R2:W-:Y:S01]  /*97900*/  @P2 STG.E [R2.64], R45 ;  /* 0x0000002d02002986 */ /* 0x0005e2000c101904 */
[----:B------:R-:W-:Y:S01]  /*97910*/  ISETP.LT.AND P4, PT, R174, c[0x0][0x178], !P4 ;  /* 0x00005e00ae007a0c */ /* 0x000fe20006781270 */
[----:B---3--:R-:W-:Y:S01]  /*97920*/  IMAD.WIDE R24, R57, 0x4, R162 ;  /* 0x0000000439187825 */ /* 0x008fe200078e02a2 */
[----:B------:R-:W-:-:S03]  /*97930*/  ISETP.GE.AND P2, PT, R28, c[0x0][0x17c], PT ;  /* 0x00005f001c007a0c */ /* 0x000fc60003f46270 */
[----:B------:R-:W-:Y:S01]  /*97940*/  IMAD.WIDE R28, R57, 0x4, R160 ;  /* 0x00000004391c7825 */ /* 0x000fe200078e02a0 */
[----:B------:R-:W-:Y:S01]  /*97950*/  ISETP.GE.AND P1, PT, R56, c[0x0][0x17c], PT ;  /* 0x00005f0038007a0c */ /* 0x000fe20003f26270 */
[----:B------:R3:W-:Y:S02]  /*97960*/  @P0 STG.E [R20.64], R77 ;  /* 0x0000004d14000986 */ /* 0x0007e4000c101904 */
[----:B------:R3:W-:Y:S02]  /*97970*/  @P6 STG.E [R24.64], R232 ;  /* 0x000000e818006986 */ /* 0x0007e4000c101904 */
[----:B------:R3:W-:Y:S01]  /*97980*/  @P3 STG.E [R28.64], R16 ;  /* 0x000000101c003986 */ /* 0x0007e2000c101904 */
[----:B------:R-:W-:Y:S01]  /*97990*/  ISETP.LT.AND P0, PT, R243, c[0x0][0x178], !P1 ;  /* 0x00005e00f3007a0c */ /* 0x000fe20004f01270 */
[----:B----4-:R-:W-:Y:S01]  /*979a0*/  IMAD.WIDE R48, R57, 0x4, R6 ;  /* 0x0000000439307825 */ /* 0x010fe200078e0206 */
[----:B------:R-:W-:-:S03]  /*979b0*/  ISETP.LT.AND P3, PT, R252, c[0x0][0x178], !P1 ;  /* 0x00005e00fc007a0c */ /* 0x000fc60004f61270 */
[C---:B-1----:R-:W-:Y:S01]  /*979c0*/  IMAD.WIDE R52, R57.reuse, 0x4, R4 ;  /* 0x0000000439347825 */ /* 0x042fe200078e0204 */
[----:B------:R-:W-:Y:S02]  /*979d0*/  IADD3 R57, R57, c[0x0][0x198], RZ ;  /* 0x0000660039397a10 */ /* 0x000fe40007ffe0ff */
[----:B------:R-:W-:Y:S01]  /*979e0*/  ISETP.LT.AND P6, PT, R99, c[0x0][0x178], !P1 ;  /* 0x00005e0063007a0c */ /* 0x000fe20004fc1270 */
[----:B------:R1:W-:Y:S01]  /*979f0*/  @P5 STG.E [R48.64], R40 ;  /* 0x0000002830005986 */ /* 0x0003e2000c101904 */
[----:B------:R-:W-:Y:S01]  /*97a00*/  @P4 STG.E [R52.64], R72 ;  /* 0x0000004834004986 */ /* 0x000fe2000c101904 */
[----:B------:R-:W-:Y:S01]  /*97a10*/  ISETP.LT.AND P1, PT, R174, c[0x0][0x178], !P1 ;  /* 0x00005e00ae007a0c */ /* 0x000fe20004f21270 */
[----:B--2---:R-:W-:Y:S01]  /*97a20*/  IMAD.WIDE R2, R57, 0x4, R162 ;  /* 0x0000000439027825 */ /* 0x004fe200078e02a2 */
[----:B------:R-:W-:Y:S02]  /*97a30*/  ISETP.LT.AND P4, PT, R243, c[0x0][0x178], !P2 ;  /* 0x00005e00f3007a0c */ /* 0x000fe40005781270 */
[----:B------:R-:W-:Y:S01]  /*97a40*/  ISETP.LT.AND P5, PT, R252, c[0x0][0x178], !P2 ;  /* 0x00005e00fc007a0c */ /* 0x000fe200057a1270 */
[----:B---3--:R-:W-:Y:S01]  /*97a50*/  IMAD.WIDE R20, R57, 0x4, R160 ;  /* 0x0000000439147825 */ /* 0x008fe200078e02a0 */
[----:B------:R-:W-:-:S02]  /*97a60*/  IADD3 R44, R242, 0x1cd, RZ ;  /* 0x000001cdf22c7810 */ /* 0x000fc40007ffe0ff */
[C---:B------:R-:W-:Y:S01]  /*97a70*/  IADD3 R61, R57.reuse, c[0x0][0x198], RZ ;  /* 0x00006600393d7a10 */ /* 0x040fe20007ffe0ff */
[----:B------:R2:W-:Y:S01]  /*97a80*/  @P0 STG.E [R2.64], R233 ;  /* 0x000000e902000986 */ /* 0x0005e2000c101904 */
[----:B------:R-:W-:-:S04]  /*97a90*/  IMAD.WIDE R24, R57, 0x4, R6 ;  /* 0x0000000439187825 */ /* 0x000fc800078e0206 */
[----:B------:R-:W-:Y:S01]  /*97aa0*/  @P3 STG.E [R20.64], R17 ;  /* 0x0000001114003986 */ /* 0x000fe2000c101904 */
[----:B------:R-:W-:Y:S01]  /*97ab0*/  ISETP.GE.AND P0, PT, R44, c[0x0][0x17c], PT ;  /* 0x00005f002c007a0c */ /* 0x000fe20003f06270 */
[----:B------:R-:W-:Y:S01]  /*97ac0*/  IMAD.WIDE R28, R57, 0x4, R4 ;  /* 0x00000004391c7825 */ /* 0x000fe200078e0204 */
[----:B------:R-:W-:-:S03]  /*97ad0*/  ISETP.LT.AND P3, PT, R99, c[0x0][0x178], !P2 ;  /* 0x00005e0063007a0c */ /* 0x000fc60005761270 */
[----:B------:R-:W-:-:S04]  /*97ae0*/  IMAD.WIDE R44, R61, 0x4, R162 ;  /* 0x000000043d2c7825 */ /* 0x000fc800078e02a2 */
[----:B-1----:R-:W-:Y:S01]  /*97af0*/  IMAD.WIDE R48, R61, 0x4, R160 ;  /* 0x000000043d307825 */ /* 0x002fe200078e02a0 */
[----:B------:R1:W-:Y:S03]  /*97b00*/  @P6 STG.E [R24.64], R41 ;  /* 0x0000002918006986 */ /* 0x0003e6000c101904 */
[----:B------:R3:W-:Y:S01]  /*97b10*/  @P1 STG.E [R28.64], R73 ;  /* 0x000000491c001986 */ /* 0x0007e2000c101904 */
[----:B------:R-:W-:Y:S01]  /*97b20*/  ISETP.LT.AND P2, PT, R174, c[0x0][0x178], !P2 ;  /* 0x00005e00ae007a0c */ /* 0x000fe20005741270 */
[----:B------:R4:W-:Y:S01]  /*97b30*/  @P4 STG.E [R44.64], R224 ;  /* 0x000000e02c004986 */ /* 0x0009e2000c101904 */
[----:B------:R-:W-:Y:S01]  /*97b40*/  ISETP.LT.AND P6, PT, R243, c[0x0][0x178], !P0 ;  /* 0x00005e00f3007a0c */ /* 0x000fe200047c1270 */
[----:B------:R-:W-:Y:S01]  /*97b50*/  @P5 STG.E [R48.64], R12 ;  /* 0x0000000c30005986 */ /* 0x000fe2000c101904 */
[----:B------:R-:W-:Y:S02]  /*97b60*/  ISETP.LT.AND P4, PT, R252, c[0x0][0x178], !P0 ;  /* 0x00005e00fc007a0c */ /* 0x000fe40004781270 */
[----:B------:R-:W-:Y:S01]  /*97b70*/  IADD3 R16, R242, 0x1ce, RZ ;  /* 0x000001cef2107810 */ /* 0x000fe20007ffe0ff */
[----:B--2---:R-:W-:Y:S01]  /*97b80*/  IMAD.WIDE R2, R61, 0x4, R6 ;  /* 0x000000043d027825 */ /* 0x004fe200078e0206 */
[----:B------:R-:W-:-:S02]  /*97b90*/  ISETP.LT.AND P5, PT, R99, c[0x0][0x178], !P0 ;  /* 0x00005e0063007a0c */ /* 0x000fc400047a1270 */
[C---:B-1----:R-:W-:Y:S02]  /*97ba0*/  IADD3 R41, R61.reuse, c[0x0][0x198], RZ ;  /* 0x000066003d297a10 */ /* 0x042fe40007ffe0ff */
[----:B------:R-:W-:Y:S02]  /*97bb0*/  IADD3 R24, R242, 0x1cf, RZ ;  /* 0x000001cff2187810 */ /* 0x000fe40007ffe0ff */
[----:B------:R-:W-:Y:S01]  /*97bc0*/  ISETP.GE.AND P1, PT, R16, c[0x0][0x17c], PT ;  /* 0x00005f0010007a0c */ /* 0x000fe20003f26270 */
[----:B------:R1:W-:Y:S01]  /*97bd0*/  @P3 STG.E [R2.64], R36 ;  /* 0x0000002402003986 */ /* 0x0003e2000c101904 */
[----:B------:R-:W-:-:S04]  /*97be0*/  IMAD.WIDE R16, R61, 0x4, R4 ;  /* 0x000000043d107825 */ /* 0x000fc800078e0204 */
[----:B------:R-:W-:Y:S01]  /*97bf0*/  IMAD.WIDE R20, R41, 0x4, R162 ;  /* 0x0000000429147825 */ /* 0x000fe200078e02a2 */
[----:B------:R-:W-:-:S03]  /*97c00*/  ISETP.GE.AND P3, PT, R24, c[0x0][0x17c], PT ;  /* 0x00005f0018007a0c */ /* 0x000fc60003f66270 */
[----:B------:R-:W-:-:S04]  /*97c10*/  IMAD.WIDE R24, R41, 0x4, R160 ;  /* 0x0000000429187825 */ /* 0x000fc800078e02a0 */
[----:B---3--:R-:W-:Y:S01]  /*97c20*/  IMAD.WIDE R28, R41, 0x4, R6 ;  /* 0x00000004291c7825 */ /* 0x008fe200078e0206 */
[----:B------:R2:W-:Y:S03]  /*97c30*/  @P2 STG.E [R16.64], R68 ;  /* 0x0000004410002986 */ /* 0x0005e6000c101904 */
[----:B------:R-:W-:Y:S01]  /*97c40*/  @P6 STG.E [R20.64], R225 ;  /* 0x000000e114006986 */ /* 0x000fe2000c101904 */
[----:B------:R-:W-:Y:S01]  /*97c50*/  ISETP.LT.AND P0, PT, R174, c[0x0][0x178], !P0 ;  /* 0x00005e00ae007a0c */ /* 0x000fe20004701270 */
[----:B------:R3:W-:Y:S01]  /*97c60*/  @P4 STG.E [R24.64], R13 ;  /* 0x0000000d18004986 */ /* 0x0007e2000c101904 */
[----:B------:R3:W-:Y:S01]  /*97c70*/  @P5 STG.E [R28.64], R37 ;  /* 0x000000251c005986 */ /* 0x0007e2000c101904 */
[----:B------:R-:W-:Y:S02]  /*97c80*/  ISETP.LT.AND P4, PT, R243, c[0x0][0x178], !P1 ;  /* 0x00005e00f3007a0c */ /* 0x000fe40004f81270 */
[----:B------:R-:W-:-:S02]  /*97c90*/  ISETP.LT.AND P5, PT, R252, c[0x0][0x178], !P1 ;  /* 0x00005e00fc007a0c */ /* 0x000fc40004fa1270 */
[----:B------:R-:W-:Y:S02]  /*97ca0*/  ISETP.LT.AND P2, PT, R99, c[0x0][0x178], !P1 ;  /* 0x00005e0063007a0c */ /* 0x000fe40004f41270 */
[----:B----4-:R-:W-:Y:S01]  /*97cb0*/  IADD3 R45, R41, c[0x0][0x198], RZ ;  /* 0x00006600292d7a10 */ /* 0x010fe20007ffe0ff */
[----:B------:R-:W-:Y:S01]  /*97cc0*/  ISETP.LT.AND P1, PT, R174, c[0x0][0x178], !P1 ;  /* 0x00005e00ae007a0c */ /* 0x000fe20004f21270 */
[----:B------:R-:W-:Y:S01]  /*97cd0*/  ISETP.LT.AND P6, PT, R243, c[0x0][0x178], !P3 ;  /* 0x00005e00f3007a0c */ /* 0x000fe20005fc1270 */
[----:B-1----:R-:W-:-:S04]  /*97ce0*/  IMAD.WIDE R2, R41, 0x4, R4 ;  /* 0x0000000429027825 */ /* 0x002fc800078e0204 */
[----:B--2---:R-:W-:-:S04]  /*97cf0*/  IMAD.WIDE R16, R45, 0x4, R162 ;  /* 0x000000042d107825 */ /* 0x004fc800078e02a2 */
[C---:B---3--:R-:W-:Y:S01]  /*97d00*/  IMAD.WIDE R12, R45.reuse, 0x4, R160 ;  /* 0x000000042d0c7825 */ /* 0x048fe200078e02a0 */
[C---:B------:R-:W-:Y:S02]  /*97d10*/  IADD3 R37, R45.reuse, c[0x0][0x198], RZ ;  /* 0x000066002d257a10 */ /* 0x040fe40007ffe0ff */
[----:B------:R-:W-:Y:S01]  /*97d20*/  IADD3 R36, R242, 0x1d0, RZ ;  /* 0x000001d0f2247810 */ /* 0x000fe20007ffe0ff */
[----:B------:R-:W-:-:S04]  /*97d30*/  IMAD.WIDE R20, R45, 0x4, R6 ;  /* 0x000000042d147825 */ /* 0x000fc800078e0206 */
[----:B------:R-:W-:Y:S01]  /*97d40*/  IMAD.WIDE R24, R45, 0x4, R4 ;  /* 0x000000042d187825 */ /* 0x000fe200078e0204 */
[----:B------:R1:W-:Y:S03]  /*97d50*/  @P0 STG.E [R2.64], R69 ;  /* 0x0000004502000986 */ /* 0x0003e6000c101904 */
[----:B------:R-:W-:-:S04]  /*97d60*/  IMAD.WIDE R28, R37, 0x4, R162 ;  /* 0x00000004251c7825 */ /* 0x000fc800078e02a2 */
[----:B------:R-:W-:Y:S01]  /*97d70*/  @P4 STG.E [R16.64], R216 ;  /* 0x000000d810004986 */ /* 0x000fe2000c101904 */
[----:B------:R-:W-:Y:S01]  /*97d80*/  ISETP.GE.AND P0, PT, R36, c[0x0][0x17c], PT ;  /* 0x00005f0024007a0c */ /* 0x000fe20003f06270 */
[----:B------:R2:W-:Y:S01]  /*97d90*/  @P5 STG.E [R12.64], R8 ;  /* 0x000000080c005986 */ /* 0x0005e2000c101904 */
[----:B------:R-:W-:Y:S01]  /*97da0*/  ISETP.LT.AND P5, PT, R252, c[0x0][0x178], !P3 ;  /* 0x00005e00fc007a0c */ /* 0x000fe20005fa1270 */
[----:B------:R3:W-:Y:S01]  /*97db0*/  @P2 STG.E [R20.64], R32 ;  /* 0x0000002014002986 */ /* 0x0007e2000c101904 */
[----:B------:R-:W-:Y:S01]  /*97dc0*/  ISETP.LT.AND P4, PT, R99, c[0x0][0x178], !P3 ;  /* 0x00005e0063007a0c */ /* 0x000fe20005f81270 */
[----:B------:R4:W-:Y:S01]  /*97dd0*/  @P1 STG.E [R24.64], R64 ;  /* 0x0000004018001986 */ /* 0x0009e2000c101904 */
[----:B------:R4:W-:Y:S01]  /*97de0*/  @P6 STG.E [R28.64], R217 ;  /* 0x000000d91c006986 */ /* 0x0009e2000c101904 */
[----:B------:R-:W-:Y:S02]  /*97df0*/  ISETP.LT.AND P3, PT, R174, c[0x0][0x178], !P3 ;  /* 0x00005e00ae007a0c */ /* 0x000fe40005f61270 */
[----:B------:R-:W-:-:S02]  /*97e00*/  ISETP.LT.AND P6, PT, R243, c[0x0][0x178], !P0 ;  /* 0x00005e00f3007a0c */ /* 0x000fc400047c1270 */
[----:B------:R-:W-:Y:S02]  /*97e10*/  ISETP.LT.AND P2, PT, R252, c[0x0][0x178], !P0 ;  /* 0x00005e00fc007a0c */ /* 0x000fe40004741270 */
[C---:B------:R-:W-:Y:S01]  /*97e20*/  IADD3 R41, R37.reuse, c[0x0][0x198], RZ ;  /* 0x0000660025297a10 */ /* 0x040fe20007ffe0ff */
[----:B-1----:R-:W-:Y:S01]  /*97e30*/  IMAD.WIDE R2, R37, 0x4, R160 ;  /* 0x0000000425027825 */ /* 0x002fe200078e02a0 */
[----:B------:R-:W-:-:S03]  /*97e40*/  IADD3 R36, R242, 0x1d1, RZ ;  /* 0x000001d1f2247810 */ /* 0x000fc60007ffe0ff */
[----:B--2---:R-:W-:-:S04]  /*97e50*/  IMAD.WIDE R12, R37, 0x4, R6 ;  /* 0x00000004250c7825 */ /* 0x004fc800078e0206 */
[----:B------:R-:W-:-:S04]  /*97e60*/  IMAD.WIDE R16, R37, 0x4, R4 ;  /* 0x0000000425107825 */ /* 0x000fc800078e0204 */
[C---:B---3--:R-:W-:Y:S01]  /*97e70*/  IMAD.WIDE R20, R41.reuse, 0x4, R162 ;  /* 0x0000000429147825 */ /* 0x048fe200078e02a2 */
[----:B------:R-:W-:Y:S01]  /*97e80*/  ISETP.GE.AND P1, PT, R36, c[0x0][0x17c], PT ;  /* 0x00005f0024007a0c */ /* 0x000fe20003f26270 */
[----:B------:R1:W-:Y:S02]  /*97e90*/  @P5 STG.E [R2.64], R9 ;  /* 0x0000000902005986 */ /* 0x0003e4000c101904 */
[----:B----4-:R-:W-:-:S04]  /*97ea0*/  IMAD.WIDE R24, R41, 0x4, R160 ;  /* 0x0000000429187825 */ /* 0x010fc800078e02a0 */
[----:B------:R2:W-:Y:S01]  /*97eb0*/  @P4 STG.E [R12.64], R33 ;  /* 0x000000210c004986 */ /* 0x0005e2000c101904 */
[----:B------:R-:W-:Y:S01]  /*97ec0*/  ISETP.LT.AND P5, PT, R99, c[0x0][0x178], !P0 ;  /* 0x00005e0063007a0c */ /* 0x000fe200047a1270 */
[----:B------:R3:W-:Y:S01]  /*97ed0*/  @P3 STG.E [R16.64], R65 ;  /* 0x0000004110003986 */ /* 0x0007e2000c101904 */
[----:B------:R4:W-:Y:S01]  /*97ee0*/  @P6 STG.E [R20.64], R249 ;  /* 0x000000f914006986 */ /* 0x0009e2000c101904 */
[----:B------:R-:W-:Y:S02]  /*97ef0*/  ISETP.LT.AND P0, PT, R174, c[0x0][0x178], !P0 ;  /* 0x00005e00ae007a0c */ /* 0x000fe40004701270 */
[----:B------:R-:W-:Y:S01]  /*97f00*/  ISETP.LT.AND P6, PT, R243, c[0x0][0x178], !P1 ;  /* 0x00005e00f3007a0c */ /* 0x000fe20004fc1270 */
[----:B------:R4:W-:Y:S01]  /*97f10*/  @P2 STG.E [R24.64], R214 ;  /* 0x000000d618002986 */ /* 0x0009e2000c101904 */
[----:B------:R-:W-:Y:S02]  /*97f20*/  ISETP.LT.AND P3, PT, R252, c[0x0][0x178], !P1 ;  /* 0x00005e00fc007a0c */ /* 0x000fe40004f61270 */
[----:B------:R-:W-:-:S02]  /*97f30*/  IADD3 R8, R242, 0x1d2, RZ ;  /* 0x000001d2f2087810 */ /* 0x000fc40007ffe0ff */
[----:B------:R-:W-:Y:S02]  /*97f40*/  ISETP.LT.AND P2, PT, R99, c[0x0][0x178], !P1 ;  /* 0x00005e0063007a0c */ /* 0x000fe40004f41270 */
[C---:B------:R-:W-:Y:S01]  /*97f50*/  IADD3 R29, R41.reuse, c[0x0][0x198], RZ ;  /* 0x00006600291d7a10 */ /* 0x040fe20007ffe0ff */
[----:B------:R-:W-:Y:S01]  /*97f60*/  ISETP.LT.AND P1, PT, R174, c[0x0][0x178], !P1 ;  /* 0x00005e00ae007a0c */ /* 0x000fe20004f21270 */
[----:B------:R-:W-:Y:S01]  /*97f70*/  ISETP.GE.AND P4, PT, R8, c[0x0][0x17c], PT ;  /* 0x00005f0008007a0c */ /* 0x000fe20003f86270 */
[----:B-1----:R-:W-:-:S04]  /*97f80*/  IMAD.WIDE R2, R41, 0x4, R6 ;  /* 0x0000000429027825 */ /* 0x002fc800078e0206 */
[----:B------:R-:W-:-:S04]  /*97f90*/  IMAD.WIDE R8, R41, 0x4, R4 ;  /* 0x0000000429087825 */ /* 0x000fc800078e0204 */
[----:B--2---:R-:W-:-:S04]  /*97fa0*/  IMAD.WIDE R12, R29, 0x4, R162 ;  /* 0x000000041d0c7825 */ /* 0x004fc800078e02a2 */
[----:B---3--:R-:W-:-:S04]  /*97fb0*/  IMAD.WIDE R16, R29, 0x4, R160 ;  /* 0x000000041d107825 */ /* 0x008fc800078e02a0 */
[C---:B----4-:R-:W-:Y:S01]  /*97fc0*/  IMAD.WIDE R20, R29.reuse, 0x4, R6 ;  /* 0x000000041d147825 */ /* 0x050fe200078e0206 */
[----:B------:R1:W-:Y:S03]  /*97fd0*/  @P5 STG.E [R2.64], R62 ;  /* 0x0000003e02005986 */ /* 0x0003e6000c101904 */
[----:B------:R2:W-:Y:S02]  /*97fe0*/  @P0 STG.E [R8.64], R94 ;  /* 0x0000005e08000986 */ /* 0x0005e4000c101904 */
[----:B------:R-:W-:-:S04]  /*97ff0*/  IMAD.WIDE R24, R29, 0x4, R4 ;  /* 0x000000041d187825 */ /* 0x000fc800078e0204 */
[----:B------:R3:W-:Y:S01]  /*98000*/  @P6 STG.E [R12.64], R248 ;  /* 0x000000f80c006986 */ /* 0x0007e2000c101904 */
[----:B------:R4:W-:Y:S01]  /*98010*/  @P3 STG.E [R16.64], R215 ;  /* 0x000000d710003986 */ /* 0x0009e2000c101904 */
[----:B------:R1:W-:Y:S01]  /*98020*/  @P2 STG.E [R20.64], R63 ;  /* 0x0000003f14002986 */ /* 0x0003e2000c101904 */
[----:B------:R-:W-:Y:S02]  /*98030*/  IADD3 R28, R242, 0x1d3, RZ ;  /* 0x000001d3f21c7810 */ /* 0x000fe40007ffe0ff */
[----:B------:R-:W-:Y:S01]  /*98040*/  ISETP.LT.AND P2, PT, R243, c[0x0][0x178], !P4 ;  /* 0x00005e00f3007a0c */ /* 0x000fe20006741270 */
[----:B------:R-:W-:Y:S01]  /*98050*/  @P1 STG.E [R24.64], R95 ;  /* 0x0000005f18001986 */ /* 0x000fe2000c101904 */
[----:B------:R-:W-:Y:S02]  /*98060*/  ISETP.LT.AND P3, PT, R252, c[0x0][0x178], !P4 ;  /* 0x00005e00fc007a0c */ /* 0x000fe40006761270 */
[----:B------:R-:W-:Y:S02]  /*98070*/  ISETP.LT.AND P1, PT, R99, c[0x0][0x178], !P4 ;  /* 0x00005e0063007a0c */ /* 0x000fe40006721270 */
[----:B------:R-:W-:-:S02]  /*98080*/  IADD3 R29, R29, c[0x0][0x198], RZ ;  /* 0x000066001d1d7a10 */ /* 0x000fc40007ffe0ff */
[----:B------:R-:W-:Y:S01]  /*98090*/  ISETP.GE.AND P5, PT, R28, c[0x0][0x17c], PT ;  /* 0x00005f001c007a0c */ /* 0x000fe20003fa6270 */
[----:B------:R-:W-:-:S03]  /*980a0*/  ISETP.LT.AND P4, PT, R174, c[0x0][0x178], !P4 ;  /* 0x00005e00ae007a0c */ /* 0x000fc60006781270 */
[----:B------:R-:W-:Y:S01]  /*980b0*/  ISETP.LT.AND P6, PT, R243, c[0x0][0x178], !P5 ;  /* 0x00005e00f3007a0c */ /* 0x000fe20006fc1270 */
[----:B-1----:R-:W-:-:S04]  /*980c0*/  IMAD.WIDE R2, R29, 0x4, R162 ;  /* 0x000000041d027825 */ /* 0x002fc800078e02a2 */
[----:B--2---:R-:W-:-:S04]  /*980d0*/  IMAD.WIDE R8, R29, 0x4, R160 ;  /* 0x000000041d087825 */ /* 0x004fc800078e02a0 */
[C---:B---3--:R-:W-:Y:S01]  /*980e0*/  IMAD.WIDE R12, R29.reuse, 0x4, R6 ;  /* 0x000000041d0c7825 */ /* 0x048fe200078e0206 */
[C---:B------:R-:W-:Y:S02]  /*980f0*/  IADD3 R33, R29.reuse, c[0x0][0x198], RZ ;  /* 0x000066001d217a10 */ /* 0x040fe40007ffe0ff */
[----:B------:R-:W-:Y:S01]  /*98100*/  IADD3 R28, R242, 0x1d4, RZ ;  /* 0x000001d4f21c7810 */ /* 0x000fe20007ffe0ff */
[----:B------:R1:W-:Y:S01]  /*98110*/  @P2 STG.E [R2.64], R238 ;  /* 0x000000ee02002986 */ /* 0x0003e2000c101904 */
[----:B------:R2:W-:Y:S02]  /*98120*/  @P3 STG.E [R8.64], R30 ;  /* 0x0000001e08003986 */ /* 0x0005e4000c101904 */
[----:B----4-:R-:W-:-:S04]  /*98130*/  IMAD.WIDE R16, R29, 0x4, R4 ;  /* 0x000000041d107825 */ /* 0x010fc800078e0204 */
[----:B------:R3:W-:Y:S02]  /*98140*/  @P1 STG.E [R12.64], R58 ;  /* 0x0000003a0c001986 */ /* 0x0007e4000c101904 */
[----:B------:R-:W-:Y:S01]  /*98150*/  IMAD.WIDE R20, R33, 0x4, R162 ;  /* 0x0000000421147825 */ /* 0x000fe200078e02a2 */
[----:B------:R-:W-:Y:S02]  /*98160*/  ISETP.LT.AND P1, PT, R252, c[0x0][0x178], !P5 ;  /* 0x00005e00fc007a0c */ /* 0x000fe40006f21270 */
[----:B------:R-:W-:Y:S02]  /*98170*/  ISETP.LT.AND P3, PT, R99, c[0x0][0x178], !P5 ;  /* 0x00005e0063007a0c */ /* 0x000fe40006f61270 */
[----:B------:R-:W-:Y:S01]  /*98180*/  ISETP.GE.AND P0, PT, R28, c[0x0][0x17c], PT ;  /* 0x00005f001c007a0c */ /* 0x000fe20003f06270 */
[----:B------:R-:W-:Y:S01]  /*98190*/  ISETP.LT.AND P5, PT, R174, c[0x0][0x178], !P5 ;  /* 0x00005e00ae007a0c */ /* 0x000fe20006fa1270 */
[----:B------:R4:W-:Y:S01]  /*981a0*/  @P4 STG.E [R16.64], R90 ;  /* 0x0000005a10004986 */ /* 0x0009e2000c101904 */
[----:B------:R4:W-:Y:S01]  /*981b0*/  @P6 STG.E [R20.64], R239 ;  /* 0x000000ef14006986 */ /* 0x0009e2000c101904 */
[----:B------:R-:W-:Y:S01]  /*981c0*/  ISETP.LT.AND P6, PT, R243, c[0x0][0x178], !P0 ;  /* 0x00005e00f3007a0c */ /* 0x000fe200047c1270 */
[C---:B-1----:R-:W-:Y:S01]  /*981d0*/  IMAD.WIDE R2, R33.reuse, 0x4, R160 ;  /* 0x0000000421027825 */ /* 0x042fe200078e02a0 */
[----:B------:R-:W-:-:S03]  /*981e0*/  IADD3 R29, R33, c[0x0][0x198], RZ ;  /* 0x00006600211d7a10 */ /* 0x000fc60007ffe0ff */
[----:B--2---:R-:W-:Y:S01]  /*981f0*/  IMAD.WIDE R8, R33, 0x4, R6 ;  /* 0x0000000421087825 */ /* 0x004fe200078e0206 */
[----:B------:R-:W-:-:S03]  /*98200*/  IADD3 R24, R242, 0x1d5, RZ ;  /* 0x000001d5f2187810 */ /* 0x000fc60007ffe0ff */
[----:B---3--:R-:W-:Y:S01]  /*98210*/  IMAD.WIDE R12, R33, 0x4, R4 ;  /* 0x00000004210c7825 */ /* 0x008fe200078e0204 */
[----:B------:R-:W-:Y:S01]  /*98220*/  ISETP.LT.AND P4, PT, R252, c[0x0][0x178], !P0 ;  /* 0x00005e00fc007a0c */ /* 0x000fe20004781270 */
[----:B------:R1:W-:Y:S01]  /*98230*/  @P1 STG.E [R2.64], R31 ;  /* 0x0000001f02001986 */ /* 0x0003e2000c101904 */
[----:B------:R-:W-:Y:S01]  /*98240*/  ISETP.GE.AND P2, PT, R24, c[0x0][0x17c], PT ;  /* 0x00005f0018007a0c */ /* 0x000fe20003f46270 */
[----:B------:R2:W-:Y:S02]  /*98250*/  @P3 STG.E [R8.64], R59 ;  /* 0x0000003b08003986 */ /* 0x0005e4000c101904 */
[----:B----4-:R-:W-:Y:S01]  /*98260*/  IMAD.WIDE R16, R29, 0x4, R162 ;  /* 0x000000041d107825 */ /* 0x010fe200078e02a2 */
[----:B------:R3:W-:Y:S01]  /*98270*/  @P5 STG.E [R12.64], R91 ;  /* 0x0000005b0c005986 */ /* 0x0007e2000c101904 */
[----:B------:R-:W-:Y:S02]  /*98280*/  ISETP.LT.AND P5, PT, R99, c[0x0][0x178], !P0 ;  /* 0x00005e0063007a0c */ /* 0x000fe400047a1270 */
[----:B------:R-:W-:Y:S01]  /*98290*/  ISETP.LT.AND P0, PT, R174, c[0x0][0x178], !P0 ;  /* 0x00005e00ae007a0c */ /* 0x000fe20004701270 */
[----:B------:R-:W-:Y:S01]  /*982a0*/  ISETP.LT.AND P1, PT, R243, c[0x0][0x178], !P2 ;  /* 0x00005e00f3007a0c */ /* 0x000fe20005721270 */
[----:B------:R4:W-:Y:S01]  /*982b0*/  @P6 STG.E [R16.64], R230 ;  /* 0x000000e610006986 */ /* 0x0009e2000c101904 */
[----:B------:R-:W-:Y:S01]  /*982c0*/  ISETP.LT.AND P3, PT, R252, c[0x0][0x178], !P2 ;  /* 0x00005e00fc007a0c */ /* 0x000fe20005761270 */
[----:B------:R-:W-:-:S04]  /*982d0*/  IMAD.WIDE R20, R29, 0x4, R160 ;  /* 0x000000041d147825 */ /* 0x000fc800078e02a0 */
[----:B-1----:R-:W-:Y:S01]  /*982e0*/  IMAD.WIDE R2, R29, 0x4, R6 ;  /* 0x000000041d027825 */ /* 0x002fe200078e0206 */
[----:B------:R-:W-:-:S03]  /*982f0*/  ISETP.LT.AND P6, PT, R99, c[0x0][0x178], !P2 ;  /* 0x00005e0063007a0c */ /* 0x000fc600057c1270 */
[C---:B--2---:R-:W-:Y:S01]  /*98300*/  IMAD.WIDE R8, R29.reuse, 0x4, R4 ;  /* 0x000000041d087825 */ /* 0x044fe200078e0204 */
[----:B------:R-:W-:Y:S02]  /*98310*/  IADD3 R29, R29, c[0x0][0x198], RZ ;  /* 0x000066001d1d7a10 */ /* 0x000fe40007ffe0ff */
[----:B------:R-:W-:Y:S01]  /*98320*/  IADD3 R25, R242, 0x1d6, RZ ;  /* 0x000001d6f2197810 */ /* 0x000fe20007ffe0ff */
[----:B------:R1:W-:Y:S02]  /*98330*/  @P4 STG.E [R20.64], R26 ;  /* 0x0000001a14004986 */ /* 0x0003e4000c101904 */
[----:B---3--:R-:W-:-:S04]  /*98340*/  IMAD.WIDE R12, R29, 0x4, R162 ;  /* 0x000000041d0c7825 */ /* 0x008fc800078e02a2 */
[----:B----4-:R-:W-:Y:S01]  /*98350*/  IMAD.WIDE R16, R29, 0x4, R160 ;  /* 0x000000041d107825 */ /* 0x010fe200078e02a0 */
[----:B------:R-:W-:Y:S01]  /*98360*/  ISETP.GE.AND P4, PT, R25, c[0x0][0x17c], PT ;  /* 0x00005f0019007a0c */ /* 0x000fe20003f86270 */
[----:B------:R2:W-:Y:S02]  /*98370*/  @P5 STG.E [R2.64], R54 ;  /* 0x0000003602005986 */ /* 0x0005e4000c101904 */
[----:B------:R3:W-:Y:S01]  /*98380*/  @P0 STG.E [R8.64], R86 ;  /* 0x0000005608000986 */ /* 0x0007e2000c101904 */
[----:B------:R-:W-:Y:S01]  /*98390*/  ISETP.LT.AND P2, PT, R174, c[0x0][0x178], !P2 ;  /* 0x00005e00ae007a0c */ /* 0x000fe20005741270 */
[----:B------:R4:W-:Y:S02]  /*983a0*/  @P1 STG.E [R12.64], R231 ;  /* 0x000000e70c001986 */ /* 0x0009e4000c101904 */
[----:B-1----:R-:W-:Y:S01]  /*983b0*/  IMAD.WIDE R20, R29, 0x4, R6 ;  /* 0x000000041d147825 */ /* 0x002fe200078e0206 */
[----:B------:R-:W-:Y:S01]  /*983c0*/  ISETP.LT.AND P0, PT, R243, c[0x0][0x178], !P4 ;  /* 0x00005e00f3007a0c */ /* 0x000fe20006701270 */
[----:B------:R1:W-:Y:S03]  /*983d0*/  @P3 STG.E [R16.64], R27 ;  /* 0x0000001b10003986 */ /* 0x0003e6000c101904 */
[----:B------:R1:W-:Y:S01]  /*983e0*/  @P6 STG.E [R20.64], R55 ;  /* 0x0000003714006986 */ /* 0x0003e2000c101904 */
[----:B------:R-:W-:-:S02]  /*983f0*/  ISETP.LT.AND P1, PT, R252, c[0x0][0x178], !P4 ;  /* 0x00005e00fc007a0c */ /* 0x000fc40006721270 */
[----:B------:R-:W-:Y:S02]  /*98400*/  ISETP.LT.AND P6, PT, R99, c[0x0][0x178], !P4 ;  /* 0x00005e0063007a0c */ /* 0x000fe400067c1270 */
[C---:B------:R-:W-:Y:S02]  /*98410*/  IADD3 R25, R29.reuse, c[0x0][0x198], RZ ;  /* 0x000066001d197a10 */ /* 0x040fe40007ffe0ff */
[----:B------:R-:W-:Y:S01]  /*98420*/  IADD3 R24, R242, 0x1d7, RZ ;  /* 0x000001d7f2187810 */ /* 0x000fe20007ffe0ff */
[----:B--2---:R-:W-:-:S04]  /*98430*/  IMAD.WIDE R2, R29, 0x4, R4 ;  /* 0x000000041d027825 */ /* 0x004fc800078e0204 */
[----:B---3--:R-:W-:-:S04]  /*98440*/  IMAD.WIDE R8, R25, 0x4, R162 ;  /* 0x0000000419087825 */ /* 0x008fc800078e02a2 */
[----:B----4-:R-:W-:Y:S01]  /*98450*/  IMAD.WIDE R12, R25, 0x4, R160 ;  /* 0x00000004190c7825 */ /* 0x010fe200078e02a0 */
[----:B------:R-:W-:-:S03]  /*98460*/  ISETP.GE.AND P5, PT, R24, c[0x0][0x17c], PT ;  /* 0x00005f0018007a0c */ /* 0x000fc60003fa6270 */
[----:B-1----:R-:W-:Y:S01]  /*98470*/  IMAD.WIDE R16, R25, 0x4, R6 ;  /* 0x0000000419107825 */ /* 0x002fe200078e0206 */
[----:B------:R1:W-:Y:S01]  /*98480*/  @P2 STG.E [R2.64], R87 ;  /* 0x0000005702002986 */ /* 0x0003e2000c101904 */
[----:B------:R-:W-:Y:S02]  /*98490*/  ISETP.LT.AND P4, PT, R174, c[0x0][0x178], !P4 ;  /* 0x00005e00ae007a0c */ /* 0x000fe40006781270 */
[----:B------:R2:W-:Y:S01]  /*984a0*/  @P0 STG.E [R8.64], R222 ;  /* 0x000000de08000986 */ /* 0x0005e2000c101904 */
[----:B------:R-:W-:Y:S01]  /*984b0*/  ISETP.LT.AND P0, PT, R243, c[0x0][0x178], !P5 ;  /* 0x00005e00f3007a0c */ /* 0x000fe20006f01270 */
[----:B------:R3:W-:Y:S01]  /*984c0*/  @P1 STG.E [R12.64], R22 ;  /* 0x000000160c001986 */ /* 0x0007e2000c101904 */
[----:B------:R4:W-:Y:S01]  /*984d0*/  @P6 STG.E [R16.64], R50 ;  /* 0x0000003210006986 */ /* 0x0009e2000c101904 */
[----:B------:R-:W-:Y:S02]  /*984e0*/  ISETP.LT.AND P1, PT, R252, c[0x0][0x178], !P5 ;  /* 0x00005e00fc007a0c */ /* 0x000fe40006f21270 */
[----:B------:R-:W-:-:S02]  /*984f0*/  ISETP.LT.AND P6, PT, R99, c[0x0][0x178], !P5 ;  /* 0x00005e0063007a0c */ /* 0x000fc40006fc1270 */
[C---:B------:R-:W-:Y:S01]  /*98500*/  IADD3 R27, R25.reuse, c[0x0][0x198], RZ ;  /* 0x00006600191b7a10 */ /* 0x040fe20007ffe0ff */
[----:B------:R-:W-:Y:S01]  /*98510*/  ISETP.LT.AND P5, PT, R174, c[0x0][0x178], !P5 ;  /* 0x00005e00ae007a0c */ /* 0x000fe20006fa1270 */
[----:B------:R-:W-:Y:S01]  /*98520*/  IADD3 R24, R242, 0x1d8, RZ ;  /* 0x000001d8f2187810 */ /* 0x000fe20007ffe0ff */
[----:B------:R-:W-:-:S04]  /*98530*/  IMAD.WIDE R20, R25, 0x4, R4 ;  /* 0x0000000419147825 */ /* 0x000fc800078e0204 */
[----:B-1----:R-:W-:-:S04]  /*98540*/  IMAD.WIDE R2, R27, 0x4, R162 ;  /* 0x000000041b027825 */ /* 0x002fc800078e02a2 */
[----:B--2---:R-:W-:-:S04]  /*98550*/  IMAD.WIDE R8, R27, 0x4, R160 ;  /* 0x000000041b087825 */ /* 0x004fc800078e02a0 */
[----:B---3--:R-:W-:Y:S01]  /*98560*/  IMAD.WIDE R12, R27, 0x4, R6 ;  /* 0x000000041b0c7825 */ /* 0x008fe200078e0206 */
[----:B------:R-:W-:-:S03]  /*98570*/  ISETP.GE.AND P3, PT, R24, c[0x0][0x17c], PT ;  /* 0x00005f0018007a0c */ /* 0x000fc60003f66270 */
[----:B----4-:R-:W-:Y:S01]  /*98580*/  IMAD.WIDE R16, R27, 0x4, R4 ;  /* 0x000000041b107825 */ /* 0x010fe200078e0204 */
[----:B------:R-:W-:Y:S01]  /*98590*/  IADD3 R24, R242, 0x1d9, RZ ;  /* 0x000001d9f2187810 */ /* 0x000fe20007ffe0ff */
[----:B------:R1:W-:Y:S02]  /*985a0*/  @P4 STG.E [R20.64], R82 ;  /* 0x0000005214004986 */ /* 0x0003e4000c101904 */
[----:B------:R-:W-:Y:S02]  /*985b0*/  @P0 STG.E [R2.64], R223 ;  /* 0x000000df02000986 */ /* 0x000fe4000c101904 */
[----:B------:R2:W-:Y:S01]  /*985c0*/  @P1 STG.E [R8.64], R23 ;  /* 0x0000001708001986 */ /* 0x0005e2000c101904 */
[----:B------:R-:W-:Y:S01]  /*985d0*/  ISETP.LT.AND P4, PT, R243, c[0x0][0x178], !P3 ;  /* 0x00005e00f3007a0c */ /* 0x000fe20005f81270 */
[----:B------:R3:W-:Y:S01]  /*985e0*/  @P6 STG.E [R12.64], R51 ;  /* 0x000000330c006986 */ /* 0x0007e2000c101904 */
[----:B------:R-:W-:Y:S02]  /*985f0*/  ISETP.GE.AND P2, PT, R24, c[0x0][0x17c], PT ;  /* 0x00005f0018007a0c */ /* 0x000fe40003f46270 */
[----:B------:R-:W-:Y:S01]  /*98600*/  ISETP.LT.AND P1, PT, R252, c[0x0][0x178], !P3 ;  /* 0x00005e00fc007a0c */ /* 0x000fe20005f21270 */
[----:B------:R4:W-:Y:S01]  /*98610*/  @P5 STG.E [R16.64], R83 ;  /* 0x0000005310005986 */ /* 0x0009e2000c101904 */
[----:B------:R-:W-:-:S02]  /*98620*/  ISETP.LT.AND P5, PT, R99, c[0x0][0x178], !P3 ;  /* 0x00005e0063007a0c */ /* 0x000fc40005fa1270 */
[----:B------:R-:W-:Y:S01]  /*98630*/  IADD3 R25, R27, c[0x0][0x198], RZ ;  /* 0x000066001b197a10 */ /* 0x000fe20007ffe0ff */
[----:B------:R-:W-:Y:S01]  /*98640*/  ISETP.LT.AND P3, PT, R174, c[0x0][0x178], !P3 ;  /* 0x00005e00ae007a0c */ /* 0x000fe20005f61270 */
[----:B------:R-:W-:-:S03]  /*98650*/  ISETP.LT.AND P6, PT, R243, c[0x0][0x178], !P2 ;  /* 0x00005e00f3007a0c */ /* 0x000fc600057c1270 */
[C---:B-1----:R-:W-:Y:S01]  /*98660*/  IMAD.WIDE R20, R25.reuse, 0x4, R162 ;  /* 0x0000000419147825 */ /* 0x042fe200078e02a2 */
[----:B--2---:R-:W-:-:S03]  /*98670*/  IADD3 R23, R25, c[0x0][0x198], RZ ;  /* 0x0000660019177a10 */ /* 0x004fc60007ffe0ff */
[----:B------:R-:W-:-:S04]  /*98680*/  IMAD.WIDE R2, R25, 0x4, R160 ;  /* 0x0000000419027825 */ /* 0x000fc800078e02a0 */
[----:B------:R-:W-:Y:S01]  /*98690*/  IMAD.WIDE R8, R25, 0x4, R6 ;  /* 0x0000000419087825 */ /* 0x000fe200078e0206 */
[----:B------:R-:W-:-:S03]  /*986a0*/  IADD3 R24, R242, 0x1da, RZ ;  /* 0x000001daf2187810 */ /* 0x000fc60007ffe0ff */
[----:B---3--:R-:W-:Y:S01]  /*986b0*/  IMAD.WIDE R12, R25, 0x4, R4 ;  /* 0x00000004190c7825 */ /* 0x008fe200078e0204 */
[----:B------:R1:W-:Y:S03]  /*986c0*/  @P4 STG.E [R20.64], R246 ;  /* 0x000000f614004986 */ /* 0x0003e6000c101904 */
[----:B----4-:R-:W-:-:S04]  /*986d0*/  IMAD.WIDE R16, R23, 0x4, R162 ;  /* 0x0000000417107825 */ /* 0x010fc800078e02a2 */
[----:B------:R2:W-:Y:S01]  /*986e0*/  @P1 STG.E [R2.64], R210 ;  /* 0x000000d202001986 */ /* 0x0005e2000c101904 */
[----:B------:R-:W-:Y:S01]  /*986f0*/  ISETP.GE.AND P0, PT, R24, c[0x0][0x17c], PT ;  /* 0x00005f0018007a0c */ /* 0x000fe20003f06270 */
[----:B------:R3:W-:Y:S01]  /*98700*/  @P5 STG.E [R8.64], R46 ;  /* 0x0000002e08005986 */ /* 0x0007e2000c101904 */
[----:B------:R-:W-:Y:S01]  /*98710*/  ISETP.LT.AND P4, PT, R252, c[0x0][0x178], !P2 ;  /* 0x00005e00fc007a0c */ /* 0x000fe20005781270 */
[----:B------:R4:W-:Y:S01]  /*98720*/  @P3 STG.E [R12.64], R78 ;  /* 0x0000004e0c003986 */ /* 0x0009e2000c101904 */
[----:B------:R-:W-:Y:S01]  /*98730*/  ISETP.LT.AND P3, PT, R99, c[0x0][0x178], !P2 ;  /* 0x00005e0063007a0c */ /* 0x000fe20005761270 */
[----:B------:R4:W-:Y:S01]  /*98740*/  @P6 STG.E [R16.64], R247 ;  /* 0x000000f710006986 */ /* 0x0009e2000c101904 */
[----:B------:R-:W-:Y:S02]  /*98750*/  ISETP.LT.AND P2, PT, R174, c[0x0][0x178], !P2 ;  /* 0x00005e00ae007a0c */ /* 0x000fe40005741270 */
[----:B------:R-:W-:Y:S02]  /*98760*/  ISETP.LT.AND P6, PT, R243, c[0x0][0x178], !P0 ;  /* 0x00005e00f3007a0c */ /* 0x000fe400047c1270 */
[----:B------:R-:W-:-:S02]  /*98770*/  ISETP.LT.AND P5, PT, R252, c[0x0][0x178], !P0 ;  /* 0x00005e00fc007a0c */ /* 0x000fc400047a1270 */
[C---:B------:R-:W-:Y:S01]  /*98780*/  IADD3 R25, R23.reuse, c[0x0][0x198], RZ ;  /* 0x0000660017197a10 */ /* 0x040fe20007ffe0ff */
[----:B-1----:R-:W-:Y:S01]  /*98790*/  IMAD.WIDE R20, R23, 0x4, R160 ;  /* 0x0000000417147825 */ /* 0x002fe200078e02a0 */
[----:B------:R-:W-:-:S03]  /*987a0*/  IADD3 R22, R242, 0x1db, RZ ;  /* 0x000001dbf2167810 */ /* 0x000fc60007ffe0ff */
[----:B--2---:R-:W-:-:S04]  /*987b0*/  IMAD.WIDE R2, R23, 0x4, R6 ;  /* 0x0000000417027825 */ /* 0x004fc800078e0206 */
[----:B---3--:R-:W-:-:S04]  /*987c0*/  IMAD.WIDE R8, R23, 0x4, R4 ;  /* 0x0000000417087825 */ /* 0x008fc800078e0204 */
[----:B----4-:R-:W-:-:S04]  /*987d0*/  IMAD.WIDE R12, R25, 0x4, R162 ;  /* 0x00000004190c7825 */ /* 0x010fc800078e02a2 */
[----:B------:R-:W-:Y:S01]  /*987e0*/  IMAD.WIDE R16, R25, 0x4, R160 ;  /* 0x0000000419107825 */ /* 0x000fe200078e02a0 */
[----:B------:R-:W-:Y:S01]  /*987f0*/  ISETP.GE.AND P1, PT, R22, c[0x0][0x17c], PT ;  /* 0x00005f0016007a0c */ /* 0x000fe20003f26270 */
[----:B------:R1:W-:Y:S02]  /*98800*/  @P4 STG.E [R20.64], R211 ;  /* 0x000000d314004986 */ /* 0x0003e4000c101904 */
[----:B------:R2:W-:Y:S01]  /*98810*/  @P3 STG.E [R2.64], R47 ;  /* 0x0000002f02003986 */ /* 0x0005e2000c101904 */
[----:B------:R-:W-:Y:S01]  /*98820*/  ISETP.LT.AND P4, PT, R99, c[0x0][0x178], !P0 ;  /* 0x00005e0063007a0c */ /* 0x000fe20004781270 */
[----:B------:R3:W-:Y:S01]  /*98830*/  @P2 STG.E [R8.64], R79 ;  /* 0x0000004f08002986 */ /* 0x0007e2000c101904 */
[----:B------:R4:W-:Y:S01]  /*98840*/  @P6 STG.E [R12.64], R234 ;  /* 0x000000ea0c006986 */ /* 0x0009e2000c101904 */
[----:B------:R-:W-:Y:S01]  /*98850*/  ISETP.LT.AND P0, PT, R174, c[0x0][0x178], !P0 ;  /* 0x00005e00ae007a0c */ /* 0x000fe20004701270 */
[----:B------:R4:W-:Y:S01]  /*98860*/  @P5 STG.E [R16.64], R18 ;  /* 0x0000001210005986 */ /* 0x0009e2000c101904 */
[----:B------:R-:W-:-:S02]  /*98870*/  ISETP.LT.AND P6, PT, R243, c[0x0][0x178], !P1 ;  /* 0x00005e00f3007a0c */ /* 0x000fc40004fc1270 */
[----:B------:R-:W-:Y:S02]  /*98880*/  ISETP.LT.AND P5, PT, R252, c[0x0][0x178], !P1 ;  /* 0x00005e00fc007a0c */ /* 0x000fe40004fa1270 */
[----:B------:R-:W-:Y:S02]  /*98890*/  ISETP.LT.AND P2, PT, R99, c[0x0][0x178], !P1 ;  /* 0x00005e0063007a0c */ /* 0x000fe40004f41270 */
[C---:B------:R-:W-:Y:S01]  /*988a0*/  IADD3 R23, R25.reuse, c[0x0][0x198], RZ ;  /* 0x0000660019177a10 */ /* 0x040fe20007ffe0ff */
[----:B-1----:R-:W-:-:S04]  /*988b0*/  IMAD.WIDE R20, R25, 0x4, R6 ;  /* 0x0000000419147825 */ /* 0x002fc800078e0206 */
[----:B--2---:R-:W-:Y:S01]  /*988c0*/  IMAD.WIDE R2, R25, 0x4, R4 ;  /* 0x0000000419027825 */ /* 0x004fe200078e0204 */
[----:B------:R-:W-:-:S03]  /*988d0*/  IADD3 R22, R242, 0x1dc, RZ ;  /* 0x000001dcf2167810 */ /* 0x000fc60007ffe0ff */
[----:B---3--:R-:W-:-:S04]  /*988e0*/  IMAD.WIDE R8, R23, 0x4, R162 ;  /* 0x0000000417087825 */ /* 0x008fc800078e02a2 */
[----:B----4-:R-:W-:-:S04]  /*988f0*/  IMAD.WIDE R12, R23, 0x4, R160 ;  /* 0x00000004170c7825 */ /* 0x010fc800078e02a0 */
[----:B------:R-:W-:Y:S01]  /*98900*/  IMAD.WIDE R16, R23, 0x4, R6 ;  /* 0x0000000417107825 */ /* 0x000fe200078e0206 */
[----:B------:R1:W-:Y:S01]  /*98910*/  @P4 STG.E [R20.64], R42 ;  /* 0x0000002a14004986 */ /* 0x0003e2000c101904 */
[----:B------:R-:W-:Y:S02]  /*98920*/  ISETP.GE.AND P3, PT, R22, c[0x0][0x17c], PT ;  /* 0x00005f0016007a0c */ /* 0x000fe40003f66270 */
[----:B------:R2:W-:Y:S01]  /*98930*/  @P0 STG.E [R2.64], R74 ;  /* 0x0000004a02000986 */ /* 0x0005e2000c101904 */
[----:B------:R-:W-:Y:S01]  /*98940*/  ISETP.LT.AND P4, PT, R174, c[0x0][0x178], !P1 ;  /* 0x00005e00ae007a0c */ /* 0x000fe20004f81270 */
[----:B------:R3:W-:Y:S01]  /*98950*/  @P6 STG.E [R8.64], R235 ;  /* 0x000000eb08006986 */ /* 0x0007e2000c101904 */
[----:B------:R4:W-:Y:S02]  /*98960*/  @P5 STG.E [R12.64], R19 ;  /* 0x000000130c005986 */ /* 0x0009e4000c101904 */
[----:B------:R2:W-:Y:S01]  /*98970*/  @P2 STG.E [R16.64], R43 ;  /* 0x0000002b10002986 */ /* 0x0005e2000c101904 */
[----:B------:R-:W-:-:S02]  /*98980*/  ISETP.LT.AND P2, PT, R243, c[0x0][0x178], !P3 ;  /* 0x00005e00f3007a0c */ /* 0x000fc40005f41270 */
[----:B------:R-:W-:Y:S02]  /*98990*/  IADD3 R22, R242, 0x1dd, RZ ;  /* 0x000001ddf2167810 */ /* 0x000fe40007ffe0ff */
[----:B------:R-:W-:Y:S01]  /*989a0*/  ISETP.LT.AND P0, PT, R252, c[0x0][0x178], !P3 ;  /* 0x00005e00fc007a0c */ /* 0x000fe20005f01270 */
[C---:B-1----:R-:W-:Y:S01]  /*989b0*/  IMAD.WIDE R20, R23.reuse, 0x4, R4 ;  /* 0x0000000417147825 */ /* 0x042fe200078e0204 */
[----:B------:R-:W-:Y:S02]  /*989c0*/  IADD3 R23, R23, c[0x0][0x198], RZ ;  /* 0x0000660017177a10 */ /* 0x000fe40007ffe0ff */
[----:B------:R-:W-:Y:S01]  /*989d0*/  ISETP.LT.AND P5, PT, R99, c[0x0][0x178], !P3 ;  /* 0x00005e0063007a0c */ /* 0x000fe20005fa1270 */
[----:B------:R-:W-:Y:S01]  /*989e0*/  ISETP.LT.AND P3, PT, R174, c[0x0][0x178], !P3 ;  /* 0x00005e00ae007a0c */ /* 0x000fe20005f61270 */
[----:B------:R-:W-:Y:S01]  /*989f0*/  ISETP.GE.AND P1, PT, R22, c[0x0][0x17c], PT ;  /* 0x00005f0016007a0c */ /* 0x000fe20003f26270 */
[----:B--2---:R-:W-:Y:S01]  /*98a00*/  IMAD.WIDE R2, R23, 0x4, R162 ;  /* 0x0000000417027825 */ /* 0x004fe200078e02a2 */
[----:B------:R-:W-:Y:S02]  /*98a10*/  @P4 STG.E [R20.64], R75 ;  /* 0x0000004b14004986 */ /* 0x000fe4000c101904 */
[----:B------:R-:W-:Y:S01]  /*98a20*/  ISETP.LT.AND P4, PT, R243, c[0x0][0x178], !P1 ;  /* 0x00005e00f3007a0c */ /* 0x000fe20004f81270 */
[----:B---3--:R-:W-:-:S04]  /*98a30*/  IMAD.WIDE R8, R23, 0x4, R160 ;  /* 0x0000000417087825 */ /* 0x008fc800078e02a0 */
[C---:B----4-:R-:W-:Y:S01]  /*98a40*/  IMAD.WIDE R12, R23.reuse, 0x4, R6 ;  /* 0x00000004170c7825 */ /* 0x050fe200078e0206 */
[----:B------:R1:W-:Y:S01]  /*98a50*/  @P2 STG.E [R2.64], R226 ;  /* 0x000000e202002986 */ /* 0x0003e2000c101904 */
[----:B------:R-:W-:Y:S02]  /*98a60*/  IADD3 R18, R242, 0x1de, RZ ;  /* 0x000001def2127810 */ /* 0x000fe40007ffe0ff */
[C---:B------:R-:W-:Y:S01]  /*98a70*/  IADD3 R25, R23.reuse, c[0x0][0x198], RZ ;  /* 0x0000660017197a10 */ /* 0x040fe20007ffe0ff */
[----:B------:R-:W-:Y:S01]  /*98a80*/  IMAD.WIDE R16, R23, 0x4, R4 ;  /* 0x0000000417107825 */ /* 0x000fe200078e0204 */
[----:B------:R-:W-:Y:S01]  /*98a90*/  ISETP.LT.AND P2, PT, R252, c[0x0][0x178], !P1 ;  /* 0x00005e00fc007a0c */ /* 0x000fe20004f41270 */
[----:B------:R2:W-:Y:S01]  /*98aa0*/  @P0 STG.E [R8.64], R14 ;  /* 0x0000000e08000986 */ /* 0x0005e2000c101904 */
[----:B------:R-:W-:Y:S01]  /*98ab0*/  ISETP.GE.AND P6, PT, R18, c[0x0][0x17c], PT ;  /* 0x00005f0012007a0c */ /* 0x000fe20003fc6270 */
[----:B------:R-:W-:Y:S02]  /*98ac0*/  @P5 STG.E [R12.64], R38 ;  /* 0x000000260c005986 */ /* 0x000fe4000c101904 */
[----:B------:R-:W-:Y:S01]  /*98ad0*/  IMAD.WIDE R18, R25, 0x4, R162 ;  /* 0x0000000419127825 */ /* 0x000fe200078e02a2 */
[----:B------:R3:W-:Y:S01]  /*98ae0*/  @P3 STG.E [R16.64], R70 ;  /* 0x0000004610003986 */ /* 0x0007e2000c101904 */
[----:B------:R-:W-:-:S02]  /*98af0*/  ISETP.LT.AND P3, PT, R99, c[0x0][0x178], !P1 ;  /* 0x00005e0063007a0c */ /* 0x000fc40004f61270 */
[----:B------:R-:W-:Y:S02]  /*98b00*/  ISETP.LT.AND P1, PT, R174, c[0x0][0x178], !P1 ;  /* 0x00005e00ae007a0c */ /* 0x000fe40004f21270 */
[----:B-1----:R-:W-:Y:S01]  /*98b10*/  IMAD.WIDE R2, R25, 0x4, R160 ;  /* 0x0000000419027825 */ /* 0x002fe200078e02a0 */
[----:B------:R1:W-:Y:S01]  /*98b20*/  @P4 STG.E [R18.64], R227 ;  /* 0x000000e312004986 */ /* 0x0003e2000c101904 */
[----:B------:R-:W-:Y:S02]  /*98b30*/  ISETP.LT.AND P5, PT, R243, c[0x0][0x178], !P6 ;  /* 0x00005e00f3007a0c */ /* 0x000fe400077a1270 */
[----:B------:R-:W-:Y:S02]  /*98b40*/  ISETP.LT.AND P4, PT, R252, c[0x0][0x178], !P6 ;  /* 0x00005e00fc007a0c */ /* 0x000fe40007781270 */
[C---:B------:R-:W-:Y:S01]  /*98b50*/  IADD3 R27, R25.reuse, c[0x0][0x198], RZ ;  /* 0x00006600191b7a10 */ /* 0x040fe20007ffe0ff */
[----:B------:R4:W-:Y:S01]  /*98b60*/  @P2 STG.E [R2.64], R15 ;  /* 0x0000000f02002986 */ /* 0x0009e2000c101904 */
[----:B------:R-:W-:Y:S01]  /*98b70*/  IADD3 R20, R242, 0x1df, RZ ;  /* 0x000001dff2147810 */ /* 0x000fe20007ffe0ff */
[----:B--2---:R-:W-:-:S04]  /*98b80*/  IMAD.WIDE R8, R25, 0x4, R6 ;  /* 0x0000000419087825 */ /* 0x004fc800078e0206 */
[----:B------:R-:W2:Y:S04]  /*98b90*/  LDS.128 R12, [R0] ;  /* 0x00000000000c7984 */ /* 0x000ea80000000c00 */
[----:B---3--:R-:W-:Y:S01]  /*98ba0*/  IMAD.WIDE R16, R25, 0x4, R4 ;  /* 0x0000000419107825 */ /* 0x008fe200078e0204 */
[----:B------:R-:W-:-:S03]  /*98bb0*/  ISETP.GE.AND P0, PT, R20, c[0x0][0x17c], PT ;  /* 0x00005f0014007a0c */ /* 0x000fc60003f06270 */
[----:B------:R-:W-:-:S04]  /*98bc0*/  IMAD.WIDE R20, R27, 0x4, R160 ;  /* 0x000000041b147825 */ /* 0x000fc800078e02a0 */
[----:B-1----:R-:W-:Y:S01]  /*98bd0*/  IMAD.WIDE R18, R27, 0x4, R162 ;  /* 0x000000041b127825 */ /* 0x002fe200078e02a2 */
[----:B------:R1:W-:Y:S03]  /*98be0*/  @P3 STG.E [R8.64], R39 ;  /* 0x0000002708003986 */ /* 0x0003e6000c101904 */
[----:B------:R3:W-:Y:S01]  /*98bf0*/  @P1 STG.E [R16.64], R71 ;  /* 0x0000004710001986 */ /* 0x0007e2000c101904 */
[----:B------:R-:W-:Y:S01]  /*98c00*/  ISETP.LT.AND P1, PT, R99, c[0x0][0x178], !P6 ;  /* 0x00005e0063007a0c */ /* 0x000fe20007721270 */
[----:B------:R-:W-:Y:S01]  /*98c10*/  ISETP.LT.AND P6, PT, R174, c[0x0][0x178], !P6 ;  /* 0x00005e00ae007a0c */ /* 0x000fe200077c1270 */
[----:B------:R3:W-:Y:S01]  /*98c20*/  @P5 STG.E [R18.64], R218 ;  /* 0x000000da12005986 */ /* 0x0007e2000c101904 */
[----:B------:R-:W-:Y:S01]  /*98c30*/  ISETP.LT.AND P3, PT, R243, c[0x0][0x178], !P0 ;  /* 0x00005e00f3007a0c */ /* 0x000fe20004761270 */
[----:B------:R3:W-:Y:S01]  /*98c40*/  @P4 STG.E [R20.64], R10 ;  /* 0x0000000a14004986 */ /* 0x0007e2000c101904 */
[----:B------:R-:W-:-:S02]  /*98c50*/  ISETP.LT.AND P4, PT, R252, c[0x0][0x178], !P0 ;  /* 0x00005e00fc007a0c */ /* 0x000fc40004781270 */
[----:B------:R-:W-:Y:S02]  /*98c60*/  IADD3 R25, R27, c[0x0][0x198], RZ ;  /* 0x000066001b197a10 */ /* 0x000fe40007ffe0ff */
[----:B------:R-:W-:Y:S02]  /*98c70*/  ISETP.LT.AND P2, PT, R99, c[0x0][0x178], !P0 ;  /* 0x00005e0063007a0c */ /* 0x000fe40004741270 */
[----:B------:R-:W-:Y:S01]  /*98c80*/  IADD3 R23, R242, 0x1e0, RZ ;  /* 0x000001e0f2177810 */ /* 0x000fe20007ffe0ff */
[----:B----4-:R-:W-:Y:S01]  /*98c90*/  IMAD.WIDE R2, R27, 0x4, R6 ;  /* 0x000000041b027825 */ /* 0x010fe200078e0206 */
[----:B------:R-:W-:-:S03]  /*98ca0*/  ISETP.LT.AND P0, PT, R174, c[0x0][0x178], !P0 ;  /* 0x00005e00ae007a0c */ /* 0x000fc60004701270 */
[----:B-1----:R-:W-:-:S04]  /*98cb0*/  IMAD.WIDE R8, R27, 0x4, R4 ;  /* 0x000000041b087825 */ /* 0x002fc800078e0204 */
[----:B---3--:R-:W-:Y:S01]  /*98cc0*/  IMAD.WIDE R16, R25, 0x4, R162 ;  /* 0x0000000419107825 */ /* 0x008fe200078e02a2 */
[----:B------:R-:W-:-:S03]  /*98cd0*/  ISETP.GE.AND P5, PT, R23, c[0x0][0x17c], PT ;  /* 0x00005f0017007a0c */ /* 0x000fc60003fa6270 */
[C---:B------:R-:W-:Y:S01]  /*98ce0*/  IMAD.WIDE R18, R25.reuse, 0x4, R160 ;  /* 0x0000000419127825 */ /* 0x040fe200078e02a0 */
[----:B------:R1:W-:Y:S03]  /*98cf0*/  @P1 STG.E [R2.64], R34 ;  /* 0x0000002202001986 */ /* 0x0003e6000c101904 */
[----:B------:R-:W-:Y:S02]  /*98d00*/  @P6 STG.E [R8.64], R66 ;  /* 0x0000004208006986 */ /* 0x000fe4000c101904 */
[----:B------:R-:W-:-:S04]  /*98d10*/  IMAD.WIDE R20, R25, 0x4, R6 ;  /* 0x0000000419147825 */ /* 0x000fc800078e0206 */
[----:B------:R3:W-:Y:S01]  /*98d20*/  @P3 STG.E [R16.64], R219 ;  /* 0x000000db10003986 */ /* 0x0007e2000c101904 */
[----:B------:R-:W-:Y:S01]  /*98d30*/  ISETP.LT.AND P3, PT, R243, c[0x0][0x178], !P5 ;  /* 0x00005e00f3007a0c */ /* 0x000fe20006f61270 */
[----:B------:R4:W-:Y:S01]  /*98d40*/  @P4 STG.E [R18.64], R11 ;  /* 0x0000000b12004986 */ /* 0x0009e2000c101904 */
[----:B------:R-:W-:Y:S02]  /*98d50*/  IADD3 R10, R242, 0x1e3, RZ ;  /* 0x000001e3f20a7810 */ /* 0x000fe40007ffe0ff */
[----:B------:R-:W-:Y:S02]  /*98d60*/  ISETP.LT.AND P4, PT, R252, c[0x0][0x178], !P5 ;  /* 0x00005e00fc007a0c */ /* 0x000fe40006f81270 */
[----:B------:R-:W-:Y:S02]  /*98d70*/  LOP3.LUT R248, R0, 0x20, RZ, 0x3c, !PT ;  /* 0x0000002000f87812 */ /* 0x000fe400078e3cff */
[----:B------:R-:W-:Y:S01]  /*98d80*/  IADD3 R22, R242, 0x1e1, RZ ;  /* 0x000001e1f2167810 */ /* 0x000fe20007ffe0ff */
[C---:B-1----:R-:W-:Y:S01]  /*98d90*/  IMAD.WIDE R2, R25.reuse, 0x4, R4 ;  /* 0x0000000419027825 */ /* 0x042fe200078e0204 */
[----:B------:R-:W-:-:S02]  /*98da0*/  IADD3 R27, R25, c[0x0][0x198], RZ ;  /* 0x00006600191b7a10 */ /* 0x000fc40007ffe0ff */
[----:B------:R-:W-:Y:S01]  /*98db0*/  ISETP.LT.AND P6, PT, R99, c[0x0][0x178], !P5 ;  /* 0x00005e0063007a0c */ /* 0x000fe20006fc1270 */
[----:B------:R1:W-:Y:S01]  /*98dc0*/  @P2 STG.E [R20.64], R35 ;  /* 0x0000002314002986 */ /* 0x0003e2000c101904 */
[----:B------:R-:W-:Y:S01]  /*98dd0*/  ISETP.LT.AND P5, PT, R174, c[0x0][0x178], !P5 ;  /* 0x00005e00ae007a0c */ /* 0x000fe20006fa1270 */
[----:B------:R2:W-:Y:S01]  /*98de0*/  @P0 STG.E [R2.64], R67 ;  /* 0x0000004302000986 */ /* 0x0005e2000c101904 */
[----:B------:R-:W-:Y:S02]  /*98df0*/  ISETP.GE.AND P0, PT, R10, c[0x0][0x17c], PT ;  /* 0x00005f000a007a0c */ /* 0x000fe40003f06270 */
[----:B------:R-:W-:Y:S01]  /*98e00*/  ISETP.GE.AND P1, PT, R22, c[0x0][0x17c], PT ;  /* 0x00005f0016007a0c */ /* 0x000fe20003f26270 */
[----:B------:R-:W2:Y:S01]  /*98e10*/  LDS.128 R8, [R248] ;  /* 0x00000000f8087984 */ /* 0x000ea20000000c00 */
[----:B------:R-:W-:-:S04]  /*98e20*/  IMAD.WIDE R22, R27, 0x4, R162 ;  /* 0x000000041b167825 */ /* 0x000fc800078e02a2 */
[----:B---3--:R-:W-:-:S04]  /*98e30*/  IMAD.WIDE R16, R27, 0x4, R160 ;  /* 0x000000041b107825 */ /* 0x008fc800078e02a0 */
[C---:B----4-:R-:W-:Y:S01]  /*98e40*/  IMAD.WIDE R18, R27.reuse, 0x4, R6 ;  /* 0x000000041b127825 */ /* 0x050fe200078e0206 */
[----:B------:R-:W-:Y:S01]  /*98e50*/  IADD3 R24, R242, 0x1e2, RZ ;  /* 0x000001e2f2187810 */ /* 0x000fe20007ffe0ff */
[----:B------:R3:W-:Y:S02]  /*98e60*/  @P3 STG.E [R22.64], R124 ;  /* 0x0000007c16003986 */ /* 0x0007e4000c101904 */
[----:B-1----:R-:W-:Y:S01]  /*98e70*/  IMAD.WIDE R20, R27, 0x4, R4 ;  /* 0x000000041b147825 */ /* 0x002fe200078e0204 */
[----:B------:R-:W-:-:S03]  /*98e80*/  ISETP.LT.AND P3, PT, R243, c[0x0][0x178], !P1 ;  /* 0x00005e00f3007a0c */ /* 0x000fc60004f61270 */
[----:B------:R-:W-:Y:S01]  /*98e90*/  @P4 STG.E [R16.64], R156 ;  /* 0x0000009c10004986 */ /* 0x000fe2000c101904 */
[----:B------:R-:W-:Y:S01]  /*98ea0*/  @P6 STG.E [R18.64], R176 ;  /* 0x000000b012006986 */ /* 0x000fe2000c101904 */
[----:B------:R-:W-:Y:S02]  /*98eb0*/  IADD3 R29, R27, c[0x0][0x198], RZ ;  /* 0x000066001b1d7a10 */ /* 0x000fe40007ffe0ff */
[----:B------:R-:W-:Y:S01]  /*98ec0*/  ISETP.LT.AND P4, PT, R252, c[0x0][0x178], !P1 ;  /* 0x00005e00fc007a0c */ /* 0x000fe20004f81270 */
[----:B--2---:R1:W-:Y:S01]  /*98ed0*/  @P5 STG.E [R20.64], R12 ;  /* 0x0000000c14005986 */ /* 0x0043e2000c101904 */
[----:B------:R-:W-:Y:S02]  /*98ee0*/  ISETP.GE.AND P2, PT, R24, c[0x0][0x17c], PT ;  /* 0x00005f0018007a0c */ /* 0x000fe40003f46270 */
[----:B------:R-:W-:Y:S01]  /*98ef0*/  ISETP.LT.AND P5, PT, R99, c[0x0][0x178], !P1 ;  /* 0x00005e0063007a0c */ /* 0x000fe20004fa1270 */
[----:B------:R-:W-:Y:S02]  /*98f00*/  ISETP.LT.AND P1, PT, R174, c[0x0][0x178], !P1 ;  /* 0x00005e00ae007a0c */ /* 0x000fe40004f21270 */
[----:B------:R-:W-:Y:S01]  /*98f10*/  IMAD.WIDE R2, R29, 0x4, R162 ;  /* 0x000000041d027825 */ /* 0x000fe200078e02a2 */
[----:B------:R-:W-:-:S02]  /*98f20*/  ISETP.LT.AND P6, PT, R243, c[0x0][0x178], !P2 ;  /* 0x00005e00f3007a0c */ /* 0x000fc400057c1270 */
[C---:B------:R-:W-:Y:S01]  /*98f30*/  IADD3 R31, R29.reuse, c[0x0][0x198], RZ ;  /* 0x000066001d1f7a10 */ /* 0x040fe20007ffe0ff */
[----:B---3--:R-:W-:-:S04]  /*98f40*/  IMAD.WIDE R22, R29, 0x4, R160 ;  /* 0x000000041d167825 */ /* 0x008fc800078e02a0 */
[C---:B------:R-:W-:Y:S01]  /*98f50*/  IMAD.WIDE R24, R29.reuse, 0x4, R6 ;  /* 0x000000041d187825 */ /* 0x040fe200078e0206 */
[----:B------:R2:W-:Y:S03]  /*98f60*/  @P3 STG.E [R2.64], R125 ;  /* 0x0000007d02003986 */ /* 0x0005e6000c101904 */
[----:B------:R-:W-:Y:S01]  /*98f70*/  IMAD.WIDE R26, R29, 0x4, R4 ;  /* 0x000000041d1a7825 */ /* 0x000fe200078e0204 */
[----:B------:R-:W-:-:S03]  /*98f80*/  ISETP.LT.AND P3, PT, R252, c[0x0][0x178], !P2 ;  /* 0x00005e00fc007a0c */ /* 0x000fc60005761270 */
[----:B-1----:R-:W-:Y:S01]  /*98f90*/  IMAD.WIDE R20, R31, 0x4, R162 ;  /* 0x000000041f147825 */ /* 0x002fe200078e02a2 */
[----:B------:R-:W-:Y:S03]  /*98fa0*/  @P4 STG.E [R22.64], R157 ;  /* 0x0000009d16004986 */ /* 0x000fe6000c101904 */
[----:B------:R-:W-:Y:S02]  /*98fb0*/  @P5 STG.E [R24.64], R177 ;  /* 0x000000b118005986 */ /* 0x000fe4000c101904 */
[----:B------:R1:W-:Y:S01]  /*98fc0*/  @P1 STG.E [R26.64], R13 ;  /* 0x0000000d1a001986 */ /* 0x0003e2000c101904 */
[----:B------:R-:W-:Y:S01]  /*98fd0*/  ISETP.LT.AND P1, PT, R99, c[0x0][0x178], !P2 ;  /* 0x00005e0063007a0c */ /* 0x000fe20005721270 */
[----:B------:R-:W-:Y:S01]  /*98fe0*/  ISETP.LT.AND P2, PT, R174, c[0x0][0x178], !P2 ;  /* 0x00005e00ae007a0c */ /* 0x000fe20005741270 */
[----:B------:R-:W3:Y:S04]  /*98ff0*/  LDS.128 R16, [R241] ;  /* 0x00000000f1107984 */ /* 0x000ee80000000c00 */
[----:B------:R4:W-:Y:S01]  /*99000*/  @P6 STG.E [R20.64], R120 ;  /* 0x0000007814006986 */ /* 0x0009e2000c101904 */
[----:B------:R-:W-:Y:S01]  /*99010*/  ISETP.LT.AND P5, PT, R243, c[0x0][0x178], !P0 ;  /* 0x00005e00f3007a0c */ /* 0x000fe200047a1270 */
[----:B--2---:R-:W-:Y:S01]  /*99020*/  IMAD.WIDE R2, R31, 0x4, R160 ;  /* 0x000000041f027825 */ /* 0x004fe200078e02a0 */
[----:B------:R-:W-:-:S02]  /*99030*/  ISETP.LT.AND P6, PT, R252, c[0x0][0x178], !P0 ;  /* 0x00005e00fc007a0c */ /* 0x000fc400047c1270 */
[C---:B------:R-:W-:Y:S02]  /*99040*/  IADD3 R29, R31.reuse, c[0x0][0x198], RZ ;  /* 0x000066001f1d7a10 */ /* 0x040fe40007ffe0ff */
[----:B------:R-:W-:Y:S01]  /*99050*/  IADD3 R28, R242, 0x1e4, RZ ;  /* 0x000001e4f21c7810 */ /* 0x000fe20007ffe0ff */
[----:B------:R2:W-:Y:S01]  /*99060*/  @P3 STG.E [R2.64], R152 ;  /* 0x0000009802003986 */ /* 0x0005e2000c101904 */
[----:B-1----:R-:W-:Y:S01]  /*99070*/  IMAD.WIDE R12, R31, 0x4, R6 ;  /* 0x000000041f0c7825 */ /* 0x002fe200078e0206 */
[----:B------:R-:W-:-:S03]  /*99080*/  ISETP.LT.AND P3, PT, R99, c[0x0][0x178], !P0 ;  /* 0x00005e0063007a0c */ /* 0x000fc60004761270 */
[----:B------:R-:W-:-:S04]  /*99090*/  IMAD.WIDE R22, R29, 0x4, R162 ;  /* 0x000000041d167825 */ /* 0x000fc800078e02a2 */
[----:B----4-:R-:W-:Y:S01]  /*990a0*/  IMAD.WIDE R20, R31, 0x4, R4 ;  /* 0x000000041f147825 */ /* 0x010fe200078e0204 */
[----:B------:R-:W-:-:S03]  /*990b0*/  ISETP.GE.AND P4, PT, R28, c[0x0][0x17c], PT ;  /* 0x00005f001c007a0c */ /* 0x000fc60003f86270 */
[----:B------:R-:W-:Y:S01]  /*990c0*/  IMAD.WIDE R24, R29, 0x4, R160 ;  /* 0x000000041d187825 */ /* 0x000fe200078e02a0 */
[----:B------:R1:W-:Y:S03]  /*990d0*/  @P1 STG.E [R12.64], R184 ;  /* 0x000000b80c001986 */ /* 0x0003e6000c101904 */
[----:B------:R-:W-:Y:S01]  /*990e0*/  @P2 STG.E [R20.64], R8 ;  /* 0x0000000814002986 */ /* 0x000fe2000c101904 */
[----:B------:R-:W-:Y:S01]  /*990f0*/  ISETP.LT.AND P0, PT, R174, c[0x0][0x178], !P0 ;  /* 0x00005e00ae007a0c */ /* 0x000fe20004701270 */
[----:B------:R-:W-:Y:S01]  /*99100*/  @P5 STG.E [R22.64], R121 ;  /* 0x0000007916005986 */ /* 0x000fe2000c101904 */
[----:B------:R-:W-:Y:S01]  /*99110*/  ISETP.LT.AND P2, PT, R243, c[0x0][0x178], !P4 ;  /* 0x00005e00f3007a0c */ /* 0x000fe20006741270 */
[----:B------:R4:W-:Y:S01]  /*99120*/  @P6 STG.E [R24.64], R153 ;  /* 0x0000009918006986 */ /* 0x0009e2000c101904 */
[----:B------:R-:W-:Y:S01]  /*99130*/  ISETP.LT.AND P5, PT, R252, c[0x0][0x178], !P4 ;  /* 0x00005e00fc007a0c */ /* 0x000fe200067a1270 */
[----:B--2---:R-:W-:Y:S01]  /*99140*/  IMAD.WIDE R2, R29, 0x4, R6 ;  /* 0x000000041d027825 */ /* 0x004fe200078e0206 */
[----:B------:R-:W-:-:S02]  /*99150*/  ISETP.LT.AND P6, PT, R99, c[0x0][0x178], !P4 ;  /* 0x00005e0063007a0c */ /* 0x000fc400067c1270 */
[----:B------:R-:W-:Y:S02]  /*99160*/  IADD3 R31, R29, c[0x0][0x198], RZ ;  /* 0x000066001d1f7a10 */ /* 0x000fe40007ffe0ff */
[C---:B------:R-:W-:Y:S01]  /*99170*/  IADD3 R26, R242.reuse, 0x1e6, RZ ;  /* 0x000001e6f21a7810 */ /* 0x040fe20007ffe0ff */
[----:B------:R-:W2:Y:S01]  /*99180*/  LDS.128 R20, [R240] ;  /* 0x00000000f0147984 */ /* 0x000ea20000000c00 */
[----:B------:R-:W-:-:S03]  /*99190*/  IADD3 R28, R242, 0x1e5, RZ ;  /* 0x000001e5f21c7810 */ /* 0x000fc60007ffe0ff */
[----:B------:R3:W-:Y:S01]  /*991a0*/  @P3 STG.E [R2.64], R185 ;  /* 0x000000b902003986 */ /* 0x0007e2000c101904 */
[----:B-1----:R-:W-:Y:S01]  /*991b0*/  IMAD.WIDE R12, R29, 0x4, R4 ;  /* 0x000000041d0c7825 */ /* 0x002fe200078e0204 */
[----:B------:R-:W-:-:S03]  /*991c0*/  ISETP.GE.AND P3, PT, R26, c[0x0][0x17c], PT ;  /* 0x00005f001a007a0c */ /* 0x000fc60003f66270 */
[----:B----4-:R-:W-:Y:S01]  /*991d0*/  IMAD.WIDE R24, R31, 0x4, R162 ;  /* 0x000000041f187825 */ /* 0x010fe200078e02a2 */
[----:B------:R-:W-:-:S03]  /*991e0*/  ISETP.GE.AND P1, PT, R28, c[0x0][0x17c], PT ;  /* 0x00005f001c007a0c */ /* 0x000fc60003f26270 */
[----:B------:R-:W-:-:S04]  /*991f0*/  IMAD.WIDE R26, R31, 0x4, R160 ;  /* 0x000000041f1a7825 */ /* 0x000fc800078e02a0 */
[----:B------:R-:W-:Y:S01]  /*99200*/  IMAD.WIDE R28, R31, 0x4, R6 ;  /* 0x000000041f1c7825 */ /* 0x000fe200078e0206 */
[----:B------:R1:W-:Y:S01]  /*99210*/  @P0 STG.E [R12.64], R9 ;  /* 0x000000090c000986 */ /* 0x0003e2000c101904 */
[----:B------:R-:W-:Y:S02]  /*99220*/  ISETP.LT.AND P4, PT, R174, c[0x0][0x178], !P4 ;  /* 0x00005e00ae007a0c */ /* 0x000fe40006781270 */
[----:B------:R-:W-:Y:S02]  /*99230*/  @P2 STG.E [R24.64], R112 ;  /* 0x0000007018002986 */ /* 0x000fe4000c101904 */
[----:B------:R-:W-:Y:S01]  /*99240*/  @P5 STG.E [R26.64], R128 ;  /* 0x000000801a005986 */ /* 0x000fe2000c101904 */
[----:B------:R-:W-:Y:S01]  /*99250*/  ISETP.LT.AND P0, PT, R243, c[0x0][0x178], !P1 ;  /* 0x00005e00f3007a0c */ /* 0x000fe20004f01270 */
[----:B------:R4:W-:Y:S01]  /*99260*/  @P6 STG.E [R28.64], R192 ;  /* 0x000000c01c006986 */ /* 0x0009e2000c101904 */
[----:B------:R-:W-:Y:S01]  /*99270*/  ISETP.LT.AND P5, PT, R252, c[0x0][0x178], !P1 ;  /* 0x00005e00fc007a0c */ /* 0x000fe20004fa1270 */
[----:B---3--:R-:W-:Y:S01]  /*99280*/  IMAD.WIDE R2, R31, 0x4, R4 ;  /* 0x000000041f027825 */ /* 0x008fe200078e0204 */
[----:B------:R-:W-:-:S02]  /*99290*/  ISETP.LT.AND P6, PT, R99, c[0x0][0x178], !P1 ;  /* 0x00005e0063007a0c */ /* 0x000fc40004fc1270 */
[----:B------:R-:W-:Y:S02]  /*992a0*/  IADD3 R8, R242, 0x1e7, RZ ;  /* 0x000001e7f2087810 */ /* 0x000fe40007ffe0ff */
[----:B------:R-:W-:Y:S02]  /*992b0*/  IADD3 R31, R31, c[0x0][0x198], RZ ;  /* 0x000066001f1f7a10 */ /* 0x000fe40007ffe0ff */
[----:B------:R-:W-:-:S03]  /*992c0*/  ISETP.GE.AND P2, PT, R8, c[0x0][0x17c], PT ;  /* 0x00005f0008007a0c */ /* 0x000fc60003f46270 */
[----:B-1----:R-:W-:-:S04]  /*992d0*/  IMAD.WIDE R8, R31, 0x4, R162 ;  /* 0x000000041f087825 */ /* 0x002fc800078e02a2 */
[----:B------:R-:W-:-:S04]  /*992e0*/  IMAD.WIDE R12, R31, 0x4, R160 ;  /* 0x000000041f0c7825 */ /* 0x000fc800078e02a0 */
[----:B----4-:R-:W-:Y:S01]  /*992f0*/  IMAD.WIDE R28, R31, 0x4, R6 ;  /* 0x000000041f1c7825 */ /* 0x010fe200078e0206 */
        /* <DEDUP_REMOVED lines=9> */
[----:B------:R-:W-:Y:S02]  /*99390*/  ISETP.LT.AND P3, PT, R174, c[0x0][0x178], !P3 ;  /* 0x00005e00ae007a0c */ /* 0x000fe40005f61270 */
[----:B-1----:R-:W-:-:S04]  /*993a0*/  IMAD.WIDE R2, R31, 0x4, R4 ;  /* 0x000000041f027825 */ /* 0x002fc800078e0204 */
[----:B------:R-:W-:-:S04]  /*993b0*/  IMAD.WIDE R30, R33, 0x4, R162 ;  /* 0x00000004211e7825 */ /* 0x000fc800078e02a2 */
[----:B---3--:R-:W-:Y:S01]  /*993c0*/  IMAD.WIDE R8, R33, 0x4, R160 ;  /* 0x0000000421087825 */ /* 0x008fe200078e02a0 */
[----:B------:R-:W-:-:S03]  /*993d0*/  IADD3 R24, R242, 0x1e8, RZ ;  /* 0x000001e8f2187810 */ /* 0x000fc60007ffe0ff */
[----:B----4-:R-:W-:-:S04]  /*993e0*/  IMAD.WIDE R12, R33, 0x4, R6 ;  /* 0x00000004210c7825 */ /* 0x010fc800078e0206 */
[----:B--2---:R-:W-:Y:S01]  /*993f0*/  IMAD.WIDE R28, R33, 0x4, R4 ;  /* 0x00000004211c7825 */ /* 0x004fe200078e0204 */
[----:B------:R1:W-:Y:S03]  /*99400*/  @P1 STG.E [R2.64], R17 ;  /* 0x0000001102001986 */ /* 0x0003e6000c101904 */
[----:B------:R-:W-:Y:S02]  /*99410*/  @P4 STG.E [R30.64], R116 ;  /* 0x000000741e004986 */ /* 0x000fe4000c101904 */
[----:B------:R2:W-:Y:S01]  /*99420*/  @P5 STG.E [R8.64], R144 ;  /* 0x0000009008005986 */ /* 0x0005e2000c101904 */
[----:B------:R-:W-:Y:S01]  /*99430*/  ISETP.GE.AND P0, PT, R24, c[0x0][0x17c], PT ;  /* 0x00005f0018007a0c */ /* 0x000fe20003f06270 */
[----:B------:R3:W-:Y:S01]  /*99440*/  @P6 STG.E [R12.64], R200 ;  /* 0x000000c80c006986 */ /* 0x0007e2000c101904 */
[----:B------:R-:W-:-:S03]  /*99450*/  ISETP.LT.AND P4, PT, R243, c[0x0][0x178], !P2 ;  /* 0x00005e00f3007a0c */ /* 0x000fc60005781270 */
[----:B------:R-:W4:Y:S01]  /*99460*/  LDS.128 R24, [R0+0x800] ;  /* 0x0008000000187984 */ /* 0x000f220000000c00 */
[----:B------:R-:W-:Y:S01]  /*99470*/  @P3 STG.E [R28.64], R20 ;  /* 0x000000141c003986 */ /* 0x000fe2000c101904 */
[----:B------:R-:W-:Y:S02]  /*99480*/  ISETP.LT.AND P3, PT, R252, c[0x0][0x178], !P2 ;  /* 0x00005e00fc007a0c */ /* 0x000fe40005761270 */
[----:B------:R-:W-:Y:S02]  /*99490*/  ISETP.LT.AND P5, PT, R99, c[0x0][0x178], !P2 ;  /* 0x00005e0063007a0c */ /* 0x000fe400057a1270 */
[----:B------:R-:W-:Y:S02]  /*994a0*/  IADD3 R33, R33, c[0x0][0x198], RZ ;  /* 0x0000660021217a10 */ /* 0x000fe40007ffe0ff */
[----:B------:R-:W-:Y:S02]  /*994b0*/  ISETP.LT.AND P6, PT, R243, c[0x0][0x178], !P0 ;  /* 0x00005e00f3007a0c */ /* 0x000fe400047c1270 */
[----:B------:R-:W-:Y:S01]  /*994c0*/  IADD3 R16, R242, 0x1e9, RZ ;  /* 0x000001e9f2107810 */ /* 0x000fe20007ffe0ff */
[----:B------:R-:W4:Y:S01]  /*994d0*/  LDS.128 R28, [R248+0x800] ;  /* 0x00080000f81c7984 */ /* 0x000f220000000c00 */
[----:B-1----:R-:W-:-:S04]  /*994e0*/  IMAD.WIDE R2, R33, 0x4, R162 ;  /* 0x0000000421027825 */ /* 0x002fc800078e02a2 */
[----:B--2---:R-:W-:-:S04]  /*994f0*/  IMAD.WIDE R8, R33, 0x4, R160 ;  /* 0x0000000421087825 */ /* 0x004fc800078e02a0 */
[----:B---3--:R-:W-:Y:S01]  /*99500*/  IMAD.WIDE R12, R33, 0x4, R6 ;  /* 0x00000004210c7825 */ /* 0x008fe200078e0206 */
[----:B------:R-:W-:Y:S01]  /*99510*/  ISETP.LT.AND P2, PT, R174, c[0x0][0x178], !P2 ;  /* 0x00005e00ae007a0c */ /* 0x000fe20005741270 */
[----:B------:R1:W-:Y:S02]  /*99520*/  @P4 STG.E [R2.64], R117 ;  /* 0x0000007502004986 */ /* 0x0003e4000c101904 */
[----:B------:R2:W-:Y:S01]  /*99530*/  @P3 STG.E [R8.64], R145 ;  /* 0x0000009108003986 */ /* 0x0005e2000c101904 */
[----:B------:R-:W-:Y:S01]  /*99540*/  ISETP.LT.AND P3, PT, R252, c[0x0][0x178], !P0 ;  /* 0x00005e00fc007a0c */ /* 0x000fe20004761270 */
[----:B------:R3:W-:Y:S01]  /*99550*/  @P5 STG.E [R12.64], R201 ;  /* 0x000000c90c005986 */ /* 0x0007e2000c101904 */
[----:B------:R-:W-:Y:S02]  /*99560*/  ISETP.LT.AND P5, PT, R99, c[0x0][0x178], !P0 ;  /* 0x00005e0063007a0c */ /* 0x000fe400047a1270 */
[C---:B------:R-:W-:Y:S02]  /*99570*/  IADD3 R35, R33.reuse, c[0x0][0x198], RZ ;  /* 0x0000660021237a10 */ /* 0x040fe40007ffe0ff */
[----:B------:R-:W-:Y:S01]  /*99580*/  ISETP.GE.AND P1, PT, R16, c[0x0][0x17c], PT ;  /* 0x00005f0010007a0c */ /* 0x000fe20003f26270 */
[----:B------:R-:W-:-:S04]  /*99590*/  IMAD.WIDE R16, R33, 0x4, R4 ;  /* 0x0000000421107825 */ /* 0x000fc800078e0204 */
[----:B------:R-:W-:-:S04]  /*995a0*/  IMAD.WIDE R32, R35, 0x4, R162 ;  /* 0x0000000423207825 */ /* 0x000fc800078e02a2 */
[----:B-1----:R-:W-:-:S04]  /*995b0*/  IMAD.WIDE R2, R35, 0x4, R160 ;  /* 0x0000000423027825 */ /* 0x002fc800078e02a0 */
[----:B--2---:R-:W-:Y:S01]  /*995c0*/  IMAD.WIDE R8, R35, 0x4, R6 ;  /* 0x0000000423087825 */ /* 0x004fe200078e0206 */
[----:B------:R1:W-:Y:S03]  /*995d0*/  @P2 STG.E [R16.64], R21 ;  /* 0x0000001510002986 */ /* 0x0003e6000c101904 */
[----:B------:R-:W-:Y:S01]  /*995e0*/  @P6 STG.E [R32.64], R108 ;  /* 0x0000006c20006986 */ /* 0x000fe2000c101904 */
[----:B------:R-:W-:Y:S02]  /*995f0*/  ISETP.LT.AND P0, PT, R174, c[0x0][0x178], !P0 ;  /* 0x00005e00ae007a0c */ /* 0x000fe40004701270 */
[----:B------:R-:W-:Y:S01]  /*99600*/  ISETP.LT.AND P6, PT, R243, c[0x0][0x178], !P1 ;  /* 0x00005e00f3007a0c */ /* 0x000fe20004fc1270 */
[----:B------:R2:W-:Y:S01]  /*99610*/  @P3 STG.E [R2.64], R140 ;  /* 0x0000008c02003986 */ /* 0x0005e2000c101904 */
[----:B------:R-:W-:Y:S01]  /*99620*/  ISETP.LT.AND P3, PT, R252, c[0x0][0x178], !P1 ;  /* 0x00005e00fc007a0c */ /* 0x000fe20004f61270 */
[----:B------:R4:W-:Y:S01]  /*99630*/  @P5 STG.E [R8.64], R180 ;  /* 0x000000b408005986 */ /* 0x0009e2000c101904 */
[----:B------:R-:W-:-:S02]  /*99640*/  ISETP.LT.AND P5, PT, R99, c[0x0][0x178], !P1 ;  /* 0x00005e0063007a0c */ /* 0x000fc40004fa1270 */
[C---:B------:R-:W-:Y:S01]  /*99650*/  IADD3 R37, R35.reuse, c[0x0][0x198], RZ ;  /* 0x0000660023257a10 */ /* 0x040fe20007ffe0ff */
[----:B------:R-:W-:Y:S01]  /*99660*/  ISETP.LT.AND P1, PT, R174, c[0x0][0x178], !P1 ;  /* 0x00005e00ae007a0c */ /* 0x000fe20004f21270 */
[----:B------:R-:W-:Y:S01]  /*99670*/  IADD3 R0, R242, 0x1ea, RZ ;  /* 0x000001eaf2007810 */ /* 0x000fe20007ffe0ff */
[----:B---3--:R-:W-:-:S04]  /*99680*/  IMAD.WIDE R12, R35, 0x4, R4 ;  /* 0x00000004230c7825 */ /* 0x008fc800078e0204 */
[----:B-1----:R-:W-:-:S04]  /*99690*/  IMAD.WIDE R16, R37, 0x4, R162 ;  /* 0x0000000425107825 */ /* 0x002fc800078e02a2 */
[----:B------:R-:W-:-:S04]  /*996a0*/  IMAD.WIDE R20, R37, 0x4, R6 ;  /* 0x0000000425147825 */ /* 0x000fc800078e0206 */
[----:B--2---:R-:W-:Y:S01]  /*996b0*/  IMAD.WIDE R2, R37, 0x4, R160 ;  /* 0x0000000425027825 */ /* 0x004fe200078e02a0 */
[----:B------:R-:W-:-:S03]  /*996c0*/  ISETP.GE.AND P4, PT, R0, c[0x0][0x17c], PT ;  /* 0x00005f0000007a0c */ /* 0x000fc60003f86270 */
[----:B------:R-:W-:Y:S01]  /*996d0*/  IADD3 R0, R242, 0x1eb, RZ ;  /* 0x000001ebf2007810 */ /* 0x000fe20007ffe0ff */
[----:B----4-:R1:W-:Y:S01]  /*996e0*/  @P0 STG.E [R12.64], R24 ;  /* 0x000000180c000986 */ /* 0x0103e2000c101904 */
[----:B------:R-:W-:-:S04]  /*996f0*/  IMAD.WIDE R8, R37, 0x4, R4 ;  /* 0x0000000425087825 */ /* 0x000fc800078e0204 */
[----:B------:R2:W-:Y:S02]  /*99700*/  @P6 STG.E [R16.64], R109 ;  /* 0x0000006d10006986 */ /* 0x0005e4000c101904 */
[----:B------:R3:W-:Y:S01]  /*99710*/  @P3 STG.E [R2.64], R141 ;  /* 0x0000008d02003986 */ /* 0x0007e2000c101904 */
[----:B------:R-:W-:Y:S02]  /*99720*/  ISETP.GE.AND P2, PT, R0, c[0x0][0x17c], PT ;  /* 0x00005f0000007a0c */ /* 0x000fe40003f46270 */
[----:B------:R-:W-:Y:S01]  /*99730*/  ISETP.LT.AND P0, PT, R243, c[0x0][0x178], !P4 ;  /* 0x00005e00f3007a0c */ /* 0x000fe20006701270 */
[----:B------:R-:W-:Y:S01]  /*99740*/  @P5 STG.E [R20.64], R181 ;  /* 0x000000b514005986 */ /* 0x000fe2000c101904 */
[----:B------:R-:W-:Y:S01]  /*99750*/  ISETP.LT.AND P6, PT, R252, c[0x0][0x178], !P4 ;  /* 0x00005e00fc007a0c */ /* 0x000fe200067c1270 */
[----:B------:R4:W-:Y:S01]  /*99760*/  @P1 STG.E [R8.64], R25 ;  /* 0x0000001908001986 */ /* 0x0009e2000c101904 */
[----:B------:R-:W-:Y:S02]  /*99770*/  ISETP.LT.AND P1, PT, R99, c[0x0][0x178], !P4 ;  /* 0x00005e0063007a0c */ /* 0x000fe40006721270 */
[----:B------:R-:W-:Y:S01]  /*99780*/  IADD3 R39, R37, c[0x0][0x198], RZ ;  /* 0x0000660025277a10 */ /* 0x000fe20007ffe0ff */
[----:B------:R-:W-:Y:S01]  /*99790*/  ISETP.LT.AND P4, PT, R174, c[0x0][0x178], !P4 ;  /* 0x00005e00ae007a0c */ /* 0x000fe20006781270 */
[----:B------:R-:W-:Y:S01]  /*997a0*/  ISETP.LT.AND P5, PT, R243, c[0x0][0x178], !P2 ;  /* 0x00005e00f3007a0c */ /* 0x000fe200057a1270 */
[----:B------:R-:W4:Y:S01]  /*997b0*/  LDS.128 R32, [R241+0x800] ;  /* 0x00080000f1207984 */ /* 0x000f220000000c00 */
        /* <DEDUP_REMOVED lines=20> */
[----:B--2---:R-:W-:-:S04]  /*99900*/  IMAD.WIDE R16, R37, 0x4, R6 ;  /* 0x0000000425107825 */ /* 0x004fc800078e0206 */
[----:B---3--:R-:W-:Y:S01]  /*99910*/  IMAD.WIDE R2, R37, 0x4, R4 ;  /* 0x0000000425027825 */ /* 0x008fe200078e0204 */
[----:B------:R-:W-:Y:S01]  /*99920*/  IADD3 R0, R242, 0x1ed, RZ ;  /* 0x000001edf2007810 */ /* 0x000fe20007ffe0ff */
[----:B------:R-:W1:Y:S02]  /*99930*/  LDS.128 R36, [R240+0x800] ;  /* 0x00080000f0247984 */ /* 0x000e640000000c00 */
[----:B----4-:R-:W-:-:S04]  /*99940*/  IMAD.WIDE R8, R25, 0x4, R162 ;  /* 0x0000000419087825 */ /* 0x010fc800078e02a2 */
[----:B------:R-:W-:Y:S01]  /*99950*/  IMAD.WIDE R20, R25, 0x4, R160 ;  /* 0x0000000419147825 */ /* 0x000fe200078e02a0 */
[----:B------:R-:W-:Y:S01]  /*99960*/  ISETP.GE.AND P0, PT, R0, c[0x0][0x17c], PT ;  /* 0x00005f0000007a0c */ /* 0x000fe20003f06270 */
[----:B------:R2:W-:Y:S02]  /*99970*/  @P6 STG.E [R12.64], R149 ;  /* 0x000000950c006986 */ /* 0x0005e4000c101904 */
[----:B------:R-:W-:Y:S01]  /*99980*/  @P1 STG.E [R16.64], R189 ;  /* 0x000000bd10001986 */ /* 0x000fe2000c101904 */
        /* <DEDUP_REMOVED lines=8> */
[C---:B------:R-:W-:Y:S02]  /*99a10*/  IADD3 R41, R25.reuse, c[0x0][0x198], RZ ;  /* 0x0000660019297a10 */ /* 0x040fe40007ffe0ff */
[----:B------:R-:W-:Y:S01]  /*99a20*/  IADD3 R0, R242, 0x1ee, RZ ;  /* 0x000001eef2007810 */ /* 0x000fe20007ffe0ff */
[----:B--2---:R-:W-:-:S04]  /*99a30*/  IMAD.WIDE R12, R25, 0x4, R6 ;  /* 0x00000004190c7825 */ /* 0x004fc800078e0206 */
[----:B---3--:R-:W-:-:S04]  /*99a40*/  IMAD.WIDE R2, R25, 0x4, R4 ;  /* 0x0000000419027825 */ /* 0x008fc800078e0204 */
[----:B----4-:R-:W-:-:S04]  /*99a50*/  IMAD.WIDE R8, R41, 0x4, R162 ;  /* 0x0000000429087825 */ /* 0x010fc800078e02a2 */
[----:B------:R-:W-:-:S04]  /*99a60*/  IMAD.WIDE R16, R41, 0x4, R160 ;  /* 0x0000000429107825 */ /* 0x000fc800078e02a0 */
[----:B------:R-:W-:Y:S01]  /*99a70*/  IMAD.WIDE R20, R41, 0x4, R6 ;  /* 0x0000000429147825 */ /* 0x000fe200078e0206 */
[----:B------:R-:W-:Y:S01]  /*99a80*/  ISETP.GE.AND P6, PT, R0, c[0x0][0x17c], PT ;  /* 0x00005f0000007a0c */ /* 0x000fe20003fc6270 */
[----:B------:R-:W-:Y:S01]  /*99a90*/  @P1 STG.E [R12.64], R196 ;  /* 0x000000c40c001986 */ /* 0x000fe2000c101904 */
[----:B------:R-:W-:Y:S01]  /*99aa0*/  IADD3 R0, R242, 0x1ef, RZ ;  /* 0x000001eff2007810 */ /* 0x000fe20007ffe0ff */
[----:B------:R2:W-:Y:S02]  /*99ab0*/  @P3 STG.E [R2.64], R32 ;  /* 0x0000002002003986 */ /* 0x0005e4000c101904 */
[----:B------:R3:W-:Y:S01]  /*99ac0*/  @P5 STG.E [R8.64], R101 ;  /* 0x0000006508005986 */ /* 0x0007e2000c101904 */
[----:B------:R4:W-:Y:S01]  /*99ad0*/  @P4 STG.E [R16.64], R133 ;  /* 0x0000008510004986 */ /* 0x0009e2000c101904 */
[----:B------:R-:W-:Y:S01]  /*99ae0*/  ISETP.LT.AND P0, PT, R174, c[0x0][0x178], !P0 ;  /* 0x00005e00ae007a0c */ /* 0x000fe20004701270 */
[----:B------:R1:W-:Y:S01]  /*99af0*/  @P2 STG.E [R20.64], R197 ;  /* 0x000000c514002986 */ /* 0x0003e2000c101904 */
[----:B------:R-:W-:-:S02]  /*99b00*/  ISETP.GE.AND P1, PT, R0, c[0x0][0x17c], PT ;  /* 0x00005f0000007a0c */ /* 0x000fc40003f26270 */
[----:B------:R-:W-:Y:S02]  /*99b10*/  ISETP.LT.AND P2, PT, R243, c[0x0][0x178], !P6 ;  /* 0x00005e00f3007a0c */ /* 0x000fe40007741270 */
[----:B------:R-:W-:Y:S01]  /*99b20*/  ISETP.LT.AND P4, PT, R252, c[0x0][0x178], !P6 ;  /* 0x00005e00fc007a0c */ /* 0x000fe20007781270 */
[----:B------:R-:W-:Y:S01]  /*99b30*/  IMAD.WIDE R24, R41, 0x4, R4 ;  /* 0x0000000429187825 */ /* 0x000fe200078e0204 */
[----:B------:R-:W-:Y:S02]  /*99b40*/  ISETP.LT.AND P3, PT, R99, c[0x0][0x178], !P6 ;  /* 0x00005e0063007a0c */ /* 0x000fe40007761270 */
[----:B------:R-:W-:Y:S01]  /*99b50*/  IADD3 R41, R41, c[0x0][0x198], RZ ;  /* 0x0000660029297a10 */ /* 0x000fe20007ffe0ff */
[----:B------:R-:W-:Y:S01]  /*99b60*/  ISETP.LT.AND P6, PT, R174, c[0x0][0x178], !P6 ;  /* 0x00005e00ae007a0c */ /* 0x000fe200077c1270 */
[----:B------:R-:W-:Y:S02]  /*99b70*/  ISETP.LT.AND P5, PT, R243, c[0x0][0x178], !P1 ;  /* 0x00005e00f3007a0c */ /* 0x000fe40004fa1270 */
[C---:B------:R-:W-:Y:S01]  /*99b80*/  IADD3 R29, R41.reuse, c[0x0][0x198], RZ ;  /* 0x00006600291d7a10 */ /* 0x040fe20007ffe0ff */
[----:B--2---:R-:W-:-:S04]  /*99b90*/  IMAD.WIDE R2, R41, 0x4, R162 ;  /* 0x0000000429027825 */ /* 0x004fc800078e02a2 */
[----:B---3--:R-:W-:-:S04]  /*99ba0*/  IMAD.WIDE R8, R41, 0x4, R160 ;  /* 0x0000000429087825 */ /* 0x008fc800078e02a0 */
[----:B------:R-:W-:Y:S01]  /*99bb0*/  IMAD.WIDE R12, R41, 0x4, R6 ;  /* 0x00000004290c7825 */ /* 0x000fe200078e0206 */
[----:B------:R-:W-:-:S03]  /*99bc0*/  IADD3 R0, R242, 0x1f0, RZ ;  /* 0x000001f0f2007810 */ /* 0x000fc60007ffe0ff */
[----:B----4-:R-:W-:Y:S01]  /*99bd0*/  IMAD.WIDE R16, R41, 0x4, R4 ;  /* 0x0000000429107825 */ /* 0x010fe200078e0204 */
[----:B------:R2:W-:Y:S03]  /*99be0*/  @P0 STG.E [R24.64], R33 ;  /* 0x0000002118000986 */ /* 0x0005e6000c101904 */
[----:B-1----:R-:W-:-:S04]  /*99bf0*/  IMAD.WIDE R20, R29, 0x4, R162 ;  /* 0x000000041d147825 */ /* 0x002fc800078e02a2 */
[----:B------:R1:W-:Y:S02]  /*99c00*/  @P2 STG.E [R2.64], R96 ;  /* 0x0000006002002986 */ /* 0x0003e4000c101904 */
        /* <DEDUP_REMOVED lines=8> */
[----:B------:R-:W-:Y:S01]  /*99c90*/  ISETP.LT.AND P6, PT, R243, c[0x0][0x178], !P0 ;  /* 0x00005e00f3007a0c */ /* 0x000fe200047c1270 */
[----:B------:R-:W-:Y:S01]  /*99ca0*/  ISETP.LT.AND P1, PT, R252, c[0x0][0x178], !P0 ;  /* 0x00005e00fc007a0c */ /* 0x000fe20004721270 */
[C---:B--2---:R-:W-:Y:S01]  /*99cb0*/  IADD3 R25, R29.reuse, c[0x0][0x198], RZ ;  /* 0x000066001d197a10 */ /* 0x044fe20007ffe0ff */
[----:B-1----:R-:W-:-:S04]  /*99cc0*/  IMAD.WIDE R2, R29, 0x4, R160 ;  /* 0x000000041d027825 */ /* 0x002fc800078e02a0 */
[----:B---3--:R-:W-:Y:S01]  /*99cd0*/  IMAD.WIDE R8, R29, 0x4, R6 ;  /* 0x000000041d087825 */ /* 0x008fe200078e0206 */
[----:B------:R-:W-:-:S03]  /*99ce0*/  IADD3 R0, R242, 0x1f1, RZ ;  /* 0x000001f1f2007810 */ /* 0x000fc60007ffe0ff */
[----:B----4-:R-:W-:-:S04]  /*99cf0*/  IMAD.WIDE R12, R29, 0x4, R4 ;  /* 0x000000041d0c7825 */ /* 0x010fc800078e0204 */
[----:B------:R-:W-:-:S04]  /*99d00*/  IMAD.WIDE R16, R25, 0x4, R162 ;  /* 0x0000000419107825 */ /* 0x000fc800078e02a2 */
[----:B------:R-:W-:Y:S01]  /*99d10*/  IMAD.WIDE R20, R25, 0x4, R160 ;  /* 0x0000000419147825 */ /* 0x000fe200078e02a0 */
[----:B------:R1:W-:Y:S01]  /*99d20*/  @P3 STG.E [R2.64], R137 ;  /* 0x0000008902003986 */ /* 0x0003e2000c101904 */
[----:B------:R-:W-:Y:S02]  /*99d30*/  ISETP.GE.AND P2, PT, R0, c[0x0][0x17c], PT ;  /* 0x00005f0000007a0c */ /* 0x000fe40003f46270 */
[----:B------:R2:W-:Y:S02]  /*99d40*/  @P4 STG.E [R8.64], R205 ;  /* 0x000000cd08004986 */ /* 0x0005e4000c101904 */
[----:B------:R3:W-:Y:S01]  /*99d50*/  @P5 STG.E [R12.64], R37 ;  /* 0x000000250c005986 */ /* 0x0007e2000c101904 */
[----:B------:R-:W-:Y:S01]  /*99d60*/  ISETP.LT.AND P5, PT, R99, c[0x0][0x178], !P0 ;  /* 0x00005e0063007a0c */ /* 0x000fe200047a1270 */
[----:B------:R4:W-:Y:S01]  /*99d70*/  @P6 STG.E [R16.64], R126 ;  /* 0x0000007e10006986 */ /* 0x0009e2000c101904 */
[----:B------:R-:W-:Y:S01]  /*99d80*/  ISETP.LT.AND P0, PT, R174, c[0x0][0x178], !P0 ;  /* 0x00005e00ae007a0c */ /* 0x000fe20004701270 */
[----:B------:R3:W-:Y:S01]  /*99d90*/  @P1 STG.E [R20.64], R158 ;  /* 0x0000009e14001986 */ /* 0x0007e2000c101904 */
[----:B------:R-:W-:-:S02]  /*99da0*/  ISETP.LT.AND P1, PT, R243, c[0x0][0x178], !P2 ;  /* 0x00005e00f3007a0c */ /* 0x000fc40005721270 */
[----:B------:R-:W-:Y:S02]  /*99db0*/  ISETP.LT.AND P3, PT, R252, c[0x0][0x178], !P2 ;  /* 0x00005e00fc007a0c */ /* 0x000fe40005761270 */
[----:B------:R-:W-:Y:S01]  /*99dc0*/  ISETP.LT.AND P6, PT, R99, c[0x0][0x178], !P2 ;  /* 0x00005e0063007a0c */ /* 0x000fe200057c1270 */
[----:B-1----:R-:W-:-:S04]  /*99dd0*/  IMAD.WIDE R2, R25, 0x4, R6 ;  /* 0x0000000419027825 */ /* 0x002fc800078e0206 */
[C---:B--2---:R-:W-:Y:S01]  /*99de0*/  IMAD.WIDE R8, R25.reuse, 0x4, R4 ;  /* 0x0000000419087825 */ /* 0x044fe200078e0204 */
[----:B------:R-:W-:Y:S02]  /*99df0*/  IADD3 R25, R25, c[0x0][0x198], RZ ;  /* 0x0000660019197a10 */ /* 0x000fe40007ffe0ff */
[----:B------:R-:W-:-:S03]  /*99e00*/  IADD3 R24, R242, 0x1f2, RZ ;  /* 0x000001f2f2187810 */ /* 0x000fc60007ffe0ff */
[----:B---3--:R-:W-:-:S04]  /*99e10*/  IMAD.WIDE R12, R25, 0x4, R162 ;  /* 0x00000004190c7825 */ /* 0x008fc800078e02a2 */
[----:B----4-:R-:W-:Y:S01]  /*99e20*/  IMAD.WIDE R16, R25, 0x4, R160 ;  /* 0x0000000419107825 */ /* 0x010fe200078e02a0 */
[----:B------:R-:W-:-:S03]  /*99e30*/  ISETP.GE.AND P4, PT, R24, c[0x0][0x17c], PT ;  /* 0x00005f0018007a0c */ /* 0x000fc60003f86270 */
[----:B------:R-:W-:Y:S01]  /*99e40*/  IMAD.WIDE R20, R25, 0x4, R6 ;  /* 0x0000000419147825 */ /* 0x000fe200078e0206 */
[----:B------:R1:W-:Y:S03]  /*99e50*/  @P5 STG.E [R2.64], R178 ;  /* 0x000000b202005986 */ /* 0x0003e6000c101904 */
[----:B------:R2:W-:Y:S01]  /*99e60*/  @P0 STG.E [R8.64], R14 ;  /* 0x0000000e08000986 */ /* 0x0005e2000c101904 */
[----:B------:R-:W-:Y:S01]  /*99e70*/  ISETP.LT.AND P2, PT, R174, c[0x0][0x178], !P2 ;  /* 0x00005e00ae007a0c */ /* 0x000fe20005741270 */
[----:B------:R3:W-:Y:S01]  /*99e80*/  @P1 STG.E [R12.64], R127 ;  /* 0x0000007f0c001986 */ /* 0x0007e2000c101904 */
[----:B------:R-:W-:Y:S01]  /*99e90*/  ISETP.LT.AND P0, PT, R243, c[0x0][0x178], !P4 ;  /* 0x00005e00f3007a0c */ /* 0x000fe20006701270 */
[----:B------:R4:W-:Y:S01]  /*99ea0*/  @P3 STG.E [R16.64], R159 ;  /* 0x0000009f10003986 */ /* 0x0009e2000c101904 */
[----:B------:R4:W-:Y:S01]  /*99eb0*/  @P6 STG.E [R20.64], R179 ;  /* 0x000000b314006986 */ /* 0x0009e2000c101904 */
[----:B------:R-:W-:-:S02]  /*99ec0*/  ISETP.LT.AND P1, PT, R252, c[0x0][0x178], !P4 ;  /* 0x00005e00fc007a0c */ /* 0x000fc40006721270 */
[----:B------:R-:W-:Y:S02]  /*99ed0*/  ISETP.LT.AND P6, PT, R99, c[0x0][0x178], !P4 ;  /* 0x00005e0063007a0c */ /* 0x000fe400067c1270 */
[C---:B------:R-:W-:Y:S02]  /*99ee0*/  IADD3 R29, R25.reuse, c[0x0][0x198], RZ ;  /* 0x00006600191d7a10 */ /* 0x040fe40007ffe0ff */
[----:B------:R-:W-:Y:S01]  /*99ef0*/  IADD3 R0, R242, 0x1f3, RZ ;  /* 0x000001f3f2007810 */ /* 0x000fe20007ffe0ff */
[----:B-1----:R-:W-:-:S04]  /*99f00*/  IMAD.WIDE R2, R25, 0x4, R4 ;  /* 0x0000000419027825 */ /* 0x002fc800078e0204 */
[----:B--2---:R-:W-:-:S04]  /*99f10*/  IMAD.WIDE R8, R29, 0x4, R162 ;  /* 0x000000041d087825 */ /* 0x004fc800078e02a2 */
[----:B---3--:R-:W-:Y:S01]  /*99f20*/  IMAD.WIDE R12, R29, 0x4, R160 ;  /* 0x000000041d0c7825 */ /* 0x008fe200078e02a0 */
[----:B------:R-:W-:-:S03]  /*99f30*/  ISETP.GE.AND P5, PT, R0, c[0x0][0x17c], PT ;  /* 0x00005f0000007a0c */ /* 0x000fc60003fa6270 */
[----:B----4-:R-:W-:Y:S01]  /*99f40*/  IMAD.WIDE R16, R29, 0x4, R6 ;  /* 0x000000041d107825 */ /* 0x010fe200078e0206 */
[----:B------:R1:W-:Y:S01]  /*99f50*/  @P2 STG.E [R2.64], R15 ;  /* 0x0000000f02002986 */ /* 0x0003e2000c101904 */
[----:B------:R-:W-:Y:S02]  /*99f60*/  ISETP.LT.AND P4, PT, R174, c[0x0][0x178], !P4 ;  /* 0x00005e00ae007a0c */ /* 0x000fe40006781270 */
[----:B------:R2:W-:Y:S01]  /*99f70*/  @P0 STG.E [R8.64], R122 ;  /* 0x0000007a08000986 */ /* 0x0005e2000c101904 */
[----:B------:R-:W-:Y:S01]  /*99f80*/  ISETP.LT.AND P0, PT, R243, c[0x0][0x178], !P5 ;  /* 0x00005e00f3007a0c */ /* 0x000fe20006f01270 */
[----:B------:R3:W-:Y:S01]  /*99f90*/  @P1 STG.E [R12.64], R154 ;  /* 0x0000009a0c001986 */ /* 0x0007e2000c101904 */
[----:B------:R-:W-:Y:S01]  /*99fa0*/  @P6 STG.E [R16.64], R186 ;  /* 0x000000ba10006986 */ /* 0x000fe2000c101904 */
        /* <DEDUP_REMOVED lines=10> */
[----:B------:R-:W-:Y:S01]  /*9a050*/  IMAD.WIDE R14, R25, 0x4, R4 ;  /* 0x00000004190e7825 */ /* 0x000fe200078e0204 */
[----:B------:R-:W-:Y:S01]  /*9a060*/  IADD3 R0, R242, 0x1f5, RZ ;  /* 0x000001f5f2007810 */ /* 0x000fe20007ffe0ff */
[----:B------:R1:W-:Y:S02]  /*9a070*/  @P4 STG.E [R20.64], R10 ;  /* 0x0000000a14004986 */ /* 0x0003e4000c101904 */
[----:B------:R2:W-:Y:S02]  /*9a080*/  @P0 STG.E [R2.64], R123 ;  /* 0x0000007b02000986 */ /* 0x0005e4000c101904 */
        /* <DEDUP_REMOVED lines=9> */
[----:B------:R-:W-:Y:S02]  /*9a120*/  ISETP.LT.AND P6, PT, R243, c[0x0][0x178], !P2 ;  /* 0x00005e00f3007a0c */ /* 0x000fe400057c1270 */
[C---:B-1----:R-:W-:Y:S01]  /*9a130*/  IADD3 R21, R29.reuse, c[0x0][0x198], RZ ;  /* 0x000066001d157a10 */ /* 0x042fe20007ffe0ff */
[----:B------:R-:W-:-:S04]  /*9a140*/  IMAD.WIDE R16, R29, 0x4, R162 ;  /* 0x000000041d107825 */ /* 0x000fc800078e02a2 */
[----:B--2---:R-:W-:-:S04]  /*9a150*/  IMAD.WIDE R2, R29, 0x4, R160 ;  /* 0x000000041d027825 */ /* 0x004fc800078e02a0 */
[----:B---3--:R-:W-:Y:S01]  /*9a160*/  IMAD.WIDE R8, R29, 0x4, R6 ;  /* 0x000000041d087825 */ /* 0x008fe200078e0206 */
[----:B------:R-:W-:-:S03]  /*9a170*/  IADD3 R0, R242, 0x1f6, RZ ;  /* 0x000001f6f2007810 */ /* 0x000fc60007ffe0ff */
[----:B----4-:R-:W-:Y:S01]  /*9a180*/  IMAD.WIDE R12, R29, 0x4, R4 ;  /* 0x000000041d0c7825 */ /* 0x010fe200078e0204 */
[----:B------:R1:W-:Y:S03]  /*9a190*/  @P4 STG.E [R16.64], R114 ;  /* 0x0000007210004986 */ /* 0x0003e6000c101904 */
[----:B------:R-:W-:-:S04]  /*9a1a0*/  IMAD.WIDE R10, R21, 0x4, R162 ;  /* 0x00000004150a7825 */ /* 0x000fc800078e02a2 */
[----:B------:R2:W-:Y:S01]  /*9a1b0*/  @P1 STG.E [R2.64], R130 ;  /* 0x0000008202001986 */ /* 0x0005e2000c101904 */
[----:B------:R-:W-:Y:S02]  /*9a1c0*/  ISETP.GE.AND P0, PT, R0, c[0x0][0x17c], PT ;  /* 0x00005f0000007a0c */ /* 0x000fe40003f06270 */
[----:B------:R-:W-:Y:S01]  /*9a1d0*/  ISETP.LT.AND P4, PT, R252, c[0x0][0x178], !P2 ;  /* 0x00005e00fc007a0c */ /* 0x000fe20005781270 */
[----:B------:R3:W-:Y:S01]  /*9a1e0*/  @P5 STG.E [R8.64], R194 ;  /* 0x000000c208005986 */ /* 0x0007e2000c101904 */
[----:B------:R4:W-:Y:S01]  /*9a1f0*/  @P3 STG.E [R12.64], R18 ;  /* 0x000000120c003986 */ /* 0x0009e2000c101904 */
[----:B------:R-:W-:Y:S01]  /*9a200*/  ISETP.LT.AND P3, PT, R99, c[0x0][0x178], !P2 ;  /* 0x00005e0063007a0c */ /* 0x000fe20005761270 */
[----:B------:R4:W-:Y:S01]  /*9a210*/  @P6 STG.E [R10.64], R115 ;  /* 0x000000730a006986 */ /* 0x0009e2000c101904 */
[----:B------:R-:W-:Y:S02]  /*9a220*/  ISETP.LT.AND P2, PT, R174, c[0x0][0x178], !P2 ;  /* 0x00005e00ae007a0c */ /* 0x000fe40005741270 */
[----:B------:R-:W-:-:S02]  /*9a230*/  ISETP.LT.AND P6, PT, R243, c[0x0][0x178], !P0 ;  /* 0x00005e00f3007a0c */ /* 0x000fc400047c1270 */
[----:B------:R-:W-:Y:S02]  /*9a240*/  ISETP.LT.AND P5, PT, R252, c[0x0][0x178], !P0 ;  /* 0x00005e00fc007a0c */ /* 0x000fe400047a1270 */
[C---:B-1----:R-:W-:Y:S01]  /*9a250*/  IADD3 R17, R21.reuse, c[0x0][0x198], RZ ;  /* 0x0000660015117a10 */ /* 0x042fe20007ffe0ff */
[----:B------:R-:W-:Y:S01]  /*9a260*/  IMAD.WIDE R14, R21, 0x4, R160 ;  /* 0x00000004150e7825 */ /* 0x000fe200078e02a0 */
[----:B------:R-:W-:-:S03]  /*9a270*/  IADD3 R0, R242, 0x1f7, RZ ;  /* 0x000001f7f2007810 */ /* 0x000fc60007ffe0ff */
[----:B--2---:R-:W-:-:S04]  /*9a280*/  IMAD.WIDE R2, R21, 0x4, R6 ;  /* 0x0000000415027825 */ /* 0x004fc800078e0206 */
[----:B---3--:R-:W-:-:S04]  /*9a290*/  IMAD.WIDE R8, R21, 0x4, R4 ;  /* 0x0000000415087825 */ /* 0x008fc800078e0204 */
[C---:B----4-:R-:W-:Y:S01]  /*9a2a0*/  IMAD.WIDE R12, R17.reuse, 0x4, R162 ;  /* 0x00000004110c7825 */ /* 0x050fe200078e02a2 */
[----:B------:R1:W-:Y:S03]  /*9a2b0*/  @P4 STG.E [R14.64], R131 ;  /* 0x000000830e004986 */ /* 0x0003e6000c101904 */
[----:B------:R-:W-:Y:S01]  /*9a2c0*/  IMAD.WIDE R10, R17, 0x4, R160 ;  /* 0x00000004110a7825 */ /* 0x000fe200078e02a0 */
[----:B------:R-:W-:Y:S02]  /*9a2d0*/  ISETP.GE.AND P1, PT, R0, c[0x0][0x17c], PT ;  /* 0x00005f0000007a0c */ /* 0x000fe40003f26270 */
[----:B------:R-:W-:Y:S01]  /*9a2e0*/  ISETP.LT.AND P4, PT, R99, c[0x0][0x178], !P0 ;  /* 0x00005e0063007a0c */ /* 0x000fe20004781270 */
[----:B------:R2:W-:Y:S01]  /*9a2f0*/  @P3 STG.E [R2.64], R195 ;  /* 0x000000c302003986 */ /* 0x0005e2000c101904 */
[----:B------:R3:W-:Y:S02]  /*9a300*/  @P2 STG.E [R8.64], R19 ;  /* 0x0000001308002986 */ /* 0x0007e4000c101904 */
        /* <DEDUP_REMOVED lines=11> */
[C---:B----4-:R-:W-:Y:S01]  /*9a3c0*/  IMAD.WIDE R12, R21.reuse, 0x4, R6 ;  /* 0x00000004150c7825 */ /* 0x050fe200078e0206 */
[----:B------:R1:W-:Y:S03]  /*9a3d0*/  @P4 STG.E [R14.64], R202 ;  /* 0x000000ca0e004986 */ /* 0x0003e6000c101904 */
[----:B------:R-:W-:Y:S01]  /*9a3e0*/  IMAD.WIDE R10, R21, 0x4, R160 ;  /* 0x00000004150a7825 */ /* 0x000fe200078e02a0 */
[----:B------:R-:W-:Y:S02]  /*9a3f0*/  ISETP.LT.AND P4, PT, R174, c[0x0][0x178], !P1 ;  /* 0x00005e00ae007a0c */ /* 0x000fe40004f81270 */
[----:B------:R-:W-:Y:S01]  /*9a400*/  ISETP.GE.AND P3, PT, R0, c[0x0][0x17c], PT ;  /* 0x00005f0000007a0c */ /* 0x000fe20003f66270 */
[----:B------:R2:W-:Y:S01]  /*9a410*/  @P0 STG.E [R2.64], R22 ;  /* 0x0000001602000986 */ /* 0x0005e2000c101904 */
[----:B------:R3:W-:Y:S02]  /*9a420*/  @P6 STG.E [R8.64], R119 ;  /* 0x0000007708006986 */ /* 0x0007e4000c101904 */
[----:B------:R4:W-:Y:S02]  /*9a430*/  @P5 STG.E [R10.64], R147 ;  /* 0x000000930a005986 */ /* 0x0009e4000c101904 */
[----:B------:R2:W-:Y:S01]  /*9a440*/  @P2 STG.E [R12.64], R203 ;  /* 0x000000cb0c002986 */ /* 0x0005e2000c101904 */
[----:B------:R-:W-:-:S02]  /*9a450*/  IADD3 R0, R242, 0x1f9, RZ ;  /* 0x000001f9f2007810 */ /* 0x000fc40007ffe0ff */
[----:B------:R-:W-:Y:S02]  /*9a460*/  ISETP.LT.AND P2, PT, R243, c[0x0][0x178], !P3 ;  /* 0x00005e00f3007a0c */ /* 0x000fe40005f41270 */
[----:B------:R-:W-:Y:S01]  /*9a470*/  ISETP.LT.AND P0, PT, R252, c[0x0][0x178], !P3 ;  /* 0x00005e00fc007a0c */ /* 0x000fe20005f01270 */
[C---:B-1----:R-:W-:Y:S01]  /*9a480*/  IMAD.WIDE R14, R21.reuse, 0x4, R4 ;  /* 0x00000004150e7825 */ /* 0x042fe200078e0204 */
[----:B------:R-:W-:Y:S02]  /*9a490*/  IADD3 R21, R21, c[0x0][0x198], RZ ;  /* 0x0000660015157a10 */ /* 0x000fe40007ffe0ff */
[----:B------:R-:W-:Y:S02]  /*9a4a0*/  ISETP.GE.AND P1, PT, R0, c[0x0][0x17c], PT ;  /* 0x00005f0000007a0c */ /* 0x000fe40003f26270 */
[----:B------:R-:W-:Y:S01]  /*9a4b0*/  ISETP.LT.AND P6, PT, R99, c[0x0][0x178], !P3 ;  /* 0x00005e0063007a0c */ /* 0x000fe20005fc1270 */
[----:B------:R-:W-:Y:S01]  /*9a4c0*/  ISETP.LT.AND P3, PT, R174, c[0x0][0x178], !P3 ;  /* 0x00005e00ae007a0c */ /* 0x000fe20005f61270 */
[----:B------:R-:W-:Y:S01]  /*9a4d0*/  @P4 STG.E [R14.64], R23 ;  /* 0x000000170e004986 */ /* 0x000fe2000c101904 */
[----:B------:R-:W-:Y:S01]  /*9a4e0*/  ISETP.LT.AND P4, PT, R243, c[0x0][0x178], !P1 ;  /* 0x00005e00f3007a0c */ /* 0x000fe20004f81270 */
[----:B--2---:R-:W-:-:S04]  /*9a4f0*/  IMAD.WIDE R2, R21, 0x4, R162 ;  /* 0x0000000415027825 */ /* 0x004fc800078e02a2 */
[C---:B---3--:R-:W-:Y:S01]  /*9a500*/  IMAD.WIDE R8, R21.reuse, 0x4, R160 ;  /* 0x0000000415087825 */ /* 0x048fe200078e02a0 */
[----:B------:R-:W-:Y:S02]  /*9a510*/  IADD3 R0, R242, 0x1fa, RZ ;  /* 0x000001faf2007810 */ /* 0x000fe40007ffe0ff */
[C---:B------:R-:W-:Y:S01]  /*9a520*/  IADD3 R19, R21.reuse, c[0x0][0x198], RZ ;  /* 0x0000660015137a10 */ /* 0x040fe20007ffe0ff */
[C---:B----4-:R-:W-:Y:S01]  /*9a530*/  IMAD.WIDE R10, R21.reuse, 0x4, R6 ;  /* 0x00000004150a7825 */ /* 0x050fe200078e0206 */
[----:B------:R1:W-:Y:S03]  /*9a540*/  @P2 STG.E [R2.64], R110 ;  /* 0x0000006e02002986 */ /* 0x0003e6000c101904 */
[----:B------:R2:W-:Y:S01]  /*9a550*/  @P0 STG.E [R8.64], R142 ;  /* 0x0000008e08000986 */ /* 0x0005e2000c101904 */
[----:B------:R-:W-:Y:S01]  /*9a560*/  ISETP.GE.AND P5, PT, R0, c[0x0][0x17c], PT ;  /* 0x00005f0000007a0c */ /* 0x000fe20003fa6270 */
[----:B------:R-:W-:Y:S01]  /*9a570*/  IMAD.WIDE R12, R21, 0x4, R4 ;  /* 0x00000004150c7825 */ /* 0x000fe200078e0204 */
[----:B------:R-:W-:-:S03]  /*9a580*/  ISETP.LT.AND P0, PT, R252, c[0x0][0x178], !P1 ;  /* 0x00005e00fc007a0c */ /* 0x000fc60004f01270 */
[----:B------:R-:W-:Y:S01]  /*9a590*/  IMAD.WIDE R16, R19, 0x4, R162 ;  /* 0x0000000413107825 */ /* 0x000fe200078e02a2 */
[----:B------:R-:W-:-:S03]  /*9a5a0*/  ISETP.LT.AND P2, PT, R99, c[0x0][0x178], !P1 ;  /* 0x00005e0063007a0c */ /* 0x000fc60004f41270 */
[----:B------:R-:W-:Y:S01]  /*9a5b0*/  ISETP.LT.AND P1, PT, R174, c[0x0][0x178], !P1 ;  /* 0x00005e00ae007a0c */ /* 0x000fe20004f21270 */
[----:B------:R3:W-:Y:S01]  /*9a5c0*/  @P6 STG.E [R10.64], R182 ;  /* 0x000000b60a006986 */ /* 0x0007e2000c101904 */
[----:B------:R-:W-:Y:S01]  /*9a5d0*/  ISETP.LT.AND P6, PT, R243, c[0x0][0x178], !P5 ;  /* 0x00005e00f3007a0c */ /* 0x000fe20006fc1270 */
[----:B------:R4:W-:Y:S02]  /*9a5e0*/  @P3 STG.E [R12.64], R26 ;  /* 0x0000001a0c003986 */ /* 0x0009e4000c101904 */
[----:B------:R4:W-:Y:S01]  /*9a5f0*/  @P4 STG.E [R16.64], R111 ;  /* 0x0000006f10004986 */ /* 0x0009e2000c101904 */
[----:B------:R-:W-:Y:S02]  /*9a600*/  ISETP.LT.AND P4, PT, R252, c[0x0][0x178], !P5 ;  /* 0x00005e00fc007a0c */ /* 0x000fe40006f81270 */
[C---:B------:R-:W-:Y:S01]  /*9a610*/  IADD3 R21, R19.reuse, c[0x0][0x198], RZ ;  /* 0x0000660013157a10 */ /* 0x040fe20007ffe0ff */
[----:B-1----:R-:W-:-:S04]  /*9a620*/  IMAD.WIDE R2, R19, 0x4, R160 ;  /* 0x0000000413027825 */ /* 0x002fc800078e02a0 */
[----:B--2---:R-:W-:Y:S01]  /*9a630*/  IMAD.WIDE R8, R19, 0x4, R6 ;  /* 0x0000000413087825 */ /* 0x004fe200078e0206 */
[----:B------:R-:W-:-:S03]  /*9a640*/  IADD3 R0, R242, 0x1fb, RZ ;  /* 0x000001fbf2007810 */ /* 0x000fc60007ffe0ff */
[----:B---3--:R-:W-:-:S04]  /*9a650*/  IMAD.WIDE R10, R19, 0x4, R4 ;  /* 0x00000004130a7825 */ /* 0x008fc800078e0204 */
[C---:B----4-:R-:W-:Y:S01]  /*9a660*/  IMAD.WIDE R12, R21.reuse, 0x4, R162 ;  /* 0x00000004150c7825 */ /* 0x050fe200078e02a2 */
[----:B------:R1:W-:Y:S01]  /*9a670*/  @P0 STG.E [R2.64], R143 ;  /* 0x0000008f02000986 */ /* 0x0003e2000c101904 */
[----:B------:R-:W-:Y:S02]  /*9a680*/  ISETP.GE.AND P3, PT, R0, c[0x0][0x17c], PT ;  /* 0x00005f0000007a0c */ /* 0x000fe40003f66270 */
[----:B------:R2:W-:Y:S02]  /*9a690*/  @P2 STG.E [R8.64], R183 ;  /* 0x000000b708002986 */ /* 0x0005e4000c101904 */
[----:B------:R-:W-:Y:S01]  /*9a6a0*/  IMAD.WIDE R14, R21, 0x4, R160 ;  /* 0x00000004150e7825 */ /* 0x000fe200078e02a0 */
[----:B------:R3:W-:Y:S01]  /*9a6b0*/  @P1 STG.E [R10.64], R27 ;  /* 0x0000001b0a001986 */ /* 0x0007e2000c101904 */
[----:B------:R-:W-:Y:S02]  /*9a6c0*/  ISETP.LT.AND P1, PT, R99, c[0x0][0x178], !P5 ;  /* 0x00005e0063007a0c */ /* 0x000fe40006f21270 */
[----:B------:R4:W-:Y:S01]  /*9a6d0*/  @P6 STG.E [R12.64], R106 ;  /* 0x0000006a0c006986 */ /* 0x0009e2000c101904 */
[----:B------:R-:W-:-:S02]  /*9a6e0*/  ISETP.LT.AND P5, PT, R174, c[0x0][0x178], !P5 ;  /* 0x00005e00ae007a0c */ /* 0x000fc40006fa1270 */
[----:B------:R-:W-:Y:S01]  /*9a6f0*/  ISETP.LT.AND P6, PT, R243, c[0x0][0x178], !P3 ;  /* 0x00005e00f3007a0c */ /* 0x000fe20005fc1270 */
[----:B------:R4:W-:Y:S01]  /*9a700*/  @P4 STG.E [R14.64], R150 ;  /* 0x000000960e004986 */ /* 0x0009e2000c101904 */
[----:B------:R-:W-:Y:S02]  /*9a710*/  ISETP.LT.AND P0, PT, R252, c[0x0][0x178], !P3 ;  /* 0x00005e00fc007a0c */ /* 0x000fe40005f01270 */
[----:B------:R-:W-:Y:S02]  /*9a720*/  IADD3 R17, R21, c[0x0][0x198], RZ ;  /* 0x0000660015117a10 */ /* 0x000fe40007ffe0ff */
[----:B------:R-:W-:Y:S02]  /*9a730*/  ISETP.LT.AND P4, PT, R99, c[0x0][0x178], !P3 ;  /* 0x00005e0063007a0c */ /* 0x000fe40005f81270 */
[----:B------:R-:W-:Y:S01]  /*9a740*/  IADD3 R16, R242, 0x1fc, RZ ;  /* 0x000001fcf2107810 */ /* 0x000fe20007ffe0ff */
[----:B-1----:R-:W-:-:S04]  /*9a750*/  IMAD.WIDE R2, R21, 0x4, R6 ;  /* 0x0000000415027825 */ /* 0x002fc800078e0206 */
[----:B--2---:R-:W-:-:S04]  /*9a760*/  IMAD.WIDE R8, R21, 0x4, R4 ;  /* 0x0000000415087825 */ /* 0x004fc800078e0204 */
[----:B---3--:R-:W-:Y:S01]  /*9a770*/  IMAD.WIDE R10, R17, 0x4, R162 ;  /* 0x00000004110a7825 */ /* 0x008fe200078e02a2 */
[----:B------:R-:W-:-:S03]  /*9a780*/  ISETP.GE.AND P2, PT, R16, c[0x0][0x17c], PT ;  /* 0x00005f0010007a0c */ /* 0x000fc60003f46270 */
[C---:B----4-:R-:W-:Y:S01]  /*9a790*/  IMAD.WIDE R12, R17.reuse, 0x4, R160 ;  /* 0x00000004110c7825 */ /* 0x050fe200078e02a0 */
[----:B------:R1:W-:Y:S03]  /*9a7a0*/  @P1 STG.E [R2.64], R190 ;  /* 0x000000be02001986 */ /* 0x0003e6000c101904 */
[----:B------:R-:W-:-:S04]  /*9a7b0*/  IMAD.WIDE R14, R17, 0x4, R6 ;  /* 0x00000004110e7825 */ /* 0x000fc800078e0206 */
[----:B------:R2:W-:Y:S02]  /*9a7c0*/  @P5 STG.E [R8.64], R30 ;  /* 0x0000001e08005986 */ /* 0x0005e4000c101904 */
[----:B------:R3:W-:Y:S01]  /*9a7d0*/  @P6 STG.E [R10.64], R107 ;  /* 0x0000006b0a006986 */ /* 0x0007e2000c101904 */
[----:B------:R-:W-:Y:S02]  /*9a7e0*/  ISETP.LT.AND P3, PT, R174, c[0x0][0x178], !P3 ;  /* 0x00005e00ae007a0c */ /* 0x000fe40005f61270 */
[----:B------:R-:W-:Y:S02]  /*9a7f0*/  ISETP.LT.AND P6, PT, R243, c[0x0][0x178], !P2 ;  /* 0x00005e00f3007a0c */ /* 0x000fe400057c1270 */
[----:B------:R-:W-:Y:S01]  /*9a800*/  ISETP.LT.AND P5, PT, R252, c[0x0][0x178], !P2 ;  /* 0x00005e00fc007a0c */ /* 0x000fe200057a1270 */
[----:B------:R4:W-:Y:S01]  /*9a810*/  @P0 STG.E [R12.64], R151 ;  /* 0x000000970c000986 */ /* 0x0009e2000c101904 */
[----:B------:R4:W-:Y:S01]  /*9a820*/  @P4 STG.E [R14.64], R191 ;  /* 0x000000bf0e004986 */ /* 0x0009e2000c101904 */
[----:B------:R-:W-:-:S02]  /*9a830*/  IADD3 R19, R17, c[0x0][0x198], RZ ;  /* 0x0000660011137a10 */ /* 0x000fc40007ffe0ff */
[----:B------:R-:W-:Y:S01]  /*9a840*/  ISETP.LT.AND P4, PT, R99, c[0x0][0x178], !P2 ;  /* 0x00005e0063007a0c */ /* 0x000fe20005781270 */
[----:B------:R-:W-:Y:S01]  /*9a850*/  ISETP.LT.AND P2, PT, R174, c[0x0][0x178], !P2 ;  /* 0x00005e00ae007a0c */ /* 0x000fe20005741270 */
[----:B------:R-:W-:Y:S01]  /*9a860*/  IADD3 R0, R242, 0x1fd, RZ ;  /* 0x000001fdf2007810 */ /* 0x000fe20007ffe0ff */
[----:B-1----:R-:W-:-:S04]  /*9a870*/  IMAD.WIDE R2, R17, 0x4, R4 ;  /* 0x0000000411027825 */ /* 0x002fc800078e0204 */
[----:B--2---:R-:W-:-:S04]  /*9a880*/  IMAD.WIDE R8, R19, 0x4, R162 ;  /* 0x0000000413087825 */ /* 0x004fc800078e02a2 */
[----:B---3--:R-:W-:Y:S01]  /*9a890*/  IMAD.WIDE R10, R19, 0x4, R160 ;  /* 0x00000004130a7825 */ /* 0x008fe200078e02a0 */
[----:B------:R-:W-:-:S03]  /*9a8a0*/  ISETP.GE.AND P1, PT, R0, c[0x0][0x17c], PT ;  /* 0x00005f0000007a0c */ /* 0x000fc60003f26270 */
[----:B------:R-:W-:Y:S01]  /*9a8b0*/  IADD3 R0, R242, 0x1fe, RZ ;  /* 0x000001fef2007810 */ /* 0x000fe20007ffe0ff */
[----:B------:R1:W-:Y:S01]  /*9a8c0*/  @P3 STG.E [R2.64], R31 ;  /* 0x0000001f02003986 */ /* 0x0003e2000c101904 */
[----:B----4-:R-:W-:-:S04]  /*9a8d0*/  IMAD.WIDE R12, R19, 0x4, R6 ;  /* 0x00000004130c7825 */ /* 0x010fc800078e0206 */
[----:B------:R2:W-:Y:S02]  /*9a8e0*/  @P6 STG.E [R8.64], R102 ;  /* 0x0000006608006986 */ /* 0x0005e4000c101904 */
[----:B------:R-:W-:Y:S01]  /*9a8f0*/  IMAD.WIDE R14, R19, 0x4, R4 ;  /* 0x00000004130e7825 */ /* 0x000fe200078e0204 */
[----:B------:R3:W-:Y:S01]  /*9a900*/  @P5 STG.E [R10.64], R134 ;  /* 0x000000860a005986 */ /* 0x0007e2000c101904 */
[----:B------:R-:W-:Y:S02]  /*9a910*/  ISETP.GE.AND P0, PT, R0, c[0x0][0x17c], PT ;  /* 0x00005f0000007a0c */ /* 0x000fe40003f06270 */
[----:B------:R-:W-:Y:S02]  /*9a920*/  ISETP.LT.AND P5, PT, R243, c[0x0][0x178], !P1 ;  /* 0x00005e00f3007a0c */ /* 0x000fe40004fa1270 */
[----:B------:R-:W-:Y:S01]  /*9a930*/  ISETP.LT.AND P6, PT, R252, c[0x0][0x178], !P1 ;  /* 0x00005e00fc007a0c */ /* 0x000fe20004fc1270 */
[----:B------:R4:W-:Y:S01]  /*9a940*/  @P4 STG.E [R12.64], R198 ;  /* 0x000000c60c004986 */ /* 0x0009e2000c101904 */
[----:B------:R-:W-:-:S02]  /*9a950*/  ISETP.LT.AND P4, PT, R99, c[0x0][0x178], !P1 ;  /* 0x00005e0063007a0c */ /* 0x000fc40004f81270 */
[----:B------:R-:W-:Y:S01]  /*9a960*/  IADD3 R17, R19, c[0x0][0x198], RZ ;  /* 0x0000660013117a10 */ /* 0x000fe20007ffe0ff */
[----:B------:R4:W-:Y:S01]  /*9a970*/  @P2 STG.E [R14.64], R34 ;  /* 0x000000220e002986 */ /* 0x0009e2000c101904 */
        /* <DEDUP_REMOVED lines=11> */
[----:B------:R2:W-:Y:S02]  /*9aa30*/  @P6 STG.E [R8.64], R135 ;  /* 0x0000008708006986 */ /* 0x0005e4000c101904 */
[----:B------:R3:W-:Y:S01]  /*9aa40*/  @P4 STG.E [R10.64], R199 ;  /* 0x000000c70a004986 */ /* 0x0007e2000c101904 */
[----:B------:R4:W-:Y:S01]  /*9aa50*/  @P1 STG.E [R12.64], R35 ;  /* 0x000000230c001986 */ /* 0x0009e2000c101904 */
[----:B------:R4:W-:Y:S01]  /*9aa60*/  @P2 STG.E [R16.64], R98 ;  /* 0x0000006210002986 */ /* 0x0009e2000c101904 */
[C---:B------:R-:W-:Y:S02]  /*9aa70*/  ISETP.LT.AND P1, PT, R99.reuse, c[0x0][0x178], !P0 ;  /* 0x00005e0063007a0c */ /* 0x040fe40004721270 */
[----:B------:R-:W-:-:S02]  /*9aa80*/  ISETP.LT.AND P2, PT, R99, c[0x0][0x178], !P3 ;  /* 0x00005e0063007a0c */ /* 0x000fc40005f41270 */
[----:B------:R-:W4:Y:S01]  /*9aa90*/  LDL.LU R99, [R1+0x35f0] ;  /* 0x0035f00001637983 */ /* 0x000f220000300800 */
[----:B------:R-:W-:Y:S01]  /*9aaa0*/  ISETP.LT.AND P4, PT, R252, c[0x0][0x178], !P0 ;  /* 0x00005e00fc007a0c */ /* 0x000fe20004781270 */
[----:B------:R-:W-:Y:S01]  /*9aab0*/  ISETP.LT.AND P0, PT, R174, c[0x0][0x178], !P0 ;  /* 0x00005e00ae007a0c */ /* 0x000fe20004701270 */
[----:B------:R-:W-:Y:S02]  /*9aac0*/  ISETP.LT.AND P5, PT, R243, c[0x0][0x178], !P3 ;  /* 0x00005e00f3007a0c */ /* 0x000fe40005fa1270 */
[----:B------:R-:W-:Y:S02]  /*9aad0*/  ISETP.LT.AND P6, PT, R252, c[0x0][0x178], !P3 ;  /* 0x00005e00fc007a0c */ /* 0x000fe40005fc1270 */
[C---:B------:R-:W-:Y:S01]  /*9aae0*/  IADD3 R15, R19.reuse, c[0x0][0x198], RZ ;  /* 0x00006600130f7a10 */ /* 0x040fe20007ffe0ff */
[----:B-1----:R-:W-:-:S04]  /*9aaf0*/  IMAD.WIDE R2, R19, 0x4, R160 ;  /* 0x0000000413027825 */ /* 0x002fc800078e02a0 */
[----:B--2---:R-:W-:-:S04]  /*9ab00*/  IMAD.WIDE R8, R19, 0x4, R6 ;  /* 0x0000000413087825 */ /* 0x004fc800078e0206 */
[----:B---3--:R-:W-:-:S04]  /*9ab10*/  IMAD.WIDE R10, R19, 0x4, R4 ;  /* 0x00000004130a7825 */ /* 0x008fc800078e0204 */
[----:B------:R-:W-:-:S04]  /*9ab20*/  IMAD.WIDE R162, R15, 0x4, R162 ;  /* 0x000000040fa27825 */ /* 0x000fc800078e02a2 */
[----:B------:R-:W-:-:S04]  /*9ab30*/  IMAD.WIDE R160, R15, 0x4, R160 ;  /* 0x000000040fa07825 */ /* 0x000fc800078e02a0 */
[C---:B------:R-:W-:Y:S01]  /*9ab40*/  IMAD.WIDE R6, R15.reuse, 0x4, R6 ;  /* 0x000000040f067825 */ /* 0x040fe200078e0206 */
[----:B------:R1:W-:Y:S03]  /*9ab50*/  @P4 STG.E [R2.64], R138 ;  /* 0x0000008a02004986 */ /* 0x0003e6000c101904 */
[----:B------:R1:W-:Y:S02]  /*9ab60*/  @P1 STG.E [R8.64], R206 ;  /* 0x000000ce08001986 */ /* 0x0003e4000c101904 */
[----:B------:R1:W-:Y:S01]  /*9ab70*/  @P0 STG.E [R10.64], R38 ;  /* 0x000000260a000986 */ /* 0x0003e2000c101904 */
[----:B------:R-:W-:Y:S01]  /*9ab80*/  ISETP.LT.AND P3, PT, R174, c[0x0][0x178], !P3 ;  /* 0x00005e00ae007a0c */ /* 0x000fe20005f61270 */
[----:B------:R-:W-:Y:S01]  /*9ab90*/  IMAD.WIDE R4, R15, 0x4, R4 ;  /* 0x000000040f047825 */ /* 0x000fe200078e0204 */
[----:B----4-:R1:W-:Y:S03]  /*9aba0*/  @P5 STG.E [R162.64], R99 ;  /* 0x00000063a2005986 */ /* 0x0103e6000c101904 */
[----:B------:R1:W-:Y:S02]  /*9abb0*/  @P6 STG.E [R160.64], R139 ;  /* 0x0000008ba0006986 */ /* 0x0003e4000c101904 */
[----:B------:R1:W-:Y:S06]  /*9abc0*/  @P2 STG.E [R6.64], R207 ;  /* 0x000000cf06002986 */ /* 0x0003ec000c101904 */
[----:B------:R-:W-:Y:S05]  /*9abd0*/  @!P3 EXIT ;  /* 0x000000000000b94d */ /* 0x000fea0003800000 */
[----:B------:R-:W-:Y:S01]  /*9abe0*/  STG.E [R4.64], R39 ;  /* 0x0000002704007986 */ /* 0x000fe2000c101904 */
[----:B------:R-:W-:Y:S05]  /*9abf0*/  EXIT ;  /* 0x000000000000794d */ /* 0x000fea0003800000 */
.L_x_3:
[----:B------:R-:W-:-:S00]  /*9ac00*/  BRA `(.L_x_3) ;  /* 0xfffffff000007947 */ /* 0x000fc0000383ffff */
[----:B------:R-:W-:-:S00]  /*9ac10*/  NOP ;  /* 0x0000000000007918 */ /* 0x000fc00000000000 */
        /* <DEDUP_REMOVED lines=14> */
.L_x_4:


//--------------------- .nv.shared.matmul_kernel  --------------------------
	.section	.nv.shared.matmul_kernel,"aw",@nobits
	.sectionflags	@""
	.align	16
